//
// Generated by NVIDIA NVVM Compiler
//
// Compiler Build ID: CL-36424714
// Cuda compilation tools, release 13.0, V13.0.88
// Based on NVVM 20.0.0
//

.version 9.0
.target sm_100
.address_size 64

	// .globl	_Z16computeDistancesPfS_S_S_i
// _ZZN3cub18CUB_300001_SM_10006detail10radix_sort31DeviceRadixSortSingleTileKernelINS1_5radix10policy_hubIfNS0_8NullTypeEyE10Policy1000ELNS0_9SortOrderE0EfS6_yNS1_21identity_decomposer_tEEEvPKT1_PSB_PKT2_PSF_T3_iiT4_E12temp_storage has been demoted
// _ZZN3cub18CUB_300001_SM_10006detail10radix_sort30DeviceRadixSortHistogramKernelINS1_5radix10policy_hubIfNS0_8NullTypeEyE10Policy1000ELNS0_9SortOrderE0EfyNS1_21identity_decomposer_tEEEvPT2_PKT1_SB_iiT3_E12temp_storage has been demoted
// _ZZN3cub18CUB_300001_SM_10006detail10radix_sort33DeviceRadixSortExclusiveSumKernelINS1_5radix10policy_hubIfNS0_8NullTypeEyE10Policy1000EyEEvPT0_E12temp_storage has been demoted
// _ZZN3cub18CUB_300001_SM_10006detail10radix_sort29DeviceRadixSortOnesweepKernelINS1_5radix10policy_hubIfNS0_8NullTypeEyE10Policy1000ELNS0_9SortOrderE0EfS6_yiiNS1_21identity_decomposer_tEEEvPT5_SC_PT3_PKSD_PT1_PKSH_PT2_PKSL_T4_iiT6_E1s has been demoted
.global .align 1 .b8 _ZN34_INTERNAL_8aa54a68_4_k_cu_15c5f38e4cuda3std3__45__cpo5beginE[1];
.global .align 1 .b8 _ZN34_INTERNAL_8aa54a68_4_k_cu_15c5f38e4cuda3std3__45__cpo3endE[1];
.global .align 1 .b8 _ZN34_INTERNAL_8aa54a68_4_k_cu_15c5f38e4cuda3std3__45__cpo6cbeginE[1];
.global .align 1 .b8 _ZN34_INTERNAL_8aa54a68_4_k_cu_15c5f38e4cuda3std3__45__cpo4cendE[1];
.global .align 1 .b8 _ZN34_INTERNAL_8aa54a68_4_k_cu_15c5f38e4cuda3std3__45__cpo6rbeginE[1];
.global .align 1 .b8 _ZN34_INTERNAL_8aa54a68_4_k_cu_15c5f38e4cuda3std3__45__cpo4rendE[1];
.global .align 1 .b8 _ZN34_INTERNAL_8aa54a68_4_k_cu_15c5f38e4cuda3std3__45__cpo7crbeginE[1];
.global .align 1 .b8 _ZN34_INTERNAL_8aa54a68_4_k_cu_15c5f38e4cuda3std3__45__cpo5crendE[1];
.global .align 1 .b8 _ZN34_INTERNAL_8aa54a68_4_k_cu_15c5f38e4cuda3std3__436_GLOBAL__N__8aa54a68_4_k_cu_15c5f38e6ignoreE[1];
.global .align 1 .b8 _ZN34_INTERNAL_8aa54a68_4_k_cu_15c5f38e4cuda3std3__419piecewise_constructE[1];
.global .align 1 .b8 _ZN34_INTERNAL_8aa54a68_4_k_cu_15c5f38e4cuda3std3__48in_placeE[1];
.global .align 1 .b8 _ZN34_INTERNAL_8aa54a68_4_k_cu_15c5f38e4cuda3std3__420unreachable_sentinelE[1];
.global .align 1 .b8 _ZN34_INTERNAL_8aa54a68_4_k_cu_15c5f38e4cuda3std3__47nulloptE[1];
.global .align 1 .b8 _ZN34_INTERNAL_8aa54a68_4_k_cu_15c5f38e4cuda3std3__48unexpectE[1];
.global .align 1 .b8 _ZN34_INTERNAL_8aa54a68_4_k_cu_15c5f38e4cuda3std6ranges3__45__cpo4swapE[1];
.global .align 1 .b8 _ZN34_INTERNAL_8aa54a68_4_k_cu_15c5f38e4cuda3std6ranges3__45__cpo9iter_moveE[1];
.global .align 1 .b8 _ZN34_INTERNAL_8aa54a68_4_k_cu_15c5f38e4cuda3std6ranges3__45__cpo5beginE[1];
.global .align 1 .b8 _ZN34_INTERNAL_8aa54a68_4_k_cu_15c5f38e4cuda3std6ranges3__45__cpo3endE[1];
.global .align 1 .b8 _ZN34_INTERNAL_8aa54a68_4_k_cu_15c5f38e4cuda3std6ranges3__45__cpo6cbeginE[1];
.global .align 1 .b8 _ZN34_INTERNAL_8aa54a68_4_k_cu_15c5f38e4cuda3std6ranges3__45__cpo4cendE[1];
.global .align 1 .b8 _ZN34_INTERNAL_8aa54a68_4_k_cu_15c5f38e4cuda3std6ranges3__45__cpo7advanceE[1];
.global .align 1 .b8 _ZN34_INTERNAL_8aa54a68_4_k_cu_15c5f38e4cuda3std6ranges3__45__cpo9iter_swapE[1];
.global .align 1 .b8 _ZN34_INTERNAL_8aa54a68_4_k_cu_15c5f38e4cuda3std6ranges3__45__cpo4nextE[1];
.global .align 1 .b8 _ZN34_INTERNAL_8aa54a68_4_k_cu_15c5f38e4cuda3std6ranges3__45__cpo4prevE[1];
.global .align 1 .b8 _ZN34_INTERNAL_8aa54a68_4_k_cu_15c5f38e4cuda3std6ranges3__45__cpo4dataE[1];
.global .align 1 .b8 _ZN34_INTERNAL_8aa54a68_4_k_cu_15c5f38e4cuda3std6ranges3__45__cpo5cdataE[1];
.global .align 1 .b8 _ZN34_INTERNAL_8aa54a68_4_k_cu_15c5f38e4cuda3std6ranges3__45__cpo4sizeE[1];
.global .align 1 .b8 _ZN34_INTERNAL_8aa54a68_4_k_cu_15c5f38e4cuda3std6ranges3__45__cpo5ssizeE[1];
.global .align 1 .b8 _ZN34_INTERNAL_8aa54a68_4_k_cu_15c5f38e4cuda3std6ranges3__45__cpo8distanceE[1];
.global .align 1 .b8 _ZN34_INTERNAL_8aa54a68_4_k_cu_15c5f38e6thrust24THRUST_300001_SM_1000_NS8cuda_cub3parE[1];
.global .align 1 .b8 _ZN34_INTERNAL_8aa54a68_4_k_cu_15c5f38e6thrust24THRUST_300001_SM_1000_NS8cuda_cub10par_nosyncE[1];
.global .align 1 .b8 _ZN34_INTERNAL_8aa54a68_4_k_cu_15c5f38e6thrust24THRUST_300001_SM_1000_NS6system6detail10sequential3seqE[1];
.global .align 1 .b8 _ZN34_INTERNAL_8aa54a68_4_k_cu_15c5f38e6thrust24THRUST_300001_SM_1000_NS6system3cpp3parE[1];
.global .align 1 .b8 _ZN34_INTERNAL_8aa54a68_4_k_cu_15c5f38e6thrust24THRUST_300001_SM_1000_NS12placeholders2_1E[1];
.global .align 1 .b8 _ZN34_INTERNAL_8aa54a68_4_k_cu_15c5f38e6thrust24THRUST_300001_SM_1000_NS12placeholders2_2E[1];
.global .align 1 .b8 _ZN34_INTERNAL_8aa54a68_4_k_cu_15c5f38e6thrust24THRUST_300001_SM_1000_NS12placeholders2_3E[1];
.global .align 1 .b8 _ZN34_INTERNAL_8aa54a68_4_k_cu_15c5f38e6thrust24THRUST_300001_SM_1000_NS12placeholders2_4E[1];
.global .align 1 .b8 _ZN34_INTERNAL_8aa54a68_4_k_cu_15c5f38e6thrust24THRUST_300001_SM_1000_NS12placeholders2_5E[1];
.global .align 1 .b8 _ZN34_INTERNAL_8aa54a68_4_k_cu_15c5f38e6thrust24THRUST_300001_SM_1000_NS12placeholders2_6E[1];
.global .align 1 .b8 _ZN34_INTERNAL_8aa54a68_4_k_cu_15c5f38e6thrust24THRUST_300001_SM_1000_NS12placeholders2_7E[1];
.global .align 1 .b8 _ZN34_INTERNAL_8aa54a68_4_k_cu_15c5f38e6thrust24THRUST_300001_SM_1000_NS12placeholders2_8E[1];
.global .align 1 .b8 _ZN34_INTERNAL_8aa54a68_4_k_cu_15c5f38e6thrust24THRUST_300001_SM_1000_NS12placeholders2_9E[1];
.global .align 1 .b8 _ZN34_INTERNAL_8aa54a68_4_k_cu_15c5f38e6thrust24THRUST_300001_SM_1000_NS12placeholders3_10E[1];
.global .align 1 .b8 _ZN34_INTERNAL_8aa54a68_4_k_cu_15c5f38e6thrust24THRUST_300001_SM_1000_NS3seqE[1];
.global .align 1 .b8 _ZN34_INTERNAL_8aa54a68_4_k_cu_15c5f38e6thrust24THRUST_300001_SM_1000_NS6deviceE[1];

.visible .entry _Z16computeDistancesPfS_S_S_i(
	.param .u64 .ptr .align 1 _Z16computeDistancesPfS_S_S_i_param_0,
	.param .u64 .ptr .align 1 _Z16computeDistancesPfS_S_S_i_param_1,
	.param .u64 .ptr .align 1 _Z16computeDistancesPfS_S_S_i_param_2,
	.param .u64 .ptr .align 1 _Z16computeDistancesPfS_S_S_i_param_3,
	.param .u32 _Z16computeDistancesPfS_S_S_i_param_4
)
{
	.reg .pred 	%p<2>;
	.reg .b32 	%r<14>;
	.reg .b32 	%f<14>;
	.reg .b64 	%rd<19>;

	ld.param.u64 	%rd1, [_Z16computeDistancesPfS_S_S_i_param_0];
	ld.param.u64 	%rd2, [_Z16computeDistancesPfS_S_S_i_param_1];
	ld.param.u64 	%rd3, [_Z16computeDistancesPfS_S_S_i_param_2];
	ld.param.u64 	%rd4, [_Z16computeDistancesPfS_S_S_i_param_3];
	ld.param.u32 	%r4, [_Z16computeDistancesPfS_S_S_i_param_4];
	mov.u32 	%r5, %ctaid.x;
	mov.u32 	%r6, %ntid.x;
	mov.u32 	%r7, %tid.x;
	mad.lo.s32 	%r1, %r5, %r6, %r7;
	mov.u32 	%r8, %ctaid.y;
	mov.u32 	%r9, %ntid.y;
	mov.u32 	%r10, %tid.y;
	mad.lo.s32 	%r11, %r8, %r9, %r10;
	max.s32 	%r12, %r1, %r11;
	setp.ge.s32 	%p1, %r12, %r4;
	@%p1 bra 	$L__BB0_2;
	cvta.to.global.u64 	%rd5, %rd1;
	cvta.to.global.u64 	%rd6, %rd2;
	cvta.to.global.u64 	%rd7, %rd3;
	cvta.to.global.u64 	%rd8, %rd4;
	mul.wide.s32 	%rd9, %r1, 4;
	add.s64 	%rd10, %rd5, %rd9;
	ld.global.f32 	%f1, [%rd10];
	mul.wide.u32 	%rd11, %r11, 4;
	add.s64 	%rd12, %rd5, %rd11;
	ld.global.f32 	%f2, [%rd12];
	sub.f32 	%f3, %f1, %f2;
	add.s64 	%rd13, %rd6, %rd9;
	ld.global.f32 	%f4, [%rd13];
	add.s64 	%rd14, %rd6, %rd11;
	ld.global.f32 	%f5, [%rd14];
	sub.f32 	%f6, %f4, %f5;
	add.s64 	%rd15, %rd7, %rd9;
	ld.global.f32 	%f7, [%rd15];
	add.s64 	%rd16, %rd7, %rd11;
	ld.global.f32 	%f8, [%rd16];
	sub.f32 	%f9, %f7, %f8;
	mul.f32 	%f10, %f6, %f6;
	fma.rn.f32 	%f11, %f3, %f3, %f10;
	fma.rn.f32 	%f12, %f9, %f9, %f11;
	sqrt.rn.f32 	%f13, %f12;
	mad.lo.s32 	%r13, %r4, %r1, %r11;
	mul.wide.s32 	%rd17, %r13, 4;
	add.s64 	%rd18, %rd8, %rd17;
	st.global.f32 	[%rd18], %f13;
$L__BB0_2:
	ret;

}
	// .globl	_Z22extractSmoothingLengthPfS_ii
.visible .entry _Z22extractSmoothingLengthPfS_ii(
	.param .u64 .ptr .align 1 _Z22extractSmoothingLengthPfS_ii_param_0,
	.param .u64 .ptr .align 1 _Z22extractSmoothingLengthPfS_ii_param_1,
	.param .u32 _Z22extractSmoothingLengthPfS_ii_param_2,
	.param .u32 _Z22extractSmoothingLengthPfS_ii_param_3
)
{
	.reg .pred 	%p<2>;
	.reg .b32 	%r<8>;
	.reg .b32 	%f<2>;
	.reg .b64 	%rd<9>;

	ld.param.u64 	%rd1, [_Z22extractSmoothingLengthPfS_ii_param_0];
	ld.param.u64 	%rd2, [_Z22extractSmoothingLengthPfS_ii_param_1];
	ld.param.u32 	%r2, [_Z22extractSmoothingLengthPfS_ii_param_2];
	ld.param.u32 	%r3, [_Z22extractSmoothingLengthPfS_ii_param_3];
	mov.u32 	%r4, %ctaid.x;
	mov.u32 	%r5, %ntid.x;
	mov.u32 	%r6, %tid.x;
	mad.lo.s32 	%r1, %r4, %r5, %r6;
	setp.ge.s32 	%p1, %r1, %r2;
	@%p1 bra 	$L__BB1_2;
	cvta.to.global.u64 	%rd3, %rd1;
	cvta.to.global.u64 	%rd4, %rd2;
	mad.lo.s32 	%r7, %r2, %r1, %r3;
	mul.wide.s32 	%rd5, %r7, 4;
	add.s64 	%rd6, %rd3, %rd5;
	ld.global.f32 	%f1, [%rd6];
	mul.wide.s32 	%rd7, %r1, 4;
	add.s64 	%rd8, %rd4, %rd7;
	st.global.f32 	[%rd8], %f1;
$L__BB1_2:
	ret;

}
	// .globl	_ZN3cub18CUB_300001_SM_10006detail11EmptyKernelIvEEvv
.visible .entry _ZN3cub18CUB_300001_SM_10006detail11EmptyKernelIvEEvv()
{


	ret;

}
	// .globl	_ZN3cub18CUB_300001_SM_10006detail10radix_sort31DeviceRadixSortSingleTileKernelINS1_5radix10policy_hubIfNS0_8NullTypeEyE10Policy1000ELNS0_9SortOrderE0EfS6_yNS1_21identity_decomposer_tEEEvPKT1_PSB_PKT2_PSF_T3_iiT4_
.visible .entry _ZN3cub18CUB_300001_SM_10006detail10radix_sort31DeviceRadixSortSingleTileKernelINS1_5radix10policy_hubIfNS0_8NullTypeEyE10Policy1000ELNS0_9SortOrderE0EfS6_yNS1_21identity_decomposer_tEEEvPKT1_PSB_PKT2_PSF_T3_iiT4_(
	.param .u64 .ptr .align 1 _ZN3cub18CUB_300001_SM_10006detail10radix_sort31DeviceRadixSortSingleTileKernelINS1_5radix10policy_hubIfNS0_8NullTypeEyE10Policy1000ELNS0_9SortOrderE0EfS6_yNS1_21identity_decomposer_tEEEvPKT1_PSB_PKT2_PSF_T3_iiT4__param_0,
	.param .u64 .ptr .align 1 _ZN3cub18CUB_300001_SM_10006detail10radix_sort31DeviceRadixSortSingleTileKernelINS1_5radix10policy_hubIfNS0_8NullTypeEyE10Policy1000ELNS0_9SortOrderE0EfS6_yNS1_21identity_decomposer_tEEEvPKT1_PSB_PKT2_PSF_T3_iiT4__param_1,
	.param .u64 .ptr .align 1 _ZN3cub18CUB_300001_SM_10006detail10radix_sort31DeviceRadixSortSingleTileKernelINS1_5radix10policy_hubIfNS0_8NullTypeEyE10Policy1000ELNS0_9SortOrderE0EfS6_yNS1_21identity_decomposer_tEEEvPKT1_PSB_PKT2_PSF_T3_iiT4__param_2,
	.param .u64 .ptr .align 1 _ZN3cub18CUB_300001_SM_10006detail10radix_sort31DeviceRadixSortSingleTileKernelINS1_5radix10policy_hubIfNS0_8NullTypeEyE10Policy1000ELNS0_9SortOrderE0EfS6_yNS1_21identity_decomposer_tEEEvPKT1_PSB_PKT2_PSF_T3_iiT4__param_3,
	.param .u64 _ZN3cub18CUB_300001_SM_10006detail10radix_sort31DeviceRadixSortSingleTileKernelINS1_5radix10policy_hubIfNS0_8NullTypeEyE10Policy1000ELNS0_9SortOrderE0EfS6_yNS1_21identity_decomposer_tEEEvPKT1_PSB_PKT2_PSF_T3_iiT4__param_4,
	.param .u32 _ZN3cub18CUB_300001_SM_10006detail10radix_sort31DeviceRadixSortSingleTileKernelINS1_5radix10policy_hubIfNS0_8NullTypeEyE10Policy1000ELNS0_9SortOrderE0EfS6_yNS1_21identity_decomposer_tEEEvPKT1_PSB_PKT2_PSF_T3_iiT4__param_5,
	.param .u32 _ZN3cub18CUB_300001_SM_10006detail10radix_sort31DeviceRadixSortSingleTileKernelINS1_5radix10policy_hubIfNS0_8NullTypeEyE10Policy1000ELNS0_9SortOrderE0EfS6_yNS1_21identity_decomposer_tEEEvPKT1_PSB_PKT2_PSF_T3_iiT4__param_6,
	.param .align 1 .b8 _ZN3cub18CUB_300001_SM_10006detail10radix_sort31DeviceRadixSortSingleTileKernelINS1_5radix10policy_hubIfNS0_8NullTypeEyE10Policy1000ELNS0_9SortOrderE0EfS6_yNS1_21identity_decomposer_tEEEvPKT1_PSB_PKT2_PSF_T3_iiT4__param_7[1]
)
.maxntid 256
.minnctapersm 1
{
	.reg .pred 	%p<109>;
	.reg .b16 	%rs<39>;
	.reg .b32 	%r<782>;
	.reg .b64 	%rd<29>;
	// demoted variable
	.shared .align 16 .b8 _ZZN3cub18CUB_300001_SM_10006detail10radix_sort31DeviceRadixSortSingleTileKernelINS1_5radix10policy_hubIfNS0_8NullTypeEyE10Policy1000ELNS0_9SortOrderE0EfS6_yNS1_21identity_decomposer_tEEEvPKT1_PSB_PKT2_PSF_T3_iiT4_E12temp_storage[33856];
	ld.param.u64 	%rd5, [_ZN3cub18CUB_300001_SM_10006detail10radix_sort31DeviceRadixSortSingleTileKernelINS1_5radix10policy_hubIfNS0_8NullTypeEyE10Policy1000ELNS0_9SortOrderE0EfS6_yNS1_21identity_decomposer_tEEEvPKT1_PSB_PKT2_PSF_T3_iiT4__param_0];
	ld.param.u64 	%rd3, [_ZN3cub18CUB_300001_SM_10006detail10radix_sort31DeviceRadixSortSingleTileKernelINS1_5radix10policy_hubIfNS0_8NullTypeEyE10Policy1000ELNS0_9SortOrderE0EfS6_yNS1_21identity_decomposer_tEEEvPKT1_PSB_PKT2_PSF_T3_iiT4__param_1];
	ld.param.u64 	%rd4, [_ZN3cub18CUB_300001_SM_10006detail10radix_sort31DeviceRadixSortSingleTileKernelINS1_5radix10policy_hubIfNS0_8NullTypeEyE10Policy1000ELNS0_9SortOrderE0EfS6_yNS1_21identity_decomposer_tEEEvPKT1_PSB_PKT2_PSF_T3_iiT4__param_4];
	ld.param.u32 	%r208, [_ZN3cub18CUB_300001_SM_10006detail10radix_sort31DeviceRadixSortSingleTileKernelINS1_5radix10policy_hubIfNS0_8NullTypeEyE10Policy1000ELNS0_9SortOrderE0EfS6_yNS1_21identity_decomposer_tEEEvPKT1_PSB_PKT2_PSF_T3_iiT4__param_5];
	ld.param.u32 	%r209, [_ZN3cub18CUB_300001_SM_10006detail10radix_sort31DeviceRadixSortSingleTileKernelINS1_5radix10policy_hubIfNS0_8NullTypeEyE10Policy1000ELNS0_9SortOrderE0EfS6_yNS1_21identity_decomposer_tEEEvPKT1_PSB_PKT2_PSF_T3_iiT4__param_6];
	cvta.to.global.u64 	%rd6, %rd5;
	cvt.u32.u64 	%r1, %rd4;
	mov.u32 	%r2, %tid.x;
	mul.lo.s32 	%r3, %r2, 19;
	setp.ge.s32 	%p1, %r3, %r1;
	mul.wide.u32 	%rd7, %r3, 4;
	add.s64 	%rd1, %rd6, %rd7;
	mov.b32 	%r740, 2147483647;
	@%p1 bra 	$L__BB3_2;
	ld.global.u32 	%r740, [%rd1];
$L__BB3_2:
	add.s32 	%r212, %r3, 1;
	setp.ge.s32 	%p2, %r212, %r1;
	mov.b32 	%r741, 2147483647;
	@%p2 bra 	$L__BB3_4;
	ld.global.u32 	%r741, [%rd1+4];
$L__BB3_4:
	add.s32 	%r214, %r3, 2;
	setp.ge.s32 	%p3, %r214, %r1;
	mov.b32 	%r742, 2147483647;
	@%p3 bra 	$L__BB3_6;
	ld.global.u32 	%r742, [%rd1+8];
$L__BB3_6:
	add.s32 	%r216, %r3, 3;
	setp.ge.s32 	%p4, %r216, %r1;
	mov.b32 	%r743, 2147483647;
	@%p4 bra 	$L__BB3_8;
	ld.global.u32 	%r743, [%rd1+12];
$L__BB3_8:
	add.s32 	%r218, %r3, 4;
	setp.ge.s32 	%p5, %r218, %r1;
	mov.b32 	%r744, 2147483647;
	@%p5 bra 	$L__BB3_10;
	ld.global.u32 	%r744, [%rd1+16];
$L__BB3_10:
	add.s32 	%r220, %r3, 5;
	setp.ge.s32 	%p6, %r220, %r1;
	mov.b32 	%r745, 2147483647;
	@%p6 bra 	$L__BB3_12;
	ld.global.u32 	%r745, [%rd1+20];
$L__BB3_12:
	add.s32 	%r222, %r3, 6;
	setp.ge.s32 	%p7, %r222, %r1;
	mov.b32 	%r746, 2147483647;
	@%p7 bra 	$L__BB3_14;
	ld.global.u32 	%r746, [%rd1+24];
$L__BB3_14:
	add.s32 	%r224, %r3, 7;
	setp.ge.s32 	%p8, %r224, %r1;
	mov.b32 	%r747, 2147483647;
	@%p8 bra 	$L__BB3_16;
	ld.global.u32 	%r747, [%rd1+28];
$L__BB3_16:
	add.s32 	%r226, %r3, 8;
	setp.ge.s32 	%p9, %r226, %r1;
	mov.b32 	%r748, 2147483647;
	@%p9 bra 	$L__BB3_18;
	ld.global.u32 	%r748, [%rd1+32];
$L__BB3_18:
	add.s32 	%r228, %r3, 9;
	setp.ge.s32 	%p10, %r228, %r1;
	mov.b32 	%r749, 2147483647;
	@%p10 bra 	$L__BB3_20;
	ld.global.u32 	%r749, [%rd1+36];
$L__BB3_20:
	add.s32 	%r230, %r3, 10;
	setp.ge.s32 	%p11, %r230, %r1;
	mov.b32 	%r750, 2147483647;
	@%p11 bra 	$L__BB3_22;
	ld.global.u32 	%r750, [%rd1+40];
$L__BB3_22:
	add.s32 	%r232, %r3, 11;
	setp.ge.s32 	%p12, %r232, %r1;
	mov.b32 	%r751, 2147483647;
	@%p12 bra 	$L__BB3_24;
	ld.global.u32 	%r751, [%rd1+44];
$L__BB3_24:
	add.s32 	%r234, %r3, 12;
	setp.ge.s32 	%p13, %r234, %r1;
	mov.b32 	%r752, 2147483647;
	@%p13 bra 	$L__BB3_26;
	ld.global.u32 	%r752, [%rd1+48];
$L__BB3_26:
	add.s32 	%r236, %r3, 13;
	setp.ge.s32 	%p14, %r236, %r1;
	mov.b32 	%r753, 2147483647;
	@%p14 bra 	$L__BB3_28;
	ld.global.u32 	%r753, [%rd1+52];
$L__BB3_28:
	add.s32 	%r238, %r3, 14;
	setp.ge.s32 	%p15, %r238, %r1;
	mov.b32 	%r754, 2147483647;
	@%p15 bra 	$L__BB3_30;
	ld.global.u32 	%r754, [%rd1+56];
$L__BB3_30:
	add.s32 	%r240, %r3, 15;
	setp.ge.s32 	%p16, %r240, %r1;
	mov.b32 	%r755, 2147483647;
	@%p16 bra 	$L__BB3_32;
	ld.global.u32 	%r755, [%rd1+60];
$L__BB3_32:
	add.s32 	%r242, %r3, 16;
	setp.ge.s32 	%p17, %r242, %r1;
	mov.b32 	%r756, 2147483647;
	@%p17 bra 	$L__BB3_34;
	ld.global.u32 	%r756, [%rd1+64];
$L__BB3_34:
	add.s32 	%r244, %r3, 17;
	setp.ge.s32 	%p18, %r244, %r1;
	mov.b32 	%r757, 2147483647;
	@%p18 bra 	$L__BB3_36;
	ld.global.u32 	%r757, [%rd1+68];
$L__BB3_36:
	add.s32 	%r246, %r3, 18;
	setp.ge.s32 	%p19, %r246, %r1;
	mov.b32 	%r758, 2147483647;
	@%p19 bra 	$L__BB3_38;
	ld.global.u32 	%r758, [%rd1+72];
$L__BB3_38:
	bar.sync 	0;
	setp.gt.s32 	%p20, %r740, -1;
	selp.b32 	%r248, -2147483648, -1, %p20;
	xor.b32  	%r779, %r248, %r740;
	setp.gt.s32 	%p21, %r741, -1;
	selp.b32 	%r249, -2147483648, -1, %p21;
	xor.b32  	%r778, %r249, %r741;
	setp.gt.s32 	%p22, %r742, -1;
	selp.b32 	%r250, -2147483648, -1, %p22;
	xor.b32  	%r777, %r250, %r742;
	setp.gt.s32 	%p23, %r743, -1;
	selp.b32 	%r251, -2147483648, -1, %p23;
	xor.b32  	%r776, %r251, %r743;
	setp.gt.s32 	%p24, %r744, -1;
	selp.b32 	%r252, -2147483648, -1, %p24;
	xor.b32  	%r775, %r252, %r744;
	setp.gt.s32 	%p25, %r745, -1;
	selp.b32 	%r253, -2147483648, -1, %p25;
	xor.b32  	%r774, %r253, %r745;
	setp.gt.s32 	%p26, %r746, -1;
	selp.b32 	%r254, -2147483648, -1, %p26;
	xor.b32  	%r773, %r254, %r746;
	setp.gt.s32 	%p27, %r747, -1;
	selp.b32 	%r255, -2147483648, -1, %p27;
	xor.b32  	%r772, %r255, %r747;
	setp.gt.s32 	%p28, %r748, -1;
	selp.b32 	%r256, -2147483648, -1, %p28;
	xor.b32  	%r771, %r256, %r748;
	setp.gt.s32 	%p29, %r749, -1;
	selp.b32 	%r257, -2147483648, -1, %p29;
	xor.b32  	%r770, %r257, %r749;
	setp.gt.s32 	%p30, %r750, -1;
	selp.b32 	%r258, -2147483648, -1, %p30;
	xor.b32  	%r769, %r258, %r750;
	setp.gt.s32 	%p31, %r751, -1;
	selp.b32 	%r259, -2147483648, -1, %p31;
	xor.b32  	%r768, %r259, %r751;
	setp.gt.s32 	%p32, %r752, -1;
	selp.b32 	%r260, -2147483648, -1, %p32;
	xor.b32  	%r767, %r260, %r752;
	setp.gt.s32 	%p33, %r753, -1;
	selp.b32 	%r261, -2147483648, -1, %p33;
	xor.b32  	%r766, %r261, %r753;
	setp.gt.s32 	%p34, %r754, -1;
	selp.b32 	%r262, -2147483648, -1, %p34;
	xor.b32  	%r765, %r262, %r754;
	setp.gt.s32 	%p35, %r755, -1;
	selp.b32 	%r263, -2147483648, -1, %p35;
	xor.b32  	%r764, %r263, %r755;
	setp.gt.s32 	%p36, %r756, -1;
	selp.b32 	%r264, -2147483648, -1, %p36;
	xor.b32  	%r763, %r264, %r756;
	setp.gt.s32 	%p37, %r757, -1;
	selp.b32 	%r265, -2147483648, -1, %p37;
	xor.b32  	%r762, %r265, %r757;
	setp.gt.s32 	%p38, %r758, -1;
	selp.b32 	%r266, -2147483648, -1, %p38;
	xor.b32  	%r761, %r266, %r758;
	shr.u32 	%r61, %r2, 5;
	shl.b32 	%r267, %r2, 2;
	mov.u32 	%r268, _ZZN3cub18CUB_300001_SM_10006detail10radix_sort31DeviceRadixSortSingleTileKernelINS1_5radix10policy_hubIfNS0_8NullTypeEyE10Policy1000ELNS0_9SortOrderE0EfS6_yNS1_21identity_decomposer_tEEEvPKT1_PSB_PKT2_PSF_T3_iiT4_E12temp_storage;
	add.s32 	%r62, %r268, %r267;
	shl.b32 	%r269, %r2, 7;
	add.s32 	%r63, %r62, %r269;
	shl.b32 	%r270, %r61, 2;
	add.s32 	%r271, %r268, %r270;
	add.s32 	%r64, %r271, 33792;
	mad.lo.s32 	%r65, %r2, -56, %r63;
	add.s32 	%r760, %r208, 6;
	sub.s32 	%r759, %r209, %r208;
$L__BB3_39:
	add.s32 	%r331, %r760, -6;
	min.s32 	%r274, %r759, 6;
	mov.b32 	%r360, 0;
	st.shared.u32 	[%r62], %r360;
	st.shared.u32 	[%r62+1024], %r360;
	st.shared.u32 	[%r62+2048], %r360;
	st.shared.u32 	[%r62+3072], %r360;
	st.shared.u32 	[%r62+4096], %r360;
	st.shared.u32 	[%r62+5120], %r360;
	st.shared.u32 	[%r62+6144], %r360;
	st.shared.u32 	[%r62+7168], %r360;
	st.shared.u32 	[%r62+8192], %r360;
	st.shared.u32 	[%r62+9216], %r360;
	st.shared.u32 	[%r62+10240], %r360;
	st.shared.u32 	[%r62+11264], %r360;
	st.shared.u32 	[%r62+12288], %r360;
	st.shared.u32 	[%r62+13312], %r360;
	st.shared.u32 	[%r62+14336], %r360;
	st.shared.u32 	[%r62+15360], %r360;
	st.shared.u32 	[%r62+16384], %r360;
	st.shared.u32 	[%r62+17408], %r360;
	st.shared.u32 	[%r62+18432], %r360;
	st.shared.u32 	[%r62+19456], %r360;
	st.shared.u32 	[%r62+20480], %r360;
	st.shared.u32 	[%r62+21504], %r360;
	st.shared.u32 	[%r62+22528], %r360;
	st.shared.u32 	[%r62+23552], %r360;
	st.shared.u32 	[%r62+24576], %r360;
	st.shared.u32 	[%r62+25600], %r360;
	st.shared.u32 	[%r62+26624], %r360;
	st.shared.u32 	[%r62+27648], %r360;
	st.shared.u32 	[%r62+28672], %r360;
	st.shared.u32 	[%r62+29696], %r360;
	st.shared.u32 	[%r62+30720], %r360;
	st.shared.u32 	[%r62+31744], %r360;
	st.shared.u32 	[%r62+32768], %r360;
	// begin inline asm
	bmsk.clamp.b32 %r272, %r360, %r274;
	// end inline asm
	setp.eq.s32 	%p39, %r779, 2147483647;
	selp.b32 	%r276, -2147483648, %r779, %p39;
	// begin inline asm
	shr.b32 %r275, %r276, %r331;
	// end inline asm
	and.b32  	%r363, %r272, %r275;
	shl.b32 	%r364, %r363, 10;
	and.b32  	%r365, %r364, 31744;
	add.s32 	%r366, %r62, %r365;
	shr.u32 	%r367, %r363, 4;
	and.b32  	%r368, %r367, 268435454;
	add.s32 	%r90, %r366, %r368;
	ld.shared.u16 	%rs1, [%r90];
	add.s16 	%rs20, %rs1, 1;
	st.shared.u16 	[%r90], %rs20;
	setp.eq.s32 	%p40, %r778, 2147483647;
	selp.b32 	%r279, -2147483648, %r778, %p40;
	// begin inline asm
	shr.b32 %r278, %r279, %r331;
	// end inline asm
	and.b32  	%r369, %r272, %r278;
	shl.b32 	%r370, %r369, 10;
	and.b32  	%r371, %r370, 31744;
	add.s32 	%r372, %r62, %r371;
	shr.u32 	%r373, %r369, 4;
	and.b32  	%r374, %r373, 268435454;
	add.s32 	%r91, %r372, %r374;
	ld.shared.u16 	%rs2, [%r91];
	add.s16 	%rs21, %rs2, 1;
	st.shared.u16 	[%r91], %rs21;
	setp.eq.s32 	%p41, %r777, 2147483647;
	selp.b32 	%r282, -2147483648, %r777, %p41;
	// begin inline asm
	shr.b32 %r281, %r282, %r331;
	// end inline asm
	and.b32  	%r375, %r272, %r281;
	shl.b32 	%r376, %r375, 10;
	and.b32  	%r377, %r376, 31744;
	add.s32 	%r378, %r62, %r377;
	shr.u32 	%r379, %r375, 4;
	and.b32  	%r380, %r379, 268435454;
	add.s32 	%r92, %r378, %r380;
	ld.shared.u16 	%rs3, [%r92];
	add.s16 	%rs22, %rs3, 1;
	st.shared.u16 	[%r92], %rs22;
	setp.eq.s32 	%p42, %r776, 2147483647;
	selp.b32 	%r285, -2147483648, %r776, %p42;
	// begin inline asm
	shr.b32 %r284, %r285, %r331;
	// end inline asm
	and.b32  	%r381, %r272, %r284;
	shl.b32 	%r382, %r381, 10;
	and.b32  	%r383, %r382, 31744;
	add.s32 	%r384, %r62, %r383;
	shr.u32 	%r385, %r381, 4;
	and.b32  	%r386, %r385, 268435454;
	add.s32 	%r93, %r384, %r386;
	ld.shared.u16 	%rs4, [%r93];
	add.s16 	%rs23, %rs4, 1;
	st.shared.u16 	[%r93], %rs23;
	setp.eq.s32 	%p43, %r775, 2147483647;
	selp.b32 	%r288, -2147483648, %r775, %p43;
	// begin inline asm
	shr.b32 %r287, %r288, %r331;
	// end inline asm
	and.b32  	%r387, %r272, %r287;
	shl.b32 	%r388, %r387, 10;
	and.b32  	%r389, %r388, 31744;
	add.s32 	%r390, %r62, %r389;
	shr.u32 	%r391, %r387, 4;
	and.b32  	%r392, %r391, 268435454;
	add.s32 	%r94, %r390, %r392;
	ld.shared.u16 	%rs5, [%r94];
	add.s16 	%rs24, %rs5, 1;
	st.shared.u16 	[%r94], %rs24;
	setp.eq.s32 	%p44, %r774, 2147483647;
	selp.b32 	%r291, -2147483648, %r774, %p44;
	// begin inline asm
	shr.b32 %r290, %r291, %r331;
	// end inline asm
	and.b32  	%r393, %r272, %r290;
	shl.b32 	%r394, %r393, 10;
	and.b32  	%r395, %r394, 31744;
	add.s32 	%r396, %r62, %r395;
	shr.u32 	%r397, %r393, 4;
	and.b32  	%r398, %r397, 268435454;
	add.s32 	%r95, %r396, %r398;
	ld.shared.u16 	%rs6, [%r95];
	add.s16 	%rs25, %rs6, 1;
	st.shared.u16 	[%r95], %rs25;
	setp.eq.s32 	%p45, %r773, 2147483647;
	selp.b32 	%r294, -2147483648, %r773, %p45;
	// begin inline asm
	shr.b32 %r293, %r294, %r331;
	// end inline asm
	and.b32  	%r399, %r272, %r293;
	shl.b32 	%r400, %r399, 10;
	and.b32  	%r401, %r400, 31744;
	add.s32 	%r402, %r62, %r401;
	shr.u32 	%r403, %r399, 4;
	and.b32  	%r404, %r403, 268435454;
	add.s32 	%r96, %r402, %r404;
	ld.shared.u16 	%rs7, [%r96];
	add.s16 	%rs26, %rs7, 1;
	st.shared.u16 	[%r96], %rs26;
	setp.eq.s32 	%p46, %r772, 2147483647;
	selp.b32 	%r297, -2147483648, %r772, %p46;
	// begin inline asm
	shr.b32 %r296, %r297, %r331;
	// end inline asm
	and.b32  	%r405, %r272, %r296;
	shl.b32 	%r406, %r405, 10;
	and.b32  	%r407, %r406, 31744;
	add.s32 	%r408, %r62, %r407;
	shr.u32 	%r409, %r405, 4;
	and.b32  	%r410, %r409, 268435454;
	add.s32 	%r97, %r408, %r410;
	ld.shared.u16 	%rs8, [%r97];
	add.s16 	%rs27, %rs8, 1;
	st.shared.u16 	[%r97], %rs27;
	setp.eq.s32 	%p47, %r771, 2147483647;
	selp.b32 	%r300, -2147483648, %r771, %p47;
	// begin inline asm
	shr.b32 %r299, %r300, %r331;
	// end inline asm
	and.b32  	%r411, %r272, %r299;
	shl.b32 	%r412, %r411, 10;
	and.b32  	%r413, %r412, 31744;
	add.s32 	%r414, %r62, %r413;
	shr.u32 	%r415, %r411, 4;
	and.b32  	%r416, %r415, 268435454;
	add.s32 	%r98, %r414, %r416;
	ld.shared.u16 	%rs9, [%r98];
	add.s16 	%rs28, %rs9, 1;
	st.shared.u16 	[%r98], %rs28;
	setp.eq.s32 	%p48, %r770, 2147483647;
	selp.b32 	%r303, -2147483648, %r770, %p48;
	// begin inline asm
	shr.b32 %r302, %r303, %r331;
	// end inline asm
	and.b32  	%r417, %r272, %r302;
	shl.b32 	%r418, %r417, 10;
	and.b32  	%r419, %r418, 31744;
	add.s32 	%r420, %r62, %r419;
	shr.u32 	%r421, %r417, 4;
	and.b32  	%r422, %r421, 268435454;
	add.s32 	%r99, %r420, %r422;
	ld.shared.u16 	%rs10, [%r99];
	add.s16 	%rs29, %rs10, 1;
	st.shared.u16 	[%r99], %rs29;
	setp.eq.s32 	%p49, %r769, 2147483647;
	selp.b32 	%r306, -2147483648, %r769, %p49;
	// begin inline asm
	shr.b32 %r305, %r306, %r331;
	// end inline asm
	and.b32  	%r423, %r272, %r305;
	shl.b32 	%r424, %r423, 10;
	and.b32  	%r425, %r424, 31744;
	add.s32 	%r426, %r62, %r425;
	shr.u32 	%r427, %r423, 4;
	and.b32  	%r428, %r427, 268435454;
	add.s32 	%r100, %r426, %r428;
	ld.shared.u16 	%rs11, [%r100];
	add.s16 	%rs30, %rs11, 1;
	st.shared.u16 	[%r100], %rs30;
	setp.eq.s32 	%p50, %r768, 2147483647;
	selp.b32 	%r309, -2147483648, %r768, %p50;
	// begin inline asm
	shr.b32 %r308, %r309, %r331;
	// end inline asm
	and.b32  	%r429, %r272, %r308;
	shl.b32 	%r430, %r429, 10;
	and.b32  	%r431, %r430, 31744;
	add.s32 	%r432, %r62, %r431;
	shr.u32 	%r433, %r429, 4;
	and.b32  	%r434, %r433, 268435454;
	add.s32 	%r101, %r432, %r434;
	ld.shared.u16 	%rs12, [%r101];
	add.s16 	%rs31, %rs12, 1;
	st.shared.u16 	[%r101], %rs31;
	setp.eq.s32 	%p51, %r767, 2147483647;
	selp.b32 	%r312, -2147483648, %r767, %p51;
	// begin inline asm
	shr.b32 %r311, %r312, %r331;
	// end inline asm
	and.b32  	%r435, %r272, %r311;
	shl.b32 	%r436, %r435, 10;
	and.b32  	%r437, %r436, 31744;
	add.s32 	%r438, %r62, %r437;
	shr.u32 	%r439, %r435, 4;
	and.b32  	%r440, %r439, 268435454;
	add.s32 	%r102, %r438, %r440;
	ld.shared.u16 	%rs13, [%r102];
	add.s16 	%rs32, %rs13, 1;
	st.shared.u16 	[%r102], %rs32;
	setp.eq.s32 	%p52, %r766, 2147483647;
	selp.b32 	%r315, -2147483648, %r766, %p52;
	// begin inline asm
	shr.b32 %r314, %r315, %r331;
	// end inline asm
	and.b32  	%r441, %r272, %r314;
	shl.b32 	%r442, %r441, 10;
	and.b32  	%r443, %r442, 31744;
	add.s32 	%r444, %r62, %r443;
	shr.u32 	%r445, %r441, 4;
	and.b32  	%r446, %r445, 268435454;
	add.s32 	%r103, %r444, %r446;
	ld.shared.u16 	%rs14, [%r103];
	add.s16 	%rs33, %rs14, 1;
	st.shared.u16 	[%r103], %rs33;
	setp.eq.s32 	%p53, %r765, 2147483647;
	selp.b32 	%r318, -2147483648, %r765, %p53;
	// begin inline asm
	shr.b32 %r317, %r318, %r331;
	// end inline asm
	and.b32  	%r447, %r272, %r317;
	shl.b32 	%r448, %r447, 10;
	and.b32  	%r449, %r448, 31744;
	add.s32 	%r450, %r62, %r449;
	shr.u32 	%r451, %r447, 4;
	and.b32  	%r452, %r451, 268435454;
	add.s32 	%r104, %r450, %r452;
	ld.shared.u16 	%rs15, [%r104];
	add.s16 	%rs34, %rs15, 1;
	st.shared.u16 	[%r104], %rs34;
	setp.eq.s32 	%p54, %r764, 2147483647;
	selp.b32 	%r321, -2147483648, %r764, %p54;
	// begin inline asm
	shr.b32 %r320, %r321, %r331;
	// end inline asm
	and.b32  	%r453, %r272, %r320;
	shl.b32 	%r454, %r453, 10;
	and.b32  	%r455, %r454, 31744;
	add.s32 	%r456, %r62, %r455;
	shr.u32 	%r457, %r453, 4;
	and.b32  	%r458, %r457, 268435454;
	add.s32 	%r105, %r456, %r458;
	ld.shared.u16 	%rs16, [%r105];
	add.s16 	%rs35, %rs16, 1;
	st.shared.u16 	[%r105], %rs35;
	setp.eq.s32 	%p55, %r763, 2147483647;
	selp.b32 	%r324, -2147483648, %r763, %p55;
	// begin inline asm
	shr.b32 %r323, %r324, %r331;
	// end inline asm
	and.b32  	%r459, %r272, %r323;
	shl.b32 	%r460, %r459, 10;
	and.b32  	%r461, %r460, 31744;
	add.s32 	%r462, %r62, %r461;
	shr.u32 	%r463, %r459, 4;
	and.b32  	%r464, %r463, 268435454;
	add.s32 	%r106, %r462, %r464;
	ld.shared.u16 	%rs17, [%r106];
	add.s16 	%rs36, %rs17, 1;
	st.shared.u16 	[%r106], %rs36;
	setp.eq.s32 	%p56, %r762, 2147483647;
	selp.b32 	%r327, -2147483648, %r762, %p56;
	// begin inline asm
	shr.b32 %r326, %r327, %r331;
	// end inline asm
	and.b32  	%r465, %r272, %r326;
	shl.b32 	%r466, %r465, 10;
	and.b32  	%r467, %r466, 31744;
	add.s32 	%r468, %r62, %r467;
	shr.u32 	%r469, %r465, 4;
	and.b32  	%r470, %r469, 268435454;
	add.s32 	%r107, %r468, %r470;
	ld.shared.u16 	%rs18, [%r107];
	add.s16 	%rs37, %rs18, 1;
	st.shared.u16 	[%r107], %rs37;
	setp.eq.s32 	%p57, %r761, 2147483647;
	selp.b32 	%r330, -2147483648, %r761, %p57;
	// begin inline asm
	shr.b32 %r329, %r330, %r331;
	// end inline asm
	and.b32  	%r471, %r272, %r329;
	shl.b32 	%r472, %r471, 10;
	and.b32  	%r473, %r472, 31744;
	add.s32 	%r474, %r62, %r473;
	shr.u32 	%r475, %r471, 4;
	and.b32  	%r476, %r475, 268435454;
	add.s32 	%r108, %r474, %r476;
	ld.shared.u16 	%rs19, [%r108];
	add.s16 	%rs38, %rs19, 1;
	st.shared.u16 	[%r108], %rs38;
	bar.sync 	0;
	ld.shared.u32 	%r109, [%r63];
	ld.shared.u32 	%r477, [%r63+4];
	ld.shared.u32 	%r478, [%r63+8];
	ld.shared.u32 	%r479, [%r63+12];
	ld.shared.u32 	%r480, [%r63+16];
	ld.shared.u32 	%r481, [%r63+20];
	ld.shared.u32 	%r482, [%r63+24];
	ld.shared.u32 	%r483, [%r63+28];
	ld.shared.u32 	%r484, [%r63+32];
	ld.shared.u32 	%r485, [%r63+36];
	ld.shared.u32 	%r486, [%r63+40];
	ld.shared.u32 	%r487, [%r63+44];
	ld.shared.u32 	%r488, [%r63+48];
	ld.shared.u32 	%r489, [%r63+52];
	ld.shared.u32 	%r490, [%r63+56];
	ld.shared.u32 	%r491, [%r63+60];
	ld.shared.u32 	%r492, [%r63+64];
	ld.shared.u32 	%r493, [%r63+68];
	ld.shared.u32 	%r494, [%r63+72];
	ld.shared.u32 	%r495, [%r63+76];
	ld.shared.u32 	%r496, [%r63+80];
	ld.shared.u32 	%r497, [%r63+84];
	ld.shared.u32 	%r498, [%r63+88];
	ld.shared.u32 	%r499, [%r63+92];
	ld.shared.u32 	%r500, [%r63+96];
	ld.shared.u32 	%r501, [%r63+100];
	ld.shared.u32 	%r502, [%r63+104];
	ld.shared.u32 	%r503, [%r63+108];
	ld.shared.u32 	%r504, [%r63+112];
	ld.shared.u32 	%r505, [%r63+116];
	ld.shared.u32 	%r506, [%r63+120];
	ld.shared.u32 	%r507, [%r63+124];
	ld.shared.u32 	%r508, [%r63+128];
	add.s32 	%r110, %r477, %r109;
	add.s32 	%r111, %r478, %r110;
	add.s32 	%r112, %r479, %r111;
	add.s32 	%r113, %r480, %r112;
	add.s32 	%r114, %r481, %r113;
	add.s32 	%r115, %r482, %r114;
	add.s32 	%r116, %r483, %r115;
	add.s32 	%r117, %r484, %r116;
	add.s32 	%r118, %r485, %r117;
	add.s32 	%r119, %r486, %r118;
	add.s32 	%r120, %r487, %r119;
	add.s32 	%r121, %r488, %r120;
	add.s32 	%r122, %r489, %r121;
	add.s32 	%r123, %r490, %r122;
	add.s32 	%r124, %r491, %r123;
	add.s32 	%r125, %r492, %r124;
	add.s32 	%r126, %r493, %r125;
	add.s32 	%r127, %r494, %r126;
	add.s32 	%r128, %r495, %r127;
	add.s32 	%r129, %r496, %r128;
	add.s32 	%r130, %r497, %r129;
	add.s32 	%r131, %r498, %r130;
	add.s32 	%r132, %r499, %r131;
	add.s32 	%r133, %r500, %r132;
	add.s32 	%r134, %r501, %r133;
	add.s32 	%r135, %r502, %r134;
	add.s32 	%r136, %r503, %r135;
	add.s32 	%r137, %r504, %r136;
	add.s32 	%r138, %r505, %r137;
	add.s32 	%r139, %r506, %r138;
	add.s32 	%r140, %r507, %r139;
	add.s32 	%r337, %r508, %r140;
	// begin inline asm
	mov.u32 %r332, %laneid;
	// end inline asm
	mov.b32 	%r335, 1;
	mov.b32 	%r362, -1;
	// begin inline asm
	{  .reg .u32 r0;  .reg .pred p;  shfl.sync.up.b32 r0|p, %r337, %r335, %r360, %r362;  @p add.u32 r0, r0, %r337;  mov.u32 %r333, r0;}
	// end inline asm
	mov.b32 	%r341, 2;
	// begin inline asm
	{  .reg .u32 r0;  .reg .pred p;  shfl.sync.up.b32 r0|p, %r333, %r341, %r360, %r362;  @p add.u32 r0, r0, %r333;  mov.u32 %r339, r0;}
	// end inline asm
	mov.b32 	%r347, 4;
	// begin inline asm
	{  .reg .u32 r0;  .reg .pred p;  shfl.sync.up.b32 r0|p, %r339, %r347, %r360, %r362;  @p add.u32 r0, r0, %r339;  mov.u32 %r345, r0;}
	// end inline asm
	mov.b32 	%r353, 8;
	// begin inline asm
	{  .reg .u32 r0;  .reg .pred p;  shfl.sync.up.b32 r0|p, %r345, %r353, %r360, %r362;  @p add.u32 r0, r0, %r345;  mov.u32 %r351, r0;}
	// end inline asm
	mov.b32 	%r359, 16;
	// begin inline asm
	{  .reg .u32 r0;  .reg .pred p;  shfl.sync.up.b32 r0|p, %r351, %r359, %r360, %r362;  @p add.u32 r0, r0, %r351;  mov.u32 %r357, r0;}
	// end inline asm
	setp.ne.s32 	%p58, %r332, 31;
	@%p58 bra 	$L__BB3_41;
	st.shared.u32 	[%r64], %r357;
$L__BB3_41:
	sub.s32 	%r509, %r357, %r337;
	setp.gt.u32 	%p59, %r2, 31;
	setp.eq.s32 	%p60, %r61, 7;
	setp.eq.s32 	%p61, %r61, 6;
	setp.eq.s32 	%p62, %r61, 5;
	setp.eq.s32 	%p63, %r61, 4;
	setp.eq.s32 	%p64, %r61, 3;
	setp.eq.s32 	%p65, %r61, 2;
	setp.eq.s32 	%p66, %r61, 1;
	bar.sync 	0;
	ld.shared.v4.u32 	{%r510, %r511, %r512, %r513}, [_ZZN3cub18CUB_300001_SM_10006detail10radix_sort31DeviceRadixSortSingleTileKernelINS1_5radix10policy_hubIfNS0_8NullTypeEyE10Policy1000ELNS0_9SortOrderE0EfS6_yNS1_21identity_decomposer_tEEEvPKT1_PSB_PKT2_PSF_T3_iiT4_E12temp_storage+33792];
	selp.b32 	%r514, %r510, %r780, %p66;
	add.s32 	%r515, %r511, %r510;
	selp.b32 	%r516, %r515, %r514, %p65;
	add.s32 	%r517, %r515, %r512;
	selp.b32 	%r518, %r517, %r516, %p64;
	add.s32 	%r519, %r517, %r513;
	selp.b32 	%r520, %r519, %r518, %p63;
	ld.shared.v4.u32 	{%r521, %r522, %r523, %r524}, [_ZZN3cub18CUB_300001_SM_10006detail10radix_sort31DeviceRadixSortSingleTileKernelINS1_5radix10policy_hubIfNS0_8NullTypeEyE10Policy1000ELNS0_9SortOrderE0EfS6_yNS1_21identity_decomposer_tEEEvPKT1_PSB_PKT2_PSF_T3_iiT4_E12temp_storage+33808];
	add.s32 	%r525, %r519, %r521;
	selp.b32 	%r526, %r525, %r520, %p62;
	add.s32 	%r527, %r525, %r522;
	selp.b32 	%r528, %r527, %r526, %p61;
	add.s32 	%r529, %r527, %r523;
	selp.b32 	%r780, %r529, %r528, %p60;
	add.s32 	%r145, %r529, %r524;
	setp.ne.s32 	%p67, %r332, 0;
	selp.b32 	%r530, %r509, 0, %p67;
	add.s32 	%r531, %r780, %r530;
	or.pred  	%p68, %p59, %p67;
	selp.b32 	%r781, %r531, %r509, %p59;
	@%p68 bra 	$L__BB3_43;
	shl.b32 	%r781, %r145, 16;
	st.shared.u32 	[_ZZN3cub18CUB_300001_SM_10006detail10radix_sort31DeviceRadixSortSingleTileKernelINS1_5radix10policy_hubIfNS0_8NullTypeEyE10Policy1000ELNS0_9SortOrderE0EfS6_yNS1_21identity_decomposer_tEEEvPKT1_PSB_PKT2_PSF_T3_iiT4_E12temp_storage+33832], %r781;
$L__BB3_43:
	setp.eq.s32 	%p69, %r2, 0;
	bar.sync 	0;
	ld.shared.u32 	%r532, [_ZZN3cub18CUB_300001_SM_10006detail10radix_sort31DeviceRadixSortSingleTileKernelINS1_5radix10policy_hubIfNS0_8NullTypeEyE10Policy1000ELNS0_9SortOrderE0EfS6_yNS1_21identity_decomposer_tEEEvPKT1_PSB_PKT2_PSF_T3_iiT4_E12temp_storage+33832];
	selp.b32 	%r533, 0, %r532, %p69;
	add.s32 	%r534, %r781, %r533;
	add.s32 	%r535, %r109, %r534;
	add.s32 	%r536, %r110, %r534;
	add.s32 	%r537, %r111, %r534;
	add.s32 	%r538, %r112, %r534;
	add.s32 	%r539, %r113, %r534;
	add.s32 	%r540, %r114, %r534;
	add.s32 	%r541, %r115, %r534;
	add.s32 	%r542, %r116, %r534;
	add.s32 	%r543, %r117, %r534;
	add.s32 	%r544, %r118, %r534;
	add.s32 	%r545, %r119, %r534;
	add.s32 	%r546, %r120, %r534;
	add.s32 	%r547, %r121, %r534;
	add.s32 	%r548, %r122, %r534;
	add.s32 	%r549, %r123, %r534;
	add.s32 	%r550, %r124, %r534;
	add.s32 	%r551, %r125, %r534;
	add.s32 	%r552, %r126, %r534;
	add.s32 	%r553, %r127, %r534;
	add.s32 	%r554, %r128, %r534;
	add.s32 	%r555, %r129, %r534;
	add.s32 	%r556, %r130, %r534;
	add.s32 	%r557, %r131, %r534;
	add.s32 	%r558, %r132, %r534;
	add.s32 	%r559, %r133, %r534;
	add.s32 	%r560, %r134, %r534;
	add.s32 	%r561, %r135, %r534;
	add.s32 	%r562, %r136, %r534;
	add.s32 	%r563, %r137, %r534;
	add.s32 	%r564, %r138, %r534;
	add.s32 	%r565, %r139, %r534;
	add.s32 	%r566, %r140, %r534;
	st.shared.u32 	[%r63], %r534;
	st.shared.u32 	[%r63+4], %r535;
	st.shared.u32 	[%r63+8], %r536;
	st.shared.u32 	[%r63+12], %r537;
	st.shared.u32 	[%r63+16], %r538;
	st.shared.u32 	[%r63+20], %r539;
	st.shared.u32 	[%r63+24], %r540;
	st.shared.u32 	[%r63+28], %r541;
	st.shared.u32 	[%r63+32], %r542;
	st.shared.u32 	[%r63+36], %r543;
	st.shared.u32 	[%r63+40], %r544;
	st.shared.u32 	[%r63+44], %r545;
	st.shared.u32 	[%r63+48], %r546;
	st.shared.u32 	[%r63+52], %r547;
	st.shared.u32 	[%r63+56], %r548;
	st.shared.u32 	[%r63+60], %r549;
	st.shared.u32 	[%r63+64], %r550;
	st.shared.u32 	[%r63+68], %r551;
	st.shared.u32 	[%r63+72], %r552;
	st.shared.u32 	[%r63+76], %r553;
	st.shared.u32 	[%r63+80], %r554;
	st.shared.u32 	[%r63+84], %r555;
	st.shared.u32 	[%r63+88], %r556;
	st.shared.u32 	[%r63+92], %r557;
	st.shared.u32 	[%r63+96], %r558;
	st.shared.u32 	[%r63+100], %r559;
	st.shared.u32 	[%r63+104], %r560;
	st.shared.u32 	[%r63+108], %r561;
	st.shared.u32 	[%r63+112], %r562;
	st.shared.u32 	[%r63+116], %r563;
	st.shared.u32 	[%r63+120], %r564;
	st.shared.u32 	[%r63+124], %r565;
	st.shared.u32 	[%r63+128], %r566;
	bar.sync 	0;
	cvt.u32.u16 	%r567, %rs1;
	ld.shared.u16 	%r568, [%r90];
	add.s32 	%r149, %r568, %r567;
	cvt.u32.u16 	%r569, %rs2;
	ld.shared.u16 	%r570, [%r91];
	add.s32 	%r150, %r570, %r569;
	cvt.u32.u16 	%r571, %rs3;
	ld.shared.u16 	%r572, [%r92];
	add.s32 	%r151, %r572, %r571;
	cvt.u32.u16 	%r573, %rs4;
	ld.shared.u16 	%r574, [%r93];
	add.s32 	%r152, %r574, %r573;
	cvt.u32.u16 	%r575, %rs5;
	ld.shared.u16 	%r576, [%r94];
	add.s32 	%r153, %r576, %r575;
	cvt.u32.u16 	%r577, %rs6;
	ld.shared.u16 	%r578, [%r95];
	add.s32 	%r154, %r578, %r577;
	cvt.u32.u16 	%r579, %rs7;
	ld.shared.u16 	%r580, [%r96];
	add.s32 	%r155, %r580, %r579;
	cvt.u32.u16 	%r581, %rs8;
	ld.shared.u16 	%r582, [%r97];
	add.s32 	%r156, %r582, %r581;
	cvt.u32.u16 	%r583, %rs9;
	ld.shared.u16 	%r584, [%r98];
	add.s32 	%r157, %r584, %r583;
	cvt.u32.u16 	%r585, %rs10;
	ld.shared.u16 	%r586, [%r99];
	add.s32 	%r158, %r586, %r585;
	cvt.u32.u16 	%r587, %rs11;
	ld.shared.u16 	%r588, [%r100];
	add.s32 	%r159, %r588, %r587;
	cvt.u32.u16 	%r589, %rs12;
	ld.shared.u16 	%r590, [%r101];
	add.s32 	%r160, %r590, %r589;
	cvt.u32.u16 	%r591, %rs13;
	ld.shared.u16 	%r592, [%r102];
	add.s32 	%r161, %r592, %r591;
	cvt.u32.u16 	%r593, %rs14;
	ld.shared.u16 	%r594, [%r103];
	add.s32 	%r162, %r594, %r593;
	cvt.u32.u16 	%r595, %rs15;
	ld.shared.u16 	%r596, [%r104];
	add.s32 	%r163, %r596, %r595;
	cvt.u32.u16 	%r597, %rs16;
	ld.shared.u16 	%r598, [%r105];
	add.s32 	%r164, %r598, %r597;
	cvt.u32.u16 	%r599, %rs17;
	ld.shared.u16 	%r600, [%r106];
	add.s32 	%r165, %r600, %r599;
	cvt.u32.u16 	%r601, %rs18;
	ld.shared.u16 	%r602, [%r107];
	add.s32 	%r166, %r602, %r601;
	cvt.u32.u16 	%r603, %rs19;
	ld.shared.u16 	%r604, [%r108];
	add.s32 	%r167, %r604, %r603;
	bar.sync 	0;
	setp.lt.s32 	%p70, %r760, %r209;
	@%p70 bra 	$L__BB3_83;
	cvt.u64.u32 	%rd8, %r2;
	shl.b32 	%r605, %r149, 2;
	mov.u32 	%r606, _ZZN3cub18CUB_300001_SM_10006detail10radix_sort31DeviceRadixSortSingleTileKernelINS1_5radix10policy_hubIfNS0_8NullTypeEyE10Policy1000ELNS0_9SortOrderE0EfS6_yNS1_21identity_decomposer_tEEEvPKT1_PSB_PKT2_PSF_T3_iiT4_E12temp_storage;
	add.s32 	%r607, %r606, %r605;
	st.shared.u32 	[%r607], %r779;
	shl.b32 	%r608, %r150, 2;
	add.s32 	%r609, %r606, %r608;
	st.shared.u32 	[%r609], %r778;
	shl.b32 	%r610, %r151, 2;
	add.s32 	%r611, %r606, %r610;
	st.shared.u32 	[%r611], %r777;
	shl.b32 	%r612, %r152, 2;
	add.s32 	%r613, %r606, %r612;
	st.shared.u32 	[%r613], %r776;
	shl.b32 	%r614, %r153, 2;
	add.s32 	%r615, %r606, %r614;
	st.shared.u32 	[%r615], %r775;
	shl.b32 	%r616, %r154, 2;
	add.s32 	%r617, %r606, %r616;
	st.shared.u32 	[%r617], %r774;
	shl.b32 	%r618, %r155, 2;
	add.s32 	%r619, %r606, %r618;
	st.shared.u32 	[%r619], %r773;
	shl.b32 	%r620, %r156, 2;
	add.s32 	%r621, %r606, %r620;
	st.shared.u32 	[%r621], %r772;
	shl.b32 	%r622, %r157, 2;
	add.s32 	%r623, %r606, %r622;
	st.shared.u32 	[%r623], %r771;
	shl.b32 	%r624, %r158, 2;
	add.s32 	%r625, %r606, %r624;
	st.shared.u32 	[%r625], %r770;
	shl.b32 	%r626, %r159, 2;
	add.s32 	%r627, %r606, %r626;
	st.shared.u32 	[%r627], %r769;
	shl.b32 	%r628, %r160, 2;
	add.s32 	%r629, %r606, %r628;
	st.shared.u32 	[%r629], %r768;
	shl.b32 	%r630, %r161, 2;
	add.s32 	%r631, %r606, %r630;
	st.shared.u32 	[%r631], %r767;
	shl.b32 	%r632, %r162, 2;
	add.s32 	%r633, %r606, %r632;
	st.shared.u32 	[%r633], %r766;
	shl.b32 	%r634, %r163, 2;
	add.s32 	%r635, %r606, %r634;
	st.shared.u32 	[%r635], %r765;
	shl.b32 	%r636, %r164, 2;
	add.s32 	%r637, %r606, %r636;
	st.shared.u32 	[%r637], %r764;
	shl.b32 	%r638, %r165, 2;
	add.s32 	%r639, %r606, %r638;
	st.shared.u32 	[%r639], %r763;
	shl.b32 	%r640, %r166, 2;
	add.s32 	%r641, %r606, %r640;
	st.shared.u32 	[%r641], %r762;
	shl.b32 	%r642, %r167, 2;
	add.s32 	%r643, %r606, %r642;
	st.shared.u32 	[%r643], %r761;
	bar.sync 	0;
	mad.lo.s32 	%r644, %r2, -72, %r65;
	ld.shared.u32 	%r168, [%r644];
	ld.shared.u32 	%r169, [%r644+1024];
	ld.shared.u32 	%r170, [%r644+2048];
	ld.shared.u32 	%r171, [%r644+3072];
	ld.shared.u32 	%r172, [%r644+4096];
	ld.shared.u32 	%r173, [%r644+5120];
	ld.shared.u32 	%r174, [%r644+6144];
	ld.shared.u32 	%r175, [%r644+7168];
	ld.shared.u32 	%r176, [%r644+8192];
	ld.shared.u32 	%r177, [%r644+9216];
	ld.shared.u32 	%r178, [%r644+10240];
	ld.shared.u32 	%r179, [%r644+11264];
	ld.shared.u32 	%r180, [%r644+12288];
	ld.shared.u32 	%r181, [%r644+13312];
	ld.shared.u32 	%r182, [%r644+14336];
	ld.shared.u32 	%r183, [%r644+15360];
	ld.shared.u32 	%r184, [%r644+16384];
	ld.shared.u32 	%r185, [%r644+17408];
	ld.shared.u32 	%r186, [%r644+18432];
	setp.gt.u64 	%p71, %rd4, %rd8;
	cvta.to.global.u64 	%rd9, %rd3;
	mul.wide.u32 	%rd10, %r2, 4;
	add.s64 	%rd2, %rd9, %rd10;
	@%p71 bra 	$L__BB3_45;
	bra.uni 	$L__BB3_46;
$L__BB3_45:
	setp.gt.s32 	%p72, %r168, -1;
	selp.b32 	%r645, -1, -2147483648, %p72;
	xor.b32  	%r646, %r645, %r168;
	st.global.u32 	[%rd2], %r646;
$L__BB3_46:
	add.s32 	%r647, %r2, 256;
	cvt.u64.u32 	%rd11, %r647;
	setp.le.u64 	%p73, %rd4, %rd11;
	@%p73 bra 	$L__BB3_48;
	setp.gt.s32 	%p74, %r169, -1;
	selp.b32 	%r648, -1, -2147483648, %p74;
	xor.b32  	%r649, %r648, %r169;
	st.global.u32 	[%rd2+1024], %r649;
$L__BB3_48:
	add.s32 	%r650, %r2, 512;
	cvt.u64.u32 	%rd12, %r650;
	setp.le.u64 	%p75, %rd4, %rd12;
	@%p75 bra 	$L__BB3_50;
	setp.gt.s32 	%p76, %r170, -1;
	selp.b32 	%r651, -1, -2147483648, %p76;
	xor.b32  	%r652, %r651, %r170;
	st.global.u32 	[%rd2+2048], %r652;
$L__BB3_50:
	add.s32 	%r653, %r2, 768;
	cvt.u64.u32 	%rd13, %r653;
	setp.le.u64 	%p77, %rd4, %rd13;
	@%p77 bra 	$L__BB3_52;
	setp.gt.s32 	%p78, %r171, -1;
	selp.b32 	%r654, -1, -2147483648, %p78;
	xor.b32  	%r655, %r654, %r171;
	st.global.u32 	[%rd2+3072], %r655;
$L__BB3_52:
	or.b32  	%r656, %r2, 1024;
	cvt.u64.u32 	%rd14, %r656;
	setp.le.u64 	%p79, %rd4, %rd14;
	@%p79 bra 	$L__BB3_54;
	setp.gt.s32 	%p80, %r172, -1;
	selp.b32 	%r657, -1, -2147483648, %p80;
	xor.b32  	%r658, %r657, %r172;
	st.global.u32 	[%rd2+4096], %r658;
$L__BB3_54:
	add.s32 	%r659, %r2, 1280;
	cvt.u64.u32 	%rd15, %r659;
	setp.le.u64 	%p81, %rd4, %rd15;
	@%p81 bra 	$L__BB3_56;
	setp.gt.s32 	%p82, %r173, -1;
	selp.b32 	%r660, -1, -2147483648, %p82;
	xor.b32  	%r661, %r660, %r173;
	st.global.u32 	[%rd2+5120], %r661;
$L__BB3_56:
	add.s32 	%r662, %r2, 1536;
	cvt.u64.u32 	%rd16, %r662;
	setp.le.u64 	%p83, %rd4, %rd16;
	@%p83 bra 	$L__BB3_58;
	setp.gt.s32 	%p84, %r174, -1;
	selp.b32 	%r663, -1, -2147483648, %p84;
	xor.b32  	%r664, %r663, %r174;
	st.global.u32 	[%rd2+6144], %r664;
$L__BB3_58:
	add.s32 	%r665, %r2, 1792;
	cvt.u64.u32 	%rd17, %r665;
	setp.le.u64 	%p85, %rd4, %rd17;
	@%p85 bra 	$L__BB3_60;
	setp.gt.s32 	%p86, %r175, -1;
	selp.b32 	%r666, -1, -2147483648, %p86;
	xor.b32  	%r667, %r666, %r175;
	st.global.u32 	[%rd2+7168], %r667;
$L__BB3_60:
	or.b32  	%r668, %r2, 2048;
	cvt.u64.u32 	%rd18, %r668;
	setp.le.u64 	%p87, %rd4, %rd18;
	@%p87 bra 	$L__BB3_62;
	setp.gt.s32 	%p88, %r176, -1;
	selp.b32 	%r669, -1, -2147483648, %p88;
	xor.b32  	%r670, %r669, %r176;
	st.global.u32 	[%rd2+8192], %r670;
$L__BB3_62:
	add.s32 	%r671, %r2, 2304;
	cvt.u64.u32 	%rd19, %r671;
	setp.le.u64 	%p89, %rd4, %rd19;
	@%p89 bra 	$L__BB3_64;
	setp.gt.s32 	%p90, %r177, -1;
	selp.b32 	%r672, -1, -2147483648, %p90;
	xor.b32  	%r673, %r672, %r177;
	st.global.u32 	[%rd2+9216], %r673;
$L__BB3_64:
	add.s32 	%r674, %r2, 2560;
	cvt.u64.u32 	%rd20, %r674;
	setp.le.u64 	%p91, %rd4, %rd20;
	@%p91 bra 	$L__BB3_66;
	setp.gt.s32 	%p92, %r178, -1;
	selp.b32 	%r675, -1, -2147483648, %p92;
	xor.b32  	%r676, %r675, %r178;
	st.global.u32 	[%rd2+10240], %r676;
$L__BB3_66:
	add.s32 	%r677, %r2, 2816;
	cvt.u64.u32 	%rd21, %r677;
	setp.le.u64 	%p93, %rd4, %rd21;
	@%p93 bra 	$L__BB3_68;
	setp.gt.s32 	%p94, %r179, -1;
	selp.b32 	%r678, -1, -2147483648, %p94;
	xor.b32  	%r679, %r678, %r179;
	st.global.u32 	[%rd2+11264], %r679;
$L__BB3_68:
	or.b32  	%r680, %r2, 3072;
	cvt.u64.u32 	%rd22, %r680;
	setp.le.u64 	%p95, %rd4, %rd22;
	@%p95 bra 	$L__BB3_70;
	setp.gt.s32 	%p96, %r180, -1;
	selp.b32 	%r681, -1, -2147483648, %p96;
	xor.b32  	%r682, %r681, %r180;
	st.global.u32 	[%rd2+12288], %r682;
$L__BB3_70:
	add.s32 	%r683, %r2, 3328;
	cvt.u64.u32 	%rd23, %r683;
	setp.le.u64 	%p97, %rd4, %rd23;
	@%p97 bra 	$L__BB3_72;
	setp.gt.s32 	%p98, %r181, -1;
	selp.b32 	%r684, -1, -2147483648, %p98;
	xor.b32  	%r685, %r684, %r181;
	st.global.u32 	[%rd2+13312], %r685;
$L__BB3_72:
	add.s32 	%r686, %r2, 3584;
	cvt.u64.u32 	%rd24, %r686;
	setp.le.u64 	%p99, %rd4, %rd24;
	@%p99 bra 	$L__BB3_74;
	setp.gt.s32 	%p100, %r182, -1;
	selp.b32 	%r687, -1, -2147483648, %p100;
	xor.b32  	%r688, %r687, %r182;
	st.global.u32 	[%rd2+14336], %r688;
$L__BB3_74:
	add.s32 	%r689, %r2, 3840;
	cvt.u64.u32 	%rd25, %r689;
	setp.le.u64 	%p101, %rd4, %rd25;
	@%p101 bra 	$L__BB3_76;
	setp.gt.s32 	%p102, %r183, -1;
	selp.b32 	%r690, -1, -2147483648, %p102;
	xor.b32  	%r691, %r690, %r183;
	st.global.u32 	[%rd2+15360], %r691;
$L__BB3_76:
	or.b32  	%r692, %r2, 4096;
	cvt.u64.u32 	%rd26, %r692;
	setp.le.u64 	%p103, %rd4, %rd26;
	@%p103 bra 	$L__BB3_78;
	setp.gt.s32 	%p104, %r184, -1;
	selp.b32 	%r693, -1, -2147483648, %p104;
	xor.b32  	%r694, %r693, %r184;
	st.global.u32 	[%rd2+16384], %r694;
$L__BB3_78:
	add.s32 	%r695, %r2, 4352;
	cvt.u64.u32 	%rd27, %r695;
	setp.le.u64 	%p105, %rd4, %rd27;
	@%p105 bra 	$L__BB3_80;
	setp.gt.s32 	%p106, %r185, -1;
	selp.b32 	%r696, -1, -2147483648, %p106;
	xor.b32  	%r697, %r696, %r185;
	st.global.u32 	[%rd2+17408], %r697;
$L__BB3_80:
	add.s32 	%r698, %r2, 4608;
	cvt.u64.u32 	%rd28, %r698;
	setp.le.u64 	%p107, %rd4, %rd28;
	@%p107 bra 	$L__BB3_82;
	setp.gt.s32 	%p108, %r186, -1;
	selp.b32 	%r699, -1, -2147483648, %p108;
	xor.b32  	%r700, %r699, %r186;
	st.global.u32 	[%rd2+18432], %r700;
$L__BB3_82:
	ret;
$L__BB3_83:
	shl.b32 	%r701, %r149, 2;
	mov.u32 	%r702, _ZZN3cub18CUB_300001_SM_10006detail10radix_sort31DeviceRadixSortSingleTileKernelINS1_5radix10policy_hubIfNS0_8NullTypeEyE10Policy1000ELNS0_9SortOrderE0EfS6_yNS1_21identity_decomposer_tEEEvPKT1_PSB_PKT2_PSF_T3_iiT4_E12temp_storage;
	add.s32 	%r703, %r702, %r701;
	st.shared.u32 	[%r703], %r779;
	shl.b32 	%r704, %r150, 2;
	add.s32 	%r705, %r702, %r704;
	st.shared.u32 	[%r705], %r778;
	shl.b32 	%r706, %r151, 2;
	add.s32 	%r707, %r702, %r706;
	st.shared.u32 	[%r707], %r777;
	shl.b32 	%r708, %r152, 2;
	add.s32 	%r709, %r702, %r708;
	st.shared.u32 	[%r709], %r776;
	shl.b32 	%r710, %r153, 2;
	add.s32 	%r711, %r702, %r710;
	st.shared.u32 	[%r711], %r775;
	shl.b32 	%r712, %r154, 2;
	add.s32 	%r713, %r702, %r712;
	st.shared.u32 	[%r713], %r774;
	shl.b32 	%r714, %r155, 2;
	add.s32 	%r715, %r702, %r714;
	st.shared.u32 	[%r715], %r773;
	shl.b32 	%r716, %r156, 2;
	add.s32 	%r717, %r702, %r716;
	st.shared.u32 	[%r717], %r772;
	shl.b32 	%r718, %r157, 2;
	add.s32 	%r719, %r702, %r718;
	st.shared.u32 	[%r719], %r771;
	shl.b32 	%r720, %r158, 2;
	add.s32 	%r721, %r702, %r720;
	st.shared.u32 	[%r721], %r770;
	shl.b32 	%r722, %r159, 2;
	add.s32 	%r723, %r702, %r722;
	st.shared.u32 	[%r723], %r769;
	shl.b32 	%r724, %r160, 2;
	add.s32 	%r725, %r702, %r724;
	st.shared.u32 	[%r725], %r768;
	shl.b32 	%r726, %r161, 2;
	add.s32 	%r727, %r702, %r726;
	st.shared.u32 	[%r727], %r767;
	shl.b32 	%r728, %r162, 2;
	add.s32 	%r729, %r702, %r728;
	st.shared.u32 	[%r729], %r766;
	shl.b32 	%r730, %r163, 2;
	add.s32 	%r731, %r702, %r730;
	st.shared.u32 	[%r731], %r765;
	shl.b32 	%r732, %r164, 2;
	add.s32 	%r733, %r702, %r732;
	st.shared.u32 	[%r733], %r764;
	shl.b32 	%r734, %r165, 2;
	add.s32 	%r735, %r702, %r734;
	st.shared.u32 	[%r735], %r763;
	shl.b32 	%r736, %r166, 2;
	add.s32 	%r737, %r702, %r736;
	st.shared.u32 	[%r737], %r762;
	shl.b32 	%r738, %r167, 2;
	add.s32 	%r739, %r702, %r738;
	st.shared.u32 	[%r739], %r761;
	bar.sync 	0;
	ld.shared.u32 	%r779, [%r65];
	ld.shared.u32 	%r778, [%r65+4];
	ld.shared.u32 	%r777, [%r65+8];
	ld.shared.u32 	%r776, [%r65+12];
	ld.shared.u32 	%r775, [%r65+16];
	ld.shared.u32 	%r774, [%r65+20];
	ld.shared.u32 	%r773, [%r65+24];
	ld.shared.u32 	%r772, [%r65+28];
	ld.shared.u32 	%r771, [%r65+32];
	ld.shared.u32 	%r770, [%r65+36];
	ld.shared.u32 	%r769, [%r65+40];
	ld.shared.u32 	%r768, [%r65+44];
	ld.shared.u32 	%r767, [%r65+48];
	ld.shared.u32 	%r766, [%r65+52];
	ld.shared.u32 	%r765, [%r65+56];
	ld.shared.u32 	%r764, [%r65+60];
	ld.shared.u32 	%r763, [%r65+64];
	ld.shared.u32 	%r762, [%r65+68];
	ld.shared.u32 	%r761, [%r65+72];
	bar.sync 	0;
	add.s32 	%r760, %r760, 6;
	add.s32 	%r759, %r759, -6;
	bra.uni 	$L__BB3_39;

}
	// .globl	_ZN3cub18CUB_300001_SM_10006detail10radix_sort30DeviceRadixSortHistogramKernelINS1_5radix10policy_hubIfNS0_8NullTypeEyE10Policy1000ELNS0_9SortOrderE0EfyNS1_21identity_decomposer_tEEEvPT2_PKT1_SB_iiT3_
.visible .entry _ZN3cub18CUB_300001_SM_10006detail10radix_sort30DeviceRadixSortHistogramKernelINS1_5radix10policy_hubIfNS0_8NullTypeEyE10Policy1000ELNS0_9SortOrderE0EfyNS1_21identity_decomposer_tEEEvPT2_PKT1_SB_iiT3_(
	.param .u64 .ptr .align 1 _ZN3cub18CUB_300001_SM_10006detail10radix_sort30DeviceRadixSortHistogramKernelINS1_5radix10policy_hubIfNS0_8NullTypeEyE10Policy1000ELNS0_9SortOrderE0EfyNS1_21identity_decomposer_tEEEvPT2_PKT1_SB_iiT3__param_0,
	.param .u64 .ptr .align 1 _ZN3cub18CUB_300001_SM_10006detail10radix_sort30DeviceRadixSortHistogramKernelINS1_5radix10policy_hubIfNS0_8NullTypeEyE10Policy1000ELNS0_9SortOrderE0EfyNS1_21identity_decomposer_tEEEvPT2_PKT1_SB_iiT3__param_1,
	.param .u64 _ZN3cub18CUB_300001_SM_10006detail10radix_sort30DeviceRadixSortHistogramKernelINS1_5radix10policy_hubIfNS0_8NullTypeEyE10Policy1000ELNS0_9SortOrderE0EfyNS1_21identity_decomposer_tEEEvPT2_PKT1_SB_iiT3__param_2,
	.param .u32 _ZN3cub18CUB_300001_SM_10006detail10radix_sort30DeviceRadixSortHistogramKernelINS1_5radix10policy_hubIfNS0_8NullTypeEyE10Policy1000ELNS0_9SortOrderE0EfyNS1_21identity_decomposer_tEEEvPT2_PKT1_SB_iiT3__param_3,
	.param .u32 _ZN3cub18CUB_300001_SM_10006detail10radix_sort30DeviceRadixSortHistogramKernelINS1_5radix10policy_hubIfNS0_8NullTypeEyE10Policy1000ELNS0_9SortOrderE0EfyNS1_21identity_decomposer_tEEEvPT2_PKT1_SB_iiT3__param_4,
	.param .align 1 .b8 _ZN3cub18CUB_300001_SM_10006detail10radix_sort30DeviceRadixSortHistogramKernelINS1_5radix10policy_hubIfNS0_8NullTypeEyE10Policy1000ELNS0_9SortOrderE0EfyNS1_21identity_decomposer_tEEEvPT2_PKT1_SB_iiT3__param_5[1]
)
.maxntid 128
{
	.reg .pred 	%p<123>;
	.reg .b32 	%r<518>;
	.reg .b64 	%rd<137>;
	// demoted variable
	.shared .align 4 .b8 _ZZN3cub18CUB_300001_SM_10006detail10radix_sort30DeviceRadixSortHistogramKernelINS1_5radix10policy_hubIfNS0_8NullTypeEyE10Policy1000ELNS0_9SortOrderE0EfyNS1_21identity_decomposer_tEEEvPT2_PKT1_SB_iiT3_E12temp_storage[4096];
	ld.param.u64 	%rd18, [_ZN3cub18CUB_300001_SM_10006detail10radix_sort30DeviceRadixSortHistogramKernelINS1_5radix10policy_hubIfNS0_8NullTypeEyE10Policy1000ELNS0_9SortOrderE0EfyNS1_21identity_decomposer_tEEEvPT2_PKT1_SB_iiT3__param_0];
	ld.param.u64 	%rd19, [_ZN3cub18CUB_300001_SM_10006detail10radix_sort30DeviceRadixSortHistogramKernelINS1_5radix10policy_hubIfNS0_8NullTypeEyE10Policy1000ELNS0_9SortOrderE0EfyNS1_21identity_decomposer_tEEEvPT2_PKT1_SB_iiT3__param_1];
	ld.param.u64 	%rd17, [_ZN3cub18CUB_300001_SM_10006detail10radix_sort30DeviceRadixSortHistogramKernelINS1_5radix10policy_hubIfNS0_8NullTypeEyE10Policy1000ELNS0_9SortOrderE0EfyNS1_21identity_decomposer_tEEEvPT2_PKT1_SB_iiT3__param_2];
	ld.param.u32 	%r174, [_ZN3cub18CUB_300001_SM_10006detail10radix_sort30DeviceRadixSortHistogramKernelINS1_5radix10policy_hubIfNS0_8NullTypeEyE10Policy1000ELNS0_9SortOrderE0EfyNS1_21identity_decomposer_tEEEvPT2_PKT1_SB_iiT3__param_3];
	ld.param.u32 	%r175, [_ZN3cub18CUB_300001_SM_10006detail10radix_sort30DeviceRadixSortHistogramKernelINS1_5radix10policy_hubIfNS0_8NullTypeEyE10Policy1000ELNS0_9SortOrderE0EfyNS1_21identity_decomposer_tEEEvPT2_PKT1_SB_iiT3__param_4];
	cvta.to.global.u64 	%rd1, %rd19;
	cvta.to.global.u64 	%rd2, %rd18;
	setp.eq.s64 	%p2, %rd17, 0;
	@%p2 bra 	$L__BB4_153;
	sub.s32 	%r176, %r175, %r174;
	add.s32 	%r177, %r176, 7;
	shr.s32 	%r178, %r177, 31;
	shr.u32 	%r179, %r178, 29;
	add.s32 	%r180, %r177, %r179;
	shr.s32 	%r181, %r180, 3;
	mov.u32 	%r182, %tid.x;
	setp.gt.u32 	%p3, %r182, 255;
	setp.lt.s32 	%p4, %r177, 8;
	mov.u32 	%r183, %ctaid.x;
	shl.b32 	%r184, %r183, 11;
	cvt.u64.u32 	%rd3, %r184;
	mov.u32 	%r185, %nctaid.x;
	shl.b32 	%r186, %r185, 11;
	cvt.u64.u32 	%rd4, %r186;
	add.s32 	%r1, %r181, -1;
	and.b32  	%r2, %r181, 15;
	and.b32  	%r3, %r181, 7;
	add.s32 	%r4, %r3, -1;
	and.b32  	%r5, %r181, 3;
	or.pred  	%p1, %p3, %p4;
	shl.b32 	%r187, %r182, 2;
	mov.u32 	%r188, _ZZN3cub18CUB_300001_SM_10006detail10radix_sort30DeviceRadixSortHistogramKernelINS1_5radix10policy_hubIfNS0_8NullTypeEyE10Policy1000ELNS0_9SortOrderE0EfyNS1_21identity_decomposer_tEEEvPT2_PKT1_SB_iiT3_E12temp_storage;
	add.s32 	%r6, %r188, %r187;
	and.b32  	%r7, %r181, 268435440;
	cvt.u64.u32 	%rd5, %r182;
	add.s32 	%r8, %r182, 128;
	add.s32 	%r9, %r182, 256;
	add.s32 	%r10, %r182, 384;
	add.s32 	%r11, %r182, 512;
	add.s32 	%r12, %r182, 640;
	add.s32 	%r13, %r182, 768;
	or.b32  	%r14, %r182, 1024;
	add.s32 	%r15, %r182, 1920;
	and.b32  	%r16, %r181, 268435448;
	and.b32  	%r17, %r181, 1;
	neg.s32 	%r18, %r7;
	add.s32 	%r19, %r6, 8192;
	add.s64 	%rd21, %rd17, -1;
	shr.u64 	%rd22, %rd21, 30;
	add.s64 	%rd23, %rd22, 1;
	min.u64 	%rd6, %rd23, %rd17;
	mov.b64 	%rd135, 0;
$L__BB4_2:
	@%p1 bra 	$L__BB4_30;
	setp.lt.u32 	%p5, %r1, 15;
	mov.b32 	%r471, 0;
	@%p5 bra 	$L__BB4_6;
	mov.u32 	%r468, %r19;
	mov.u32 	%r469, %r18;
$L__BB4_5:
	.pragma "nounroll";
	mov.b32 	%r190, 0;
	st.shared.u32 	[%r468+-8192], %r190;
	st.shared.u32 	[%r468+-7168], %r190;
	st.shared.u32 	[%r468+-6144], %r190;
	st.shared.u32 	[%r468+-5120], %r190;
	st.shared.u32 	[%r468+-4096], %r190;
	st.shared.u32 	[%r468+-3072], %r190;
	st.shared.u32 	[%r468+-2048], %r190;
	st.shared.u32 	[%r468+-1024], %r190;
	st.shared.u32 	[%r468], %r190;
	st.shared.u32 	[%r468+1024], %r190;
	st.shared.u32 	[%r468+2048], %r190;
	st.shared.u32 	[%r468+3072], %r190;
	st.shared.u32 	[%r468+4096], %r190;
	st.shared.u32 	[%r468+5120], %r190;
	st.shared.u32 	[%r468+6144], %r190;
	st.shared.u32 	[%r468+7168], %r190;
	add.s32 	%r469, %r469, 16;
	add.s32 	%r468, %r468, 16384;
	setp.ne.s32 	%p6, %r469, 0;
	mov.u32 	%r471, %r7;
	@%p6 bra 	$L__BB4_5;
$L__BB4_6:
	add.s32 	%r25, %r2, -1;
	setp.eq.s32 	%p7, %r2, 0;
	@%p7 bra 	$L__BB4_16;
	setp.lt.u32 	%p8, %r25, 7;
	@%p8 bra 	$L__BB4_9;
	shl.b32 	%r191, %r471, 10;
	add.s32 	%r192, %r6, %r191;
	mov.b32 	%r193, 0;
	st.shared.u32 	[%r192], %r193;
	st.shared.u32 	[%r192+1024], %r193;
	st.shared.u32 	[%r192+2048], %r193;
	st.shared.u32 	[%r192+3072], %r193;
	st.shared.u32 	[%r192+4096], %r193;
	st.shared.u32 	[%r192+5120], %r193;
	st.shared.u32 	[%r192+6144], %r193;
	st.shared.u32 	[%r192+7168], %r193;
	add.s32 	%r471, %r471, 8;
$L__BB4_9:
	setp.eq.s32 	%p9, %r3, 0;
	@%p9 bra 	$L__BB4_16;
	setp.lt.u32 	%p10, %r4, 3;
	@%p10 bra 	$L__BB4_12;
	shl.b32 	%r194, %r471, 10;
	add.s32 	%r195, %r6, %r194;
	mov.b32 	%r196, 0;
	st.shared.u32 	[%r195], %r196;
	st.shared.u32 	[%r195+1024], %r196;
	st.shared.u32 	[%r195+2048], %r196;
	st.shared.u32 	[%r195+3072], %r196;
	add.s32 	%r471, %r471, 4;
$L__BB4_12:
	setp.eq.s32 	%p11, %r5, 0;
	@%p11 bra 	$L__BB4_16;
	setp.eq.s32 	%p12, %r5, 1;
	shl.b32 	%r197, %r471, 10;
	add.s32 	%r30, %r6, %r197;
	mov.b32 	%r198, 0;
	st.shared.u32 	[%r30], %r198;
	@%p12 bra 	$L__BB4_16;
	setp.eq.s32 	%p13, %r5, 2;
	mov.b32 	%r199, 0;
	st.shared.u32 	[%r30+1024], %r199;
	@%p13 bra 	$L__BB4_16;
	mov.b32 	%r200, 0;
	st.shared.u32 	[%r30+2048], %r200;
$L__BB4_16:
	cvt.u32.u64 	%r201, %rd5;
	setp.gt.u32 	%p14, %r201, 127;
	@%p14 bra 	$L__BB4_30;
	setp.lt.u32 	%p15, %r1, 15;
	mov.b32 	%r475, 0;
	@%p15 bra 	$L__BB4_20;
	mov.b32 	%r473, 0;
$L__BB4_19:
	.pragma "nounroll";
	shl.b32 	%r204, %r473, 10;
	add.s32 	%r205, %r6, %r204;
	mov.b32 	%r206, 0;
	st.shared.u32 	[%r205+512], %r206;
	st.shared.u32 	[%r205+1536], %r206;
	st.shared.u32 	[%r205+2560], %r206;
	st.shared.u32 	[%r205+3584], %r206;
	st.shared.u32 	[%r205+4608], %r206;
	st.shared.u32 	[%r205+5632], %r206;
	st.shared.u32 	[%r205+6656], %r206;
	st.shared.u32 	[%r205+7680], %r206;
	st.shared.u32 	[%r205+8704], %r206;
	st.shared.u32 	[%r205+9728], %r206;
	st.shared.u32 	[%r205+10752], %r206;
	st.shared.u32 	[%r205+11776], %r206;
	st.shared.u32 	[%r205+12800], %r206;
	st.shared.u32 	[%r205+13824], %r206;
	st.shared.u32 	[%r205+14848], %r206;
	st.shared.u32 	[%r205+15872], %r206;
	add.s32 	%r473, %r473, 16;
	setp.ne.s32 	%p16, %r473, %r7;
	mov.u32 	%r475, %r7;
	@%p16 bra 	$L__BB4_19;
$L__BB4_20:
	setp.eq.s32 	%p17, %r2, 0;
	@%p17 bra 	$L__BB4_30;
	setp.lt.u32 	%p18, %r25, 7;
	@%p18 bra 	$L__BB4_23;
	shl.b32 	%r207, %r475, 10;
	add.s32 	%r208, %r6, %r207;
	mov.b32 	%r209, 0;
	st.shared.u32 	[%r208+512], %r209;
	st.shared.u32 	[%r208+1536], %r209;
	st.shared.u32 	[%r208+2560], %r209;
	st.shared.u32 	[%r208+3584], %r209;
	st.shared.u32 	[%r208+4608], %r209;
	st.shared.u32 	[%r208+5632], %r209;
	st.shared.u32 	[%r208+6656], %r209;
	st.shared.u32 	[%r208+7680], %r209;
	add.s32 	%r475, %r475, 8;
$L__BB4_23:
	setp.eq.s32 	%p19, %r3, 0;
	@%p19 bra 	$L__BB4_30;
	setp.lt.u32 	%p20, %r4, 3;
	@%p20 bra 	$L__BB4_26;
	shl.b32 	%r210, %r475, 10;
	add.s32 	%r211, %r6, %r210;
	mov.b32 	%r212, 0;
	st.shared.u32 	[%r211+512], %r212;
	st.shared.u32 	[%r211+1536], %r212;
	st.shared.u32 	[%r211+2560], %r212;
	st.shared.u32 	[%r211+3584], %r212;
	add.s32 	%r475, %r475, 4;
$L__BB4_26:
	setp.eq.s32 	%p21, %r5, 0;
	@%p21 bra 	$L__BB4_30;
	setp.eq.s32 	%p22, %r5, 1;
	shl.b32 	%r213, %r475, 10;
	add.s32 	%r38, %r6, %r213;
	mov.b32 	%r214, 0;
	st.shared.u32 	[%r38+512], %r214;
	@%p22 bra 	$L__BB4_30;
	setp.eq.s32 	%p23, %r5, 2;
	mov.b32 	%r215, 0;
	st.shared.u32 	[%r38+1536], %r215;
	@%p23 bra 	$L__BB4_30;
	mov.b32 	%r216, 0;
	st.shared.u32 	[%r38+2560], %r216;
$L__BB4_30:
	bar.sync 	0;
	bar.sync 	0;
	shl.b64 	%rd8, %rd135, 30;
	sub.s64 	%rd24, %rd17, %rd8;
	min.u64 	%rd9, %rd24, 1073741824;
	setp.le.u64 	%p24, %rd9, %rd3;
	@%p24 bra 	$L__BB4_70;
	mov.u64 	%rd136, %rd3;
$L__BB4_32:
	add.s64 	%rd11, %rd136, %rd8;
	sub.s64 	%rd12, %rd17, %rd11;
	setp.lt.u64 	%p25, %rd12, 2048;
	@%p25 bra 	$L__BB4_34;
	add.s64 	%rd27, %rd11, %rd5;
	shl.b64 	%rd28, %rd27, 2;
	add.s64 	%rd29, %rd1, %rd28;
	ld.global.u32 	%r507, [%rd29];
	ld.global.u32 	%r506, [%rd29+512];
	ld.global.u32 	%r505, [%rd29+1024];
	ld.global.u32 	%r504, [%rd29+1536];
	ld.global.u32 	%r503, [%rd29+2048];
	ld.global.u32 	%r502, [%rd29+2560];
	ld.global.u32 	%r501, [%rd29+3072];
	ld.global.u32 	%r500, [%rd29+3584];
	ld.global.u32 	%r499, [%rd29+4096];
	ld.global.u32 	%r498, [%rd29+4608];
	ld.global.u32 	%r497, [%rd29+5120];
	ld.global.u32 	%r496, [%rd29+5632];
	ld.global.u32 	%r495, [%rd29+6144];
	ld.global.u32 	%r494, [%rd29+6656];
	ld.global.u32 	%r493, [%rd29+7168];
	ld.global.u32 	%r492, [%rd29+7680];
	bra.uni 	$L__BB4_66;
$L__BB4_34:
	cvt.u32.u64 	%r218, %rd5;
	cvt.u32.u64 	%r55, %rd12;
	setp.ge.s32 	%p26, %r218, %r55;
	add.s64 	%rd25, %rd11, %rd5;
	shl.b64 	%rd26, %rd25, 2;
	add.s64 	%rd13, %rd1, %rd26;
	mov.b32 	%r507, 2147483647;
	@%p26 bra 	$L__BB4_36;
	ld.global.u32 	%r507, [%rd13];
$L__BB4_36:
	setp.ge.s32 	%p27, %r8, %r55;
	mov.b32 	%r506, 2147483647;
	@%p27 bra 	$L__BB4_38;
	ld.global.u32 	%r506, [%rd13+512];
$L__BB4_38:
	setp.ge.s32 	%p28, %r9, %r55;
	mov.b32 	%r505, 2147483647;
	@%p28 bra 	$L__BB4_40;
	ld.global.u32 	%r505, [%rd13+1024];
$L__BB4_40:
	setp.ge.s32 	%p29, %r10, %r55;
	mov.b32 	%r504, 2147483647;
	@%p29 bra 	$L__BB4_42;
	ld.global.u32 	%r504, [%rd13+1536];
$L__BB4_42:
	setp.ge.s32 	%p30, %r11, %r55;
	mov.b32 	%r503, 2147483647;
	@%p30 bra 	$L__BB4_44;
	ld.global.u32 	%r503, [%rd13+2048];
$L__BB4_44:
	setp.ge.s32 	%p31, %r12, %r55;
	mov.b32 	%r502, 2147483647;
	@%p31 bra 	$L__BB4_46;
	ld.global.u32 	%r502, [%rd13+2560];
$L__BB4_46:
	setp.ge.s32 	%p32, %r13, %r55;
	mov.b32 	%r501, 2147483647;
	@%p32 bra 	$L__BB4_48;
	ld.global.u32 	%r501, [%rd13+3072];
$L__BB4_48:
	mov.u32 	%r226, %tid.x;
	add.s32 	%r227, %r226, 896;
	setp.ge.s32 	%p33, %r227, %r55;
	mov.b32 	%r500, 2147483647;
	@%p33 bra 	$L__BB4_50;
	ld.global.u32 	%r500, [%rd13+3584];
$L__BB4_50:
	setp.ge.s32 	%p34, %r14, %r55;
	mov.b32 	%r499, 2147483647;
	@%p34 bra 	$L__BB4_52;
	ld.global.u32 	%r499, [%rd13+4096];
$L__BB4_52:
	add.s32 	%r231, %r226, 1152;
	setp.ge.s32 	%p35, %r231, %r55;
	mov.b32 	%r498, 2147483647;
	@%p35 bra 	$L__BB4_54;
	ld.global.u32 	%r498, [%rd13+4608];
$L__BB4_54:
	add.s32 	%r234, %r226, 1280;
	setp.ge.s32 	%p36, %r234, %r55;
	mov.b32 	%r497, 2147483647;
	@%p36 bra 	$L__BB4_56;
	ld.global.u32 	%r497, [%rd13+5120];
$L__BB4_56:
	add.s32 	%r237, %r226, 1408;
	setp.ge.s32 	%p37, %r237, %r55;
	mov.b32 	%r496, 2147483647;
	@%p37 bra 	$L__BB4_58;
	ld.global.u32 	%r496, [%rd13+5632];
$L__BB4_58:
	add.s32 	%r240, %r226, 1536;
	setp.ge.s32 	%p38, %r240, %r55;
	mov.b32 	%r495, 2147483647;
	@%p38 bra 	$L__BB4_60;
	ld.global.u32 	%r495, [%rd13+6144];
$L__BB4_60:
	add.s32 	%r243, %r226, 1664;
	setp.ge.s32 	%p39, %r243, %r55;
	mov.b32 	%r494, 2147483647;
	@%p39 bra 	$L__BB4_62;
	ld.global.u32 	%r494, [%rd13+6656];
$L__BB4_62:
	add.s32 	%r246, %r226, 1792;
	setp.ge.s32 	%p40, %r246, %r55;
	mov.b32 	%r493, 2147483647;
	@%p40 bra 	$L__BB4_64;
	ld.global.u32 	%r493, [%rd13+7168];
$L__BB4_64:
	setp.ge.s32 	%p41, %r15, %r55;
	mov.b32 	%r492, 2147483647;
	@%p41 bra 	$L__BB4_66;
	ld.global.u32 	%r492, [%rd13+7680];
$L__BB4_66:
	setp.le.s32 	%p42, %r175, %r174;
	@%p42 bra 	$L__BB4_69;
	setp.gt.s32 	%p43, %r507, -1;
	selp.b32 	%r249, -2147483648, -1, %p43;
	xor.b32  	%r250, %r249, %r507;
	setp.gt.s32 	%p44, %r506, -1;
	selp.b32 	%r251, -2147483648, -1, %p44;
	xor.b32  	%r252, %r251, %r506;
	setp.gt.s32 	%p45, %r505, -1;
	selp.b32 	%r253, -2147483648, -1, %p45;
	xor.b32  	%r254, %r253, %r505;
	setp.gt.s32 	%p46, %r504, -1;
	selp.b32 	%r255, -2147483648, -1, %p46;
	xor.b32  	%r256, %r255, %r504;
	setp.gt.s32 	%p47, %r503, -1;
	selp.b32 	%r257, -2147483648, -1, %p47;
	xor.b32  	%r258, %r257, %r503;
	setp.gt.s32 	%p48, %r502, -1;
	selp.b32 	%r259, -2147483648, -1, %p48;
	xor.b32  	%r260, %r259, %r502;
	setp.gt.s32 	%p49, %r501, -1;
	selp.b32 	%r261, -2147483648, -1, %p49;
	xor.b32  	%r262, %r261, %r501;
	setp.gt.s32 	%p50, %r500, -1;
	selp.b32 	%r263, -2147483648, -1, %p50;
	xor.b32  	%r264, %r263, %r500;
	setp.gt.s32 	%p51, %r499, -1;
	selp.b32 	%r265, -2147483648, -1, %p51;
	xor.b32  	%r266, %r265, %r499;
	setp.gt.s32 	%p52, %r498, -1;
	selp.b32 	%r267, -2147483648, -1, %p52;
	xor.b32  	%r268, %r267, %r498;
	setp.gt.s32 	%p53, %r497, -1;
	selp.b32 	%r269, -2147483648, -1, %p53;
	xor.b32  	%r270, %r269, %r497;
	setp.gt.s32 	%p54, %r496, -1;
	selp.b32 	%r271, -2147483648, -1, %p54;
	xor.b32  	%r272, %r271, %r496;
	setp.gt.s32 	%p55, %r495, -1;
	selp.b32 	%r273, -2147483648, -1, %p55;
	xor.b32  	%r274, %r273, %r495;
	setp.gt.s32 	%p56, %r494, -1;
	selp.b32 	%r275, -2147483648, -1, %p56;
	xor.b32  	%r276, %r275, %r494;
	setp.gt.s32 	%p57, %r493, -1;
	selp.b32 	%r277, -2147483648, -1, %p57;
	xor.b32  	%r278, %r277, %r493;
	setp.gt.s32 	%p58, %r492, -1;
	selp.b32 	%r279, -2147483648, -1, %p58;
	xor.b32  	%r280, %r279, %r492;
	setp.eq.s32 	%p59, %r250, 2147483647;
	selp.b32 	%r103, -2147483648, %r250, %p59;
	setp.eq.s32 	%p60, %r252, 2147483647;
	selp.b32 	%r104, -2147483648, %r252, %p60;
	setp.eq.s32 	%p61, %r254, 2147483647;
	selp.b32 	%r105, -2147483648, %r254, %p61;
	setp.eq.s32 	%p62, %r256, 2147483647;
	selp.b32 	%r106, -2147483648, %r256, %p62;
	setp.eq.s32 	%p63, %r258, 2147483647;
	selp.b32 	%r107, -2147483648, %r258, %p63;
	setp.eq.s32 	%p64, %r260, 2147483647;
	selp.b32 	%r108, -2147483648, %r260, %p64;
	setp.eq.s32 	%p65, %r262, 2147483647;
	selp.b32 	%r109, -2147483648, %r262, %p65;
	setp.eq.s32 	%p66, %r264, 2147483647;
	selp.b32 	%r110, -2147483648, %r264, %p66;
	setp.eq.s32 	%p67, %r266, 2147483647;
	selp.b32 	%r111, -2147483648, %r266, %p67;
	setp.eq.s32 	%p68, %r268, 2147483647;
	selp.b32 	%r112, -2147483648, %r268, %p68;
	setp.eq.s32 	%p69, %r270, 2147483647;
	selp.b32 	%r113, -2147483648, %r270, %p69;
	setp.eq.s32 	%p70, %r272, 2147483647;
	selp.b32 	%r114, -2147483648, %r272, %p70;
	setp.eq.s32 	%p71, %r274, 2147483647;
	selp.b32 	%r115, -2147483648, %r274, %p71;
	setp.eq.s32 	%p72, %r276, 2147483647;
	selp.b32 	%r116, -2147483648, %r276, %p72;
	setp.eq.s32 	%p73, %r278, 2147483647;
	selp.b32 	%r117, -2147483648, %r278, %p73;
	setp.eq.s32 	%p74, %r280, 2147483647;
	selp.b32 	%r118, -2147483648, %r280, %p74;
	mov.b32 	%r508, 0;
	mov.u32 	%r509, %r174;
$L__BB4_68:
	sub.s32 	%r281, %r175, %r509;
	shl.b32 	%r282, %r508, 10;
	mov.u32 	%r283, _ZZN3cub18CUB_300001_SM_10006detail10radix_sort30DeviceRadixSortHistogramKernelINS1_5radix10policy_hubIfNS0_8NullTypeEyE10Policy1000ELNS0_9SortOrderE0EfyNS1_21identity_decomposer_tEEEvPT2_PKT1_SB_iiT3_E12temp_storage;
	add.s32 	%r284, %r283, %r282;
	min.s32 	%r285, %r281, 8;
	mov.b32 	%r286, -1;
	shl.b32 	%r287, %r286, %r285;
	not.b32 	%r288, %r287;
	shr.u32 	%r289, %r103, %r509;
	and.b32  	%r290, %r289, %r288;
	shl.b32 	%r291, %r290, 2;
	add.s32 	%r292, %r284, %r291;
	atom.shared.add.u32 	%r293, [%r292], 1;
	shr.u32 	%r294, %r104, %r509;
	and.b32  	%r295, %r294, %r288;
	shl.b32 	%r296, %r295, 2;
	add.s32 	%r297, %r284, %r296;
	atom.shared.add.u32 	%r298, [%r297], 1;
	shr.u32 	%r299, %r105, %r509;
	and.b32  	%r300, %r299, %r288;
	shl.b32 	%r301, %r300, 2;
	add.s32 	%r302, %r284, %r301;
	atom.shared.add.u32 	%r303, [%r302], 1;
	shr.u32 	%r304, %r106, %r509;
	and.b32  	%r305, %r304, %r288;
	shl.b32 	%r306, %r305, 2;
	add.s32 	%r307, %r284, %r306;
	atom.shared.add.u32 	%r308, [%r307], 1;
	shr.u32 	%r309, %r107, %r509;
	and.b32  	%r310, %r309, %r288;
	shl.b32 	%r311, %r310, 2;
	add.s32 	%r312, %r284, %r311;
	atom.shared.add.u32 	%r313, [%r312], 1;
	shr.u32 	%r314, %r108, %r509;
	and.b32  	%r315, %r314, %r288;
	shl.b32 	%r316, %r315, 2;
	add.s32 	%r317, %r284, %r316;
	atom.shared.add.u32 	%r318, [%r317], 1;
	shr.u32 	%r319, %r109, %r509;
	and.b32  	%r320, %r319, %r288;
	shl.b32 	%r321, %r320, 2;
	add.s32 	%r322, %r284, %r321;
	atom.shared.add.u32 	%r323, [%r322], 1;
	shr.u32 	%r324, %r110, %r509;
	and.b32  	%r325, %r324, %r288;
	shl.b32 	%r326, %r325, 2;
	add.s32 	%r327, %r284, %r326;
	atom.shared.add.u32 	%r328, [%r327], 1;
	shr.u32 	%r329, %r111, %r509;
	and.b32  	%r330, %r329, %r288;
	shl.b32 	%r331, %r330, 2;
	add.s32 	%r332, %r284, %r331;
	atom.shared.add.u32 	%r333, [%r332], 1;
	shr.u32 	%r334, %r112, %r509;
	and.b32  	%r335, %r334, %r288;
	shl.b32 	%r336, %r335, 2;
	add.s32 	%r337, %r284, %r336;
	atom.shared.add.u32 	%r338, [%r337], 1;
	shr.u32 	%r339, %r113, %r509;
	and.b32  	%r340, %r339, %r288;
	shl.b32 	%r341, %r340, 2;
	add.s32 	%r342, %r284, %r341;
	atom.shared.add.u32 	%r343, [%r342], 1;
	shr.u32 	%r344, %r114, %r509;
	and.b32  	%r345, %r344, %r288;
	shl.b32 	%r346, %r345, 2;
	add.s32 	%r347, %r284, %r346;
	atom.shared.add.u32 	%r348, [%r347], 1;
	shr.u32 	%r349, %r115, %r509;
	and.b32  	%r350, %r349, %r288;
	shl.b32 	%r351, %r350, 2;
	add.s32 	%r352, %r284, %r351;
	atom.shared.add.u32 	%r353, [%r352], 1;
	shr.u32 	%r354, %r116, %r509;
	and.b32  	%r355, %r354, %r288;
	shl.b32 	%r356, %r355, 2;
	add.s32 	%r357, %r284, %r356;
	atom.shared.add.u32 	%r358, [%r357], 1;
	shr.u32 	%r359, %r117, %r509;
	and.b32  	%r360, %r359, %r288;
	shl.b32 	%r361, %r360, 2;
	add.s32 	%r362, %r284, %r361;
	atom.shared.add.u32 	%r363, [%r362], 1;
	shr.u32 	%r364, %r118, %r509;
	and.b32  	%r365, %r364, %r288;
	shl.b32 	%r366, %r365, 2;
	add.s32 	%r367, %r284, %r366;
	atom.shared.add.u32 	%r368, [%r367], 1;
	add.s32 	%r509, %r509, 8;
	add.s32 	%r508, %r508, 1;
	setp.lt.s32 	%p75, %r509, %r175;
	@%p75 bra 	$L__BB4_68;
$L__BB4_69:
	add.s64 	%rd136, %rd136, %rd4;
	setp.lt.u64 	%p76, %rd136, %rd9;
	@%p76 bra 	$L__BB4_32;
$L__BB4_70:
	bar.sync 	0;
	@%p1 bra 	$L__BB4_152;
	setp.lt.u32 	%p77, %r1, 7;
	mov.b32 	%r512, 0;
	@%p77 bra 	$L__BB4_90;
	mov.b32 	%r510, 0;
$L__BB4_73:
	.pragma "nounroll";
	shl.b32 	%r371, %r510, 10;
	add.s32 	%r124, %r6, %r371;
	ld.shared.u32 	%r125, [%r124];
	setp.eq.s32 	%p78, %r125, 0;
	@%p78 bra 	$L__BB4_75;
	cvt.u32.u64 	%r372, %rd5;
	shl.b32 	%r373, %r510, 8;
	add.s32 	%r374, %r373, %r372;
	mul.wide.u32 	%rd30, %r374, 8;
	add.s64 	%rd31, %rd2, %rd30;
	cvt.u64.u32 	%rd32, %r125;
	atom.global.add.u64 	%rd33, [%rd31], %rd32;
$L__BB4_75:
	ld.shared.u32 	%r126, [%r124+1024];
	setp.eq.s32 	%p79, %r126, 0;
	@%p79 bra 	$L__BB4_77;
	cvt.u32.u64 	%r375, %rd5;
	shl.b32 	%r376, %r510, 8;
	add.s32 	%r377, %r376, %r375;
	add.s32 	%r378, %r377, 256;
	mul.wide.u32 	%rd34, %r378, 8;
	add.s64 	%rd35, %rd2, %rd34;
	cvt.u64.u32 	%rd36, %r126;
	atom.global.add.u64 	%rd37, [%rd35], %rd36;
$L__BB4_77:
	ld.shared.u32 	%r127, [%r124+2048];
	setp.eq.s32 	%p80, %r127, 0;
	@%p80 bra 	$L__BB4_79;
	cvt.u32.u64 	%r379, %rd5;
	shl.b32 	%r380, %r510, 8;
	add.s32 	%r381, %r380, %r379;
	add.s32 	%r382, %r381, 512;
	mul.wide.u32 	%rd38, %r382, 8;
	add.s64 	%rd39, %rd2, %rd38;
	cvt.u64.u32 	%rd40, %r127;
	atom.global.add.u64 	%rd41, [%rd39], %rd40;
$L__BB4_79:
	ld.shared.u32 	%r128, [%r124+3072];
	setp.eq.s32 	%p81, %r128, 0;
	@%p81 bra 	$L__BB4_81;
	cvt.u32.u64 	%r383, %rd5;
	shl.b32 	%r384, %r510, 8;
	add.s32 	%r385, %r384, %r383;
	add.s32 	%r386, %r385, 768;
	mul.wide.u32 	%rd42, %r386, 8;
	add.s64 	%rd43, %rd2, %rd42;
	cvt.u64.u32 	%rd44, %r128;
	atom.global.add.u64 	%rd45, [%rd43], %rd44;
$L__BB4_81:
	ld.shared.u32 	%r129, [%r124+4096];
	setp.eq.s32 	%p82, %r129, 0;
	@%p82 bra 	$L__BB4_83;
	cvt.u32.u64 	%r387, %rd5;
	shl.b32 	%r388, %r510, 8;
	add.s32 	%r389, %r388, %r387;
	add.s32 	%r390, %r389, 1024;
	mul.wide.u32 	%rd46, %r390, 8;
	add.s64 	%rd47, %rd2, %rd46;
	cvt.u64.u32 	%rd48, %r129;
	atom.global.add.u64 	%rd49, [%rd47], %rd48;
$L__BB4_83:
	ld.shared.u32 	%r130, [%r124+5120];
	setp.eq.s32 	%p83, %r130, 0;
	@%p83 bra 	$L__BB4_85;
	cvt.u32.u64 	%r391, %rd5;
	shl.b32 	%r392, %r510, 8;
	add.s32 	%r393, %r392, %r391;
	add.s32 	%r394, %r393, 1280;
	mul.wide.u32 	%rd50, %r394, 8;
	add.s64 	%rd51, %rd2, %rd50;
	cvt.u64.u32 	%rd52, %r130;
	atom.global.add.u64 	%rd53, [%rd51], %rd52;
$L__BB4_85:
	ld.shared.u32 	%r131, [%r124+6144];
	setp.eq.s32 	%p84, %r131, 0;
	@%p84 bra 	$L__BB4_87;
	cvt.u32.u64 	%r395, %rd5;
	shl.b32 	%r396, %r510, 8;
	add.s32 	%r397, %r396, %r395;
	add.s32 	%r398, %r397, 1536;
	mul.wide.u32 	%rd54, %r398, 8;
	add.s64 	%rd55, %rd2, %rd54;
	cvt.u64.u32 	%rd56, %r131;
	atom.global.add.u64 	%rd57, [%rd55], %rd56;
$L__BB4_87:
	ld.shared.u32 	%r132, [%r124+7168];
	setp.eq.s32 	%p85, %r132, 0;
	@%p85 bra 	$L__BB4_89;
	cvt.u32.u64 	%r399, %rd5;
	shl.b32 	%r400, %r510, 8;
	add.s32 	%r401, %r400, %r399;
	add.s32 	%r402, %r401, 1792;
	mul.wide.u32 	%rd58, %r402, 8;
	add.s64 	%rd59, %rd2, %rd58;
	cvt.u64.u32 	%rd60, %r132;
	atom.global.add.u64 	%rd61, [%rd59], %rd60;
$L__BB4_89:
	add.s32 	%r510, %r510, 8;
	setp.ne.s32 	%p86, %r510, %r16;
	mov.u32 	%r512, %r16;
	@%p86 bra 	$L__BB4_73;
$L__BB4_90:
	add.s32 	%r135, %r5, -1;
	setp.eq.s32 	%p87, %r3, 0;
	@%p87 bra 	$L__BB4_111;
	setp.lt.u32 	%p88, %r4, 3;
	@%p88 bra 	$L__BB4_101;
	shl.b32 	%r403, %r512, 10;
	add.s32 	%r136, %r6, %r403;
	ld.shared.u32 	%r137, [%r136];
	setp.eq.s32 	%p89, %r137, 0;
	@%p89 bra 	$L__BB4_94;
	cvt.u32.u64 	%r404, %rd5;
	shl.b32 	%r405, %r512, 8;
	add.s32 	%r406, %r405, %r404;
	mul.wide.u32 	%rd62, %r406, 8;
	add.s64 	%rd63, %rd2, %rd62;
	cvt.u64.u32 	%rd64, %r137;
	atom.global.add.u64 	%rd65, [%rd63], %rd64;
$L__BB4_94:
	ld.shared.u32 	%r138, [%r136+1024];
	setp.eq.s32 	%p90, %r138, 0;
	@%p90 bra 	$L__BB4_96;
	cvt.u32.u64 	%r407, %rd5;
	shl.b32 	%r408, %r512, 8;
	add.s32 	%r409, %r408, %r407;
	add.s32 	%r410, %r409, 256;
	mul.wide.u32 	%rd66, %r410, 8;
	add.s64 	%rd67, %rd2, %rd66;
	cvt.u64.u32 	%rd68, %r138;
	atom.global.add.u64 	%rd69, [%rd67], %rd68;
$L__BB4_96:
	ld.shared.u32 	%r139, [%r136+2048];
	setp.eq.s32 	%p91, %r139, 0;
	@%p91 bra 	$L__BB4_98;
	cvt.u32.u64 	%r411, %rd5;
	shl.b32 	%r412, %r512, 8;
	add.s32 	%r413, %r412, %r411;
	add.s32 	%r414, %r413, 512;
	mul.wide.u32 	%rd70, %r414, 8;
	add.s64 	%rd71, %rd2, %rd70;
	cvt.u64.u32 	%rd72, %r139;
	atom.global.add.u64 	%rd73, [%rd71], %rd72;
$L__BB4_98:
	ld.shared.u32 	%r140, [%r136+3072];
	setp.eq.s32 	%p92, %r140, 0;
	@%p92 bra 	$L__BB4_100;
	cvt.u32.u64 	%r415, %rd5;
	shl.b32 	%r416, %r512, 8;
	add.s32 	%r417, %r416, %r415;
	add.s32 	%r418, %r417, 768;
	mul.wide.u32 	%rd74, %r418, 8;
	add.s64 	%rd75, %rd2, %rd74;
	cvt.u64.u32 	%rd76, %r140;
	atom.global.add.u64 	%rd77, [%rd75], %rd76;
$L__BB4_100:
	add.s32 	%r512, %r512, 4;
$L__BB4_101:
	setp.eq.s32 	%p93, %r5, 0;
	@%p93 bra 	$L__BB4_111;
	setp.eq.s32 	%p94, %r135, 0;
	@%p94 bra 	$L__BB4_108;
	shl.b32 	%r419, %r512, 10;
	add.s32 	%r143, %r6, %r419;
	ld.shared.u32 	%r144, [%r143];
	setp.eq.s32 	%p95, %r144, 0;
	@%p95 bra 	$L__BB4_105;
	cvt.u32.u64 	%r420, %rd5;
	shl.b32 	%r421, %r512, 8;
	add.s32 	%r422, %r421, %r420;
	mul.wide.u32 	%rd78, %r422, 8;
	add.s64 	%rd79, %rd2, %rd78;
	cvt.u64.u32 	%rd80, %r144;
	atom.global.add.u64 	%rd81, [%rd79], %rd80;
$L__BB4_105:
	ld.shared.u32 	%r145, [%r143+1024];
	setp.eq.s32 	%p96, %r145, 0;
	@%p96 bra 	$L__BB4_107;
	cvt.u32.u64 	%r423, %rd5;
	shl.b32 	%r424, %r512, 8;
	add.s32 	%r425, %r424, %r423;
	add.s32 	%r426, %r425, 256;
	mul.wide.u32 	%rd82, %r426, 8;
	add.s64 	%rd83, %rd2, %rd82;
	cvt.u64.u32 	%rd84, %r145;
	atom.global.add.u64 	%rd85, [%rd83], %rd84;
$L__BB4_107:
	add.s32 	%r512, %r512, 2;
$L__BB4_108:
	setp.eq.s32 	%p97, %r17, 0;
	@%p97 bra 	$L__BB4_111;
	shl.b32 	%r427, %r512, 10;
	add.s32 	%r428, %r6, %r427;
	ld.shared.u32 	%r148, [%r428];
	setp.eq.s32 	%p98, %r148, 0;
	@%p98 bra 	$L__BB4_111;
	cvt.u32.u64 	%r429, %rd5;
	shl.b32 	%r430, %r512, 8;
	add.s32 	%r431, %r430, %r429;
	mul.wide.u32 	%rd86, %r431, 8;
	add.s64 	%rd87, %rd2, %rd86;
	cvt.u64.u32 	%rd88, %r148;
	atom.global.add.u64 	%rd89, [%rd87], %rd88;
$L__BB4_111:
	cvt.u32.u64 	%r432, %rd5;
	setp.gt.u32 	%p99, %r432, 127;
	@%p99 bra 	$L__BB4_152;
	setp.lt.u32 	%p100, %r1, 7;
	mov.b32 	%r516, 0;
	@%p100 bra 	$L__BB4_131;
	mov.b32 	%r514, 0;
$L__BB4_114:
	.pragma "nounroll";
	shl.b32 	%r436, %r514, 10;
	add.s32 	%r150, %r6, %r436;
	ld.shared.u32 	%r151, [%r150+512];
	setp.eq.s32 	%p101, %r151, 0;
	shl.b32 	%r437, %r514, 8;
	add.s32 	%r438, %r437, %r432;
	mul.wide.u32 	%rd90, %r438, 8;
	add.s64 	%rd15, %rd2, %rd90;
	@%p101 bra 	$L__BB4_116;
	cvt.u64.u32 	%rd91, %r151;
	atom.global.add.u64 	%rd92, [%rd15+1024], %rd91;
$L__BB4_116:
	ld.shared.u32 	%r152, [%r150+1536];
	setp.eq.s32 	%p102, %r152, 0;
	@%p102 bra 	$L__BB4_118;
	cvt.u64.u32 	%rd93, %r152;
	atom.global.add.u64 	%rd94, [%rd15+3072], %rd93;
$L__BB4_118:
	ld.shared.u32 	%r153, [%r150+2560];
	setp.eq.s32 	%p103, %r153, 0;
	@%p103 bra 	$L__BB4_120;
	cvt.u64.u32 	%rd95, %r153;
	atom.global.add.u64 	%rd96, [%rd15+5120], %rd95;
$L__BB4_120:
	ld.shared.u32 	%r154, [%r150+3584];
	setp.eq.s32 	%p104, %r154, 0;
	@%p104 bra 	$L__BB4_122;
	cvt.u64.u32 	%rd97, %r154;
	atom.global.add.u64 	%rd98, [%rd15+7168], %rd97;
$L__BB4_122:
	ld.shared.u32 	%r155, [%r150+4608];
	setp.eq.s32 	%p105, %r155, 0;
	@%p105 bra 	$L__BB4_124;
	cvt.u64.u32 	%rd99, %r155;
	atom.global.add.u64 	%rd100, [%rd15+9216], %rd99;
$L__BB4_124:
	ld.shared.u32 	%r156, [%r150+5632];
	setp.eq.s32 	%p106, %r156, 0;
	@%p106 bra 	$L__BB4_126;
	cvt.u64.u32 	%rd101, %r156;
	atom.global.add.u64 	%rd102, [%rd15+11264], %rd101;
$L__BB4_126:
	ld.shared.u32 	%r157, [%r150+6656];
	setp.eq.s32 	%p107, %r157, 0;
	@%p107 bra 	$L__BB4_128;
	cvt.u64.u32 	%rd103, %r157;
	atom.global.add.u64 	%rd104, [%rd15+13312], %rd103;
$L__BB4_128:
	ld.shared.u32 	%r158, [%r150+7680];
	setp.eq.s32 	%p108, %r158, 0;
	@%p108 bra 	$L__BB4_130;
	cvt.u64.u32 	%rd105, %r158;
	atom.global.add.u64 	%rd106, [%rd15+15360], %rd105;
$L__BB4_130:
	add.s32 	%r514, %r514, 8;
	setp.ne.s32 	%p109, %r514, %r16;
	mov.u32 	%r516, %r16;
	@%p109 bra 	$L__BB4_114;
$L__BB4_131:
	setp.eq.s32 	%p110, %r3, 0;
	@%p110 bra 	$L__BB4_152;
	setp.lt.u32 	%p111, %r4, 3;
	@%p111 bra 	$L__BB4_142;
	shl.b32 	%r439, %r516, 10;
	add.s32 	%r161, %r6, %r439;
	ld.shared.u32 	%r162, [%r161+512];
	setp.eq.s32 	%p112, %r162, 0;
	@%p112 bra 	$L__BB4_135;
	shl.b32 	%r441, %r516, 8;
	add.s32 	%r442, %r441, %r432;
	mul.wide.u32 	%rd107, %r442, 8;
	add.s64 	%rd108, %rd2, %rd107;
	cvt.u64.u32 	%rd109, %r162;
	atom.global.add.u64 	%rd110, [%rd108+1024], %rd109;
$L__BB4_135:
	ld.shared.u32 	%r163, [%r161+1536];
	setp.eq.s32 	%p113, %r163, 0;
	@%p113 bra 	$L__BB4_137;
	shl.b32 	%r444, %r516, 8;
	add.s32 	%r445, %r444, %r432;
	add.s32 	%r446, %r445, 256;
	mul.wide.u32 	%rd111, %r446, 8;
	add.s64 	%rd112, %rd2, %rd111;
	cvt.u64.u32 	%rd113, %r163;
	atom.global.add.u64 	%rd114, [%rd112+1024], %rd113;
$L__BB4_137:
	ld.shared.u32 	%r164, [%r161+2560];
	setp.eq.s32 	%p114, %r164, 0;
	@%p114 bra 	$L__BB4_139;
	shl.b32 	%r448, %r516, 8;
	add.s32 	%r449, %r448, %r432;
	add.s32 	%r450, %r449, 512;
	mul.wide.u32 	%rd115, %r450, 8;
	add.s64 	%rd116, %rd2, %rd115;
	cvt.u64.u32 	%rd117, %r164;
	atom.global.add.u64 	%rd118, [%rd116+1024], %rd117;
$L__BB4_139:
	ld.shared.u32 	%r165, [%r161+3584];
	setp.eq.s32 	%p115, %r165, 0;
	@%p115 bra 	$L__BB4_141;
	shl.b32 	%r452, %r516, 8;
	add.s32 	%r453, %r452, %r432;
	add.s32 	%r454, %r453, 768;
	mul.wide.u32 	%rd119, %r454, 8;
	add.s64 	%rd120, %rd2, %rd119;
	cvt.u64.u32 	%rd121, %r165;
	atom.global.add.u64 	%rd122, [%rd120+1024], %rd121;
$L__BB4_141:
	add.s32 	%r516, %r516, 4;
$L__BB4_142:
	setp.eq.s32 	%p116, %r5, 0;
	@%p116 bra 	$L__BB4_152;
	setp.eq.s32 	%p117, %r135, 0;
	@%p117 bra 	$L__BB4_149;
	shl.b32 	%r455, %r516, 10;
	add.s32 	%r168, %r6, %r455;
	ld.shared.u32 	%r169, [%r168+512];
	setp.eq.s32 	%p118, %r169, 0;
	@%p118 bra 	$L__BB4_146;
	shl.b32 	%r457, %r516, 8;
	add.s32 	%r458, %r457, %r432;
	mul.wide.u32 	%rd123, %r458, 8;
	add.s64 	%rd124, %rd2, %rd123;
	cvt.u64.u32 	%rd125, %r169;
	atom.global.add.u64 	%rd126, [%rd124+1024], %rd125;
$L__BB4_146:
	ld.shared.u32 	%r170, [%r168+1536];
	setp.eq.s32 	%p119, %r170, 0;
	@%p119 bra 	$L__BB4_148;
	shl.b32 	%r460, %r516, 8;
	add.s32 	%r461, %r460, %r432;
	add.s32 	%r462, %r461, 256;
	mul.wide.u32 	%rd127, %r462, 8;
	add.s64 	%rd128, %rd2, %rd127;
	cvt.u64.u32 	%rd129, %r170;
	atom.global.add.u64 	%rd130, [%rd128+1024], %rd129;
$L__BB4_148:
	add.s32 	%r516, %r516, 2;
$L__BB4_149:
	setp.eq.s32 	%p120, %r17, 0;
	@%p120 bra 	$L__BB4_152;
	shl.b32 	%r463, %r516, 10;
	add.s32 	%r464, %r6, %r463;
	ld.shared.u32 	%r173, [%r464+512];
	setp.eq.s32 	%p121, %r173, 0;
	@%p121 bra 	$L__BB4_152;
	shl.b32 	%r466, %r516, 8;
	add.s32 	%r467, %r466, %r432;
	mul.wide.u32 	%rd131, %r467, 8;
	add.s64 	%rd132, %rd2, %rd131;
	cvt.u64.u32 	%rd133, %r173;
	atom.global.add.u64 	%rd134, [%rd132+1024], %rd133;
$L__BB4_152:
	bar.sync 	0;
	add.s64 	%rd135, %rd135, 1;
	setp.ne.s64 	%p122, %rd135, %rd6;
	@%p122 bra 	$L__BB4_2;
$L__BB4_153:
	ret;

}
	// .globl	_ZN3cub18CUB_300001_SM_10006detail10radix_sort33DeviceRadixSortExclusiveSumKernelINS1_5radix10policy_hubIfNS0_8NullTypeEyE10Policy1000EyEEvPT0_
.visible .entry _ZN3cub18CUB_300001_SM_10006detail10radix_sort33DeviceRadixSortExclusiveSumKernelINS1_5radix10policy_hubIfNS0_8NullTypeEyE10Policy1000EyEEvPT0_(
	.param .u64 .ptr .align 1 _ZN3cub18CUB_300001_SM_10006detail10radix_sort33DeviceRadixSortExclusiveSumKernelINS1_5radix10policy_hubIfNS0_8NullTypeEyE10Policy1000EyEEvPT0__param_0
)
{
	.reg .pred 	%p<4>;
	.reg .b32 	%r<28>;
	.reg .b64 	%rd<54>;
	// demoted variable
	.shared .align 16 .b8 _ZZN3cub18CUB_300001_SM_10006detail10radix_sort33DeviceRadixSortExclusiveSumKernelINS1_5radix10policy_hubIfNS0_8NullTypeEyE10Policy1000EyEEvPT0_E12temp_storage[2336];
	ld.param.u64 	%rd5, [_ZN3cub18CUB_300001_SM_10006detail10radix_sort33DeviceRadixSortExclusiveSumKernelINS1_5radix10policy_hubIfNS0_8NullTypeEyE10Policy1000EyEEvPT0__param_0];
	cvta.to.global.u64 	%rd6, %rd5;
	mov.u32 	%r3, %ctaid.x;
	shl.b32 	%r4, %r3, 8;
	mov.u32 	%r1, %tid.x;
	setp.gt.u32 	%p1, %r1, 255;
	add.s32 	%r5, %r4, %r1;
	mul.wide.s32 	%rd7, %r5, 8;
	add.s64 	%rd1, %rd6, %rd7;
	@%p1 bra 	$L__BB5_2;
	ld.global.u64 	%rd53, [%rd1];
$L__BB5_2:
	shr.u32 	%r6, %r1, 3;
	add.s32 	%r7, %r6, %r1;
	shl.b32 	%r8, %r7, 3;
	mov.u32 	%r9, _ZZN3cub18CUB_300001_SM_10006detail10radix_sort33DeviceRadixSortExclusiveSumKernelINS1_5radix10policy_hubIfNS0_8NullTypeEyE10Policy1000EyEEvPT0_E12temp_storage;
	add.s32 	%r10, %r9, %r8;
	add.s32 	%r2, %r10, 16;
	st.shared.u64 	[%r10+16], %rd53;
	bar.sync 	0;
	setp.gt.u32 	%p2, %r1, 31;
	@%p2 bra 	$L__BB5_4;
	mad.lo.s32 	%r27, %r1, 72, %r9;
	ld.shared.u64 	%rd23, [%r27+16];
	ld.shared.u64 	%rd24, [%r27+24];
	ld.shared.u64 	%rd25, [%r27+32];
	ld.shared.u64 	%rd26, [%r27+40];
	ld.shared.u64 	%rd27, [%r27+48];
	ld.shared.u64 	%rd28, [%r27+56];
	ld.shared.u64 	%rd29, [%r27+64];
	ld.shared.u64 	%rd30, [%r27+72];
	add.s64 	%rd31, %rd24, %rd23;
	add.s64 	%rd32, %rd31, %rd25;
	add.s64 	%rd33, %rd32, %rd26;
	add.s64 	%rd34, %rd33, %rd27;
	add.s64 	%rd35, %rd34, %rd28;
	add.s64 	%rd36, %rd35, %rd29;
	add.s64 	%rd10, %rd36, %rd30;
	mov.b32 	%r11, 1;
	mov.b32 	%r24, 0;
	mov.b32 	%r25, -1;
	// begin inline asm
	{  .reg .u64 r0;  .reg .u32 lo;  .reg .u32 hi;  .reg .pred p;  mov.b64 {lo, hi}, %rd10;  shfl.sync.up.b32 lo|p, lo, %r11, %r24, %r25;  shfl.sync.up.b32 hi|p, hi, %r11, %r24, %r25;  mov.b64 r0, {lo, hi};  @p add.u64 r0, r0, %rd10;  mov.u64 %rd8, r0;}
	// end inline asm
	mov.b32 	%r14, 2;
	// begin inline asm
	{  .reg .u64 r0;  .reg .u32 lo;  .reg .u32 hi;  .reg .pred p;  mov.b64 {lo, hi}, %rd8;  shfl.sync.up.b32 lo|p, lo, %r14, %r24, %r25;  shfl.sync.up.b32 hi|p, hi, %r14, %r24, %r25;  mov.b64 r0, {lo, hi};  @p add.u64 r0, r0, %rd8;  mov.u64 %rd11, r0;}
	// end inline asm
	mov.b32 	%r17, 4;
	// begin inline asm
	{  .reg .u64 r0;  .reg .u32 lo;  .reg .u32 hi;  .reg .pred p;  mov.b64 {lo, hi}, %rd11;  shfl.sync.up.b32 lo|p, lo, %r17, %r24, %r25;  shfl.sync.up.b32 hi|p, hi, %r17, %r24, %r25;  mov.b64 r0, {lo, hi};  @p add.u64 r0, r0, %rd11;  mov.u64 %rd14, r0;}
	// end inline asm
	mov.b32 	%r20, 8;
	// begin inline asm
	{  .reg .u64 r0;  .reg .u32 lo;  .reg .u32 hi;  .reg .pred p;  mov.b64 {lo, hi}, %rd14;  shfl.sync.up.b32 lo|p, lo, %r20, %r24, %r25;  shfl.sync.up.b32 hi|p, hi, %r20, %r24, %r25;  mov.b64 r0, {lo, hi};  @p add.u64 r0, r0, %rd14;  mov.u64 %rd17, r0;}
	// end inline asm
	mov.b32 	%r23, 16;
	// begin inline asm
	{  .reg .u64 r0;  .reg .u32 lo;  .reg .u32 hi;  .reg .pred p;  mov.b64 {lo, hi}, %rd17;  shfl.sync.up.b32 lo|p, lo, %r23, %r24, %r25;  shfl.sync.up.b32 hi|p, hi, %r23, %r24, %r25;  mov.b64 r0, {lo, hi};  @p add.u64 r0, r0, %rd17;  mov.u64 %rd20, r0;}
	// end inline asm
	sub.s64 	%rd37, %rd20, %rd10;
	ld.shared.u64 	%rd38, [%r27+16];
	ld.shared.u64 	%rd39, [%r27+24];
	ld.shared.u64 	%rd40, [%r27+32];
	ld.shared.u64 	%rd41, [%r27+40];
	ld.shared.u64 	%rd42, [%r27+48];
	ld.shared.u64 	%rd43, [%r27+56];
	ld.shared.u64 	%rd44, [%r27+64];
	add.s64 	%rd45, %rd38, %rd37;
	add.s64 	%rd46, %rd39, %rd45;
	add.s64 	%rd47, %rd40, %rd46;
	add.s64 	%rd48, %rd41, %rd47;
	add.s64 	%rd49, %rd42, %rd48;
	add.s64 	%rd50, %rd43, %rd49;
	add.s64 	%rd51, %rd44, %rd50;
	st.shared.u64 	[%r27+16], %rd37;
	st.shared.u64 	[%r27+24], %rd45;
	st.shared.u64 	[%r27+32], %rd46;
	st.shared.u64 	[%r27+40], %rd47;
	st.shared.u64 	[%r27+48], %rd48;
	st.shared.u64 	[%r27+56], %rd49;
	st.shared.u64 	[%r27+64], %rd50;
	st.shared.u64 	[%r27+72], %rd51;
$L__BB5_4:
	setp.gt.u32 	%p3, %r1, 255;
	bar.sync 	0;
	@%p3 bra 	$L__BB5_6;
	ld.shared.u64 	%rd52, [%r2];
	st.global.u64 	[%rd1], %rd52;
$L__BB5_6:
	ret;

}
	// .globl	_ZN3cub18CUB_300001_SM_10006detail10radix_sort29DeviceRadixSortOnesweepKernelINS1_5radix10policy_hubIfNS0_8NullTypeEyE10Policy1000ELNS0_9SortOrderE0EfS6_yiiNS1_21identity_decomposer_tEEEvPT5_SC_PT3_PKSD_PT1_PKSH_PT2_PKSL_T4_iiT6_
.visible .entry _ZN3cub18CUB_300001_SM_10006detail10radix_sort29DeviceRadixSortOnesweepKernelINS1_5radix10policy_hubIfNS0_8NullTypeEyE10Policy1000ELNS0_9SortOrderE0EfS6_yiiNS1_21identity_decomposer_tEEEvPT5_SC_PT3_PKSD_PT1_PKSH_PT2_PKSL_T4_iiT6_(
	.param .u64 .ptr .align 1 _ZN3cub18CUB_300001_SM_10006detail10radix_sort29DeviceRadixSortOnesweepKernelINS1_5radix10policy_hubIfNS0_8NullTypeEyE10Policy1000ELNS0_9SortOrderE0EfS6_yiiNS1_21identity_decomposer_tEEEvPT5_SC_PT3_PKSD_PT1_PKSH_PT2_PKSL_T4_iiT6__param_0,
	.param .u64 .ptr .align 1 _ZN3cub18CUB_300001_SM_10006detail10radix_sort29DeviceRadixSortOnesweepKernelINS1_5radix10policy_hubIfNS0_8NullTypeEyE10Policy1000ELNS0_9SortOrderE0EfS6_yiiNS1_21identity_decomposer_tEEEvPT5_SC_PT3_PKSD_PT1_PKSH_PT2_PKSL_T4_iiT6__param_1,
	.param .u64 .ptr .align 1 _ZN3cub18CUB_300001_SM_10006detail10radix_sort29DeviceRadixSortOnesweepKernelINS1_5radix10policy_hubIfNS0_8NullTypeEyE10Policy1000ELNS0_9SortOrderE0EfS6_yiiNS1_21identity_decomposer_tEEEvPT5_SC_PT3_PKSD_PT1_PKSH_PT2_PKSL_T4_iiT6__param_2,
	.param .u64 .ptr .align 1 _ZN3cub18CUB_300001_SM_10006detail10radix_sort29DeviceRadixSortOnesweepKernelINS1_5radix10policy_hubIfNS0_8NullTypeEyE10Policy1000ELNS0_9SortOrderE0EfS6_yiiNS1_21identity_decomposer_tEEEvPT5_SC_PT3_PKSD_PT1_PKSH_PT2_PKSL_T4_iiT6__param_3,
	.param .u64 .ptr .align 1 _ZN3cub18CUB_300001_SM_10006detail10radix_sort29DeviceRadixSortOnesweepKernelINS1_5radix10policy_hubIfNS0_8NullTypeEyE10Policy1000ELNS0_9SortOrderE0EfS6_yiiNS1_21identity_decomposer_tEEEvPT5_SC_PT3_PKSD_PT1_PKSH_PT2_PKSL_T4_iiT6__param_4,
	.param .u64 .ptr .align 1 _ZN3cub18CUB_300001_SM_10006detail10radix_sort29DeviceRadixSortOnesweepKernelINS1_5radix10policy_hubIfNS0_8NullTypeEyE10Policy1000ELNS0_9SortOrderE0EfS6_yiiNS1_21identity_decomposer_tEEEvPT5_SC_PT3_PKSD_PT1_PKSH_PT2_PKSL_T4_iiT6__param_5,
	.param .u64 .ptr .align 1 _ZN3cub18CUB_300001_SM_10006detail10radix_sort29DeviceRadixSortOnesweepKernelINS1_5radix10policy_hubIfNS0_8NullTypeEyE10Policy1000ELNS0_9SortOrderE0EfS6_yiiNS1_21identity_decomposer_tEEEvPT5_SC_PT3_PKSD_PT1_PKSH_PT2_PKSL_T4_iiT6__param_6,
	.param .u64 .ptr .align 1 _ZN3cub18CUB_300001_SM_10006detail10radix_sort29DeviceRadixSortOnesweepKernelINS1_5radix10policy_hubIfNS0_8NullTypeEyE10Policy1000ELNS0_9SortOrderE0EfS6_yiiNS1_21identity_decomposer_tEEEvPT5_SC_PT3_PKSD_PT1_PKSH_PT2_PKSL_T4_iiT6__param_7,
	.param .u32 _ZN3cub18CUB_300001_SM_10006detail10radix_sort29DeviceRadixSortOnesweepKernelINS1_5radix10policy_hubIfNS0_8NullTypeEyE10Policy1000ELNS0_9SortOrderE0EfS6_yiiNS1_21identity_decomposer_tEEEvPT5_SC_PT3_PKSD_PT1_PKSH_PT2_PKSL_T4_iiT6__param_8,
	.param .u32 _ZN3cub18CUB_300001_SM_10006detail10radix_sort29DeviceRadixSortOnesweepKernelINS1_5radix10policy_hubIfNS0_8NullTypeEyE10Policy1000ELNS0_9SortOrderE0EfS6_yiiNS1_21identity_decomposer_tEEEvPT5_SC_PT3_PKSD_PT1_PKSH_PT2_PKSL_T4_iiT6__param_9,
	.param .u32 _ZN3cub18CUB_300001_SM_10006detail10radix_sort29DeviceRadixSortOnesweepKernelINS1_5radix10policy_hubIfNS0_8NullTypeEyE10Policy1000ELNS0_9SortOrderE0EfS6_yiiNS1_21identity_decomposer_tEEEvPT5_SC_PT3_PKSD_PT1_PKSH_PT2_PKSL_T4_iiT6__param_10,
	.param .align 1 .b8 _ZN3cub18CUB_300001_SM_10006detail10radix_sort29DeviceRadixSortOnesweepKernelINS1_5radix10policy_hubIfNS0_8NullTypeEyE10Policy1000ELNS0_9SortOrderE0EfS6_yiiNS1_21identity_decomposer_tEEEvPT5_SC_PT3_PKSD_PT1_PKSH_PT2_PKSL_T4_iiT6__param_11[1]
)
.maxntid 384
{
	.reg .pred 	%p<281>;
	.reg .b32 	%r<1853>;
	.reg .b64 	%rd<230>;
	// demoted variable
	.shared .align 16 .b8 _ZZN3cub18CUB_300001_SM_10006detail10radix_sort29DeviceRadixSortOnesweepKernelINS1_5radix10policy_hubIfNS0_8NullTypeEyE10Policy1000ELNS0_9SortOrderE0EfS6_yiiNS1_21identity_decomposer_tEEEvPT5_SC_PT3_PKSD_PT1_PKSH_PT2_PKSL_T4_iiT6_E1s[29696];
	ld.param.u64 	%rd20, [_ZN3cub18CUB_300001_SM_10006detail10radix_sort29DeviceRadixSortOnesweepKernelINS1_5radix10policy_hubIfNS0_8NullTypeEyE10Policy1000ELNS0_9SortOrderE0EfS6_yiiNS1_21identity_decomposer_tEEEvPT5_SC_PT3_PKSD_PT1_PKSH_PT2_PKSL_T4_iiT6__param_0];
	ld.param.u64 	%rd21, [_ZN3cub18CUB_300001_SM_10006detail10radix_sort29DeviceRadixSortOnesweepKernelINS1_5radix10policy_hubIfNS0_8NullTypeEyE10Policy1000ELNS0_9SortOrderE0EfS6_yiiNS1_21identity_decomposer_tEEEvPT5_SC_PT3_PKSD_PT1_PKSH_PT2_PKSL_T4_iiT6__param_1];
	ld.param.u64 	%rd24, [_ZN3cub18CUB_300001_SM_10006detail10radix_sort29DeviceRadixSortOnesweepKernelINS1_5radix10policy_hubIfNS0_8NullTypeEyE10Policy1000ELNS0_9SortOrderE0EfS6_yiiNS1_21identity_decomposer_tEEEvPT5_SC_PT3_PKSD_PT1_PKSH_PT2_PKSL_T4_iiT6__param_4];
	ld.param.u64 	%rd25, [_ZN3cub18CUB_300001_SM_10006detail10radix_sort29DeviceRadixSortOnesweepKernelINS1_5radix10policy_hubIfNS0_8NullTypeEyE10Policy1000ELNS0_9SortOrderE0EfS6_yiiNS1_21identity_decomposer_tEEEvPT5_SC_PT3_PKSD_PT1_PKSH_PT2_PKSL_T4_iiT6__param_5];
	ld.param.u32 	%r298, [_ZN3cub18CUB_300001_SM_10006detail10radix_sort29DeviceRadixSortOnesweepKernelINS1_5radix10policy_hubIfNS0_8NullTypeEyE10Policy1000ELNS0_9SortOrderE0EfS6_yiiNS1_21identity_decomposer_tEEEvPT5_SC_PT3_PKSD_PT1_PKSH_PT2_PKSL_T4_iiT6__param_9];
	ld.param.u32 	%r299, [_ZN3cub18CUB_300001_SM_10006detail10radix_sort29DeviceRadixSortOnesweepKernelINS1_5radix10policy_hubIfNS0_8NullTypeEyE10Policy1000ELNS0_9SortOrderE0EfS6_yiiNS1_21identity_decomposer_tEEEvPT5_SC_PT3_PKSD_PT1_PKSH_PT2_PKSL_T4_iiT6__param_10];
	cvta.to.global.u64 	%rd1, %rd24;
	cvta.to.global.u64 	%rd2, %rd20;
	cvta.to.global.u64 	%rd3, %rd25;
	mov.u32 	%r1, %tid.x;
	shr.u32 	%r2, %r1, 5;
	// begin inline asm
	mov.u32 %r300, %laneid;
	// end inline asm
	setp.ne.s32 	%p1, %r1, 0;
	@%p1 bra 	$L__BB6_2;
	cvta.to.global.u64 	%rd26, %rd21;
	atom.global.add.u32 	%r301, [%rd26], 1;
	st.shared.u32 	[_ZZN3cub18CUB_300001_SM_10006detail10radix_sort29DeviceRadixSortOnesweepKernelINS1_5radix10policy_hubIfNS0_8NullTypeEyE10Policy1000ELNS0_9SortOrderE0EfS6_yiiNS1_21identity_decomposer_tEEEvPT5_SC_PT3_PKSD_PT1_PKSH_PT2_PKSL_T4_iiT6_E1s+27648], %r301;
$L__BB6_2:
	ld.param.u32 	%r1757, [_ZN3cub18CUB_300001_SM_10006detail10radix_sort29DeviceRadixSortOnesweepKernelINS1_5radix10policy_hubIfNS0_8NullTypeEyE10Policy1000ELNS0_9SortOrderE0EfS6_yiiNS1_21identity_decomposer_tEEEvPT5_SC_PT3_PKSD_PT1_PKSH_PT2_PKSL_T4_iiT6__param_8];
	bar.sync 	0;
	ld.shared.u32 	%r4, [_ZZN3cub18CUB_300001_SM_10006detail10radix_sort29DeviceRadixSortOnesweepKernelINS1_5radix10policy_hubIfNS0_8NullTypeEyE10Policy1000ELNS0_9SortOrderE0EfS6_yiiNS1_21identity_decomposer_tEEEvPT5_SC_PT3_PKSD_PT1_PKSH_PT2_PKSL_T4_iiT6_E1s+27648];
	mul.lo.s32 	%r302, %r4, 6912;
	add.s32 	%r5, %r302, 6912;
	setp.gt.s32 	%p2, %r5, %r1757;
	cvt.s64.s32 	%rd4, %r302;
	@%p2 bra 	$L__BB6_4;
	and.b32  	%r303, %r1, 31;
	and.b32  	%r304, %r1, 992;
	mul.lo.s32 	%r305, %r304, 18;
	or.b32  	%r306, %r305, %r303;
	cvt.u64.u32 	%rd27, %r306;
	add.s64 	%rd28, %rd27, %rd4;
	shl.b64 	%rd29, %rd28, 2;
	add.s64 	%rd30, %rd3, %rd29;
	ld.global.u32 	%r1782, [%rd30];
	ld.global.u32 	%r1783, [%rd30+128];
	ld.global.u32 	%r1784, [%rd30+256];
	ld.global.u32 	%r1785, [%rd30+384];
	ld.global.u32 	%r1786, [%rd30+512];
	ld.global.u32 	%r1787, [%rd30+640];
	ld.global.u32 	%r1788, [%rd30+768];
	ld.global.u32 	%r1789, [%rd30+896];
	ld.global.u32 	%r1790, [%rd30+1024];
	ld.global.u32 	%r1791, [%rd30+1152];
	ld.global.u32 	%r1792, [%rd30+1280];
	ld.global.u32 	%r1793, [%rd30+1408];
	ld.global.u32 	%r1794, [%rd30+1536];
	ld.global.u32 	%r1795, [%rd30+1664];
	ld.global.u32 	%r1796, [%rd30+1792];
	ld.global.u32 	%r1797, [%rd30+1920];
	ld.global.u32 	%r1798, [%rd30+2048];
	ld.global.u32 	%r1799, [%rd30+2176];
	bra.uni 	$L__BB6_40;
$L__BB6_4:
	ld.param.u32 	%r1758, [_ZN3cub18CUB_300001_SM_10006detail10radix_sort29DeviceRadixSortOnesweepKernelINS1_5radix10policy_hubIfNS0_8NullTypeEyE10Policy1000ELNS0_9SortOrderE0EfS6_yiiNS1_21identity_decomposer_tEEEvPT5_SC_PT3_PKSD_PT1_PKSH_PT2_PKSL_T4_iiT6__param_8];
	cvt.u32.u64 	%r308, %rd4;
	sub.s32 	%r24, %r1758, %r308;
	and.b32  	%r309, %r1, 31;
	and.b32  	%r310, %r1, 992;
	mul.lo.s32 	%r311, %r310, 18;
	or.b32  	%r25, %r311, %r309;
	setp.ge.s32 	%p3, %r25, %r24;
	cvt.u64.u32 	%rd31, %r25;
	add.s64 	%rd32, %rd31, %rd4;
	shl.b64 	%rd33, %rd32, 2;
	add.s64 	%rd5, %rd3, %rd33;
	mov.b32 	%r1782, 2147483647;
	@%p3 bra 	$L__BB6_6;
	ld.global.u32 	%r1782, [%rd5];
$L__BB6_6:
	add.s32 	%r313, %r25, 32;
	setp.ge.s32 	%p4, %r313, %r24;
	mov.b32 	%r1783, 2147483647;
	@%p4 bra 	$L__BB6_8;
	ld.global.u32 	%r1783, [%rd5+128];
$L__BB6_8:
	add.s32 	%r315, %r25, 64;
	setp.ge.s32 	%p5, %r315, %r24;
	mov.b32 	%r1784, 2147483647;
	@%p5 bra 	$L__BB6_10;
	ld.global.u32 	%r1784, [%rd5+256];
$L__BB6_10:
	add.s32 	%r317, %r25, 96;
	setp.ge.s32 	%p6, %r317, %r24;
	mov.b32 	%r1785, 2147483647;
	@%p6 bra 	$L__BB6_12;
	ld.global.u32 	%r1785, [%rd5+384];
$L__BB6_12:
	add.s32 	%r319, %r25, 128;
	setp.ge.s32 	%p7, %r319, %r24;
	mov.b32 	%r1786, 2147483647;
	@%p7 bra 	$L__BB6_14;
	ld.global.u32 	%r1786, [%rd5+512];
$L__BB6_14:
	add.s32 	%r321, %r25, 160;
	setp.ge.s32 	%p8, %r321, %r24;
	mov.b32 	%r1787, 2147483647;
	@%p8 bra 	$L__BB6_16;
	ld.global.u32 	%r1787, [%rd5+640];
$L__BB6_16:
	add.s32 	%r323, %r25, 192;
	setp.ge.s32 	%p9, %r323, %r24;
	mov.b32 	%r1788, 2147483647;
	@%p9 bra 	$L__BB6_18;
	ld.global.u32 	%r1788, [%rd5+768];
$L__BB6_18:
	add.s32 	%r325, %r25, 224;
	setp.ge.s32 	%p10, %r325, %r24;
	mov.b32 	%r1789, 2147483647;
	@%p10 bra 	$L__BB6_20;
	ld.global.u32 	%r1789, [%rd5+896];
$L__BB6_20:
	add.s32 	%r327, %r25, 256;
	setp.ge.s32 	%p11, %r327, %r24;
	mov.b32 	%r1790, 2147483647;
	@%p11 bra 	$L__BB6_22;
	ld.global.u32 	%r1790, [%rd5+1024];
$L__BB6_22:
	add.s32 	%r329, %r25, 288;
	setp.ge.s32 	%p12, %r329, %r24;
	mov.b32 	%r1791, 2147483647;
	@%p12 bra 	$L__BB6_24;
	ld.global.u32 	%r1791, [%rd5+1152];
$L__BB6_24:
	add.s32 	%r331, %r25, 320;
	setp.ge.s32 	%p13, %r331, %r24;
	mov.b32 	%r1792, 2147483647;
	@%p13 bra 	$L__BB6_26;
	ld.global.u32 	%r1792, [%rd5+1280];
$L__BB6_26:
	add.s32 	%r333, %r25, 352;
	setp.ge.s32 	%p14, %r333, %r24;
	mov.b32 	%r1793, 2147483647;
	@%p14 bra 	$L__BB6_28;
	ld.global.u32 	%r1793, [%rd5+1408];
$L__BB6_28:
	add.s32 	%r335, %r25, 384;
	setp.ge.s32 	%p15, %r335, %r24;
	mov.b32 	%r1794, 2147483647;
	@%p15 bra 	$L__BB6_30;
	ld.global.u32 	%r1794, [%rd5+1536];
$L__BB6_30:
	add.s32 	%r337, %r25, 416;
	setp.ge.s32 	%p16, %r337, %r24;
	mov.b32 	%r1795, 2147483647;
	@%p16 bra 	$L__BB6_32;
	ld.global.u32 	%r1795, [%rd5+1664];
$L__BB6_32:
	add.s32 	%r339, %r25, 448;
	setp.ge.s32 	%p17, %r339, %r24;
	mov.b32 	%r1796, 2147483647;
	@%p17 bra 	$L__BB6_34;
	ld.global.u32 	%r1796, [%rd5+1792];
$L__BB6_34:
	add.s32 	%r341, %r25, 480;
	setp.ge.s32 	%p18, %r341, %r24;
	mov.b32 	%r1797, 2147483647;
	@%p18 bra 	$L__BB6_36;
	ld.global.u32 	%r1797, [%rd5+1920];
$L__BB6_36:
	add.s32 	%r343, %r25, 512;
	setp.ge.s32 	%p19, %r343, %r24;
	mov.b32 	%r1798, 2147483647;
	@%p19 bra 	$L__BB6_38;
	ld.global.u32 	%r1798, [%rd5+2048];
$L__BB6_38:
	add.s32 	%r345, %r25, 544;
	setp.ge.s32 	%p20, %r345, %r24;
	mov.b32 	%r1799, 2147483647;
	@%p20 bra 	$L__BB6_40;
	ld.global.u32 	%r1799, [%rd5+2176];
$L__BB6_40:
	setp.gt.s32 	%p21, %r1782, -1;
	selp.b32 	%r346, -2147483648, -1, %p21;
	xor.b32  	%r1813, %r346, %r1782;
	setp.gt.s32 	%p22, %r1783, -1;
	selp.b32 	%r347, -2147483648, -1, %p22;
	xor.b32  	%r1814, %r347, %r1783;
	setp.gt.s32 	%p23, %r1784, -1;
	selp.b32 	%r348, -2147483648, -1, %p23;
	xor.b32  	%r1815, %r348, %r1784;
	setp.gt.s32 	%p24, %r1785, -1;
	selp.b32 	%r349, -2147483648, -1, %p24;
	xor.b32  	%r1816, %r349, %r1785;
	setp.gt.s32 	%p25, %r1786, -1;
	selp.b32 	%r350, -2147483648, -1, %p25;
	xor.b32  	%r1817, %r350, %r1786;
	setp.gt.s32 	%p26, %r1787, -1;
	selp.b32 	%r351, -2147483648, -1, %p26;
	xor.b32  	%r1818, %r351, %r1787;
	setp.gt.s32 	%p27, %r1788, -1;
	selp.b32 	%r352, -2147483648, -1, %p27;
	xor.b32  	%r1819, %r352, %r1788;
	setp.gt.s32 	%p28, %r1789, -1;
	selp.b32 	%r353, -2147483648, -1, %p28;
	xor.b32  	%r1820, %r353, %r1789;
	setp.gt.s32 	%p29, %r1790, -1;
	selp.b32 	%r354, -2147483648, -1, %p29;
	xor.b32  	%r1821, %r354, %r1790;
	setp.gt.s32 	%p30, %r1791, -1;
	selp.b32 	%r355, -2147483648, -1, %p30;
	xor.b32  	%r1822, %r355, %r1791;
	setp.gt.s32 	%p31, %r1792, -1;
	selp.b32 	%r356, -2147483648, -1, %p31;
	xor.b32  	%r1823, %r356, %r1792;
	setp.gt.s32 	%p32, %r1793, -1;
	selp.b32 	%r357, -2147483648, -1, %p32;
	xor.b32  	%r1824, %r357, %r1793;
	setp.gt.s32 	%p33, %r1794, -1;
	selp.b32 	%r358, -2147483648, -1, %p33;
	xor.b32  	%r1825, %r358, %r1794;
	setp.gt.s32 	%p34, %r1795, -1;
	selp.b32 	%r359, -2147483648, -1, %p34;
	xor.b32  	%r1826, %r359, %r1795;
	setp.gt.s32 	%p35, %r1796, -1;
	selp.b32 	%r360, -2147483648, -1, %p35;
	xor.b32  	%r1827, %r360, %r1796;
	setp.gt.s32 	%p36, %r1797, -1;
	selp.b32 	%r361, -2147483648, -1, %p36;
	xor.b32  	%r1828, %r361, %r1797;
	setp.gt.s32 	%p37, %r1798, -1;
	selp.b32 	%r362, -2147483648, -1, %p37;
	xor.b32  	%r1829, %r362, %r1798;
	setp.gt.s32 	%p38, %r1799, -1;
	selp.b32 	%r363, -2147483648, -1, %p38;
	xor.b32  	%r1830, %r363, %r1799;
	mov.b32 	%r364, -1;
	shl.b32 	%r365, %r364, %r299;
	not.b32 	%r97, %r365;
	shl.b32 	%r366, %r2, 10;
	mov.u32 	%r367, _ZZN3cub18CUB_300001_SM_10006detail10radix_sort29DeviceRadixSortOnesweepKernelINS1_5radix10policy_hubIfNS0_8NullTypeEyE10Policy1000ELNS0_9SortOrderE0EfS6_yiiNS1_21identity_decomposer_tEEEvPT5_SC_PT3_PKSD_PT1_PKSH_PT2_PKSL_T4_iiT6_E1s;
	add.s32 	%r98, %r367, %r366;
	setp.gt.s32 	%p39, %r300, 255;
	@%p39 bra 	$L__BB6_53;
	max.s32 	%r368, %r300, 224;
	sub.s32 	%r369, %r368, %r300;
	add.s32 	%r370, %r369, 31;
	shr.u32 	%r371, %r370, 5;
	add.s32 	%r99, %r371, 1;
	and.b32  	%r100, %r99, 15;
	setp.lt.u32 	%p40, %r370, 480;
	mov.u32 	%r1803, %r300;
	@%p40 bra 	$L__BB6_44;
	and.b32  	%r372, %r99, 268435440;
	neg.s32 	%r1801, %r372;
	shl.b32 	%r374, %r300, 2;
	add.s32 	%r375, %r366, %r374;
	add.s32 	%r377, %r375, %r367;
	add.s32 	%r1800, %r377, 1024;
	mov.u32 	%r1803, %r300;
$L__BB6_43:
	.pragma "nounroll";
	mov.b32 	%r378, 0;
	st.shared.u32 	[%r1800+-1024], %r378;
	st.shared.u32 	[%r1800+-896], %r378;
	st.shared.u32 	[%r1800+-768], %r378;
	st.shared.u32 	[%r1800+-640], %r378;
	st.shared.u32 	[%r1800+-512], %r378;
	st.shared.u32 	[%r1800+-384], %r378;
	st.shared.u32 	[%r1800+-256], %r378;
	st.shared.u32 	[%r1800+-128], %r378;
	st.shared.u32 	[%r1800], %r378;
	st.shared.u32 	[%r1800+128], %r378;
	st.shared.u32 	[%r1800+256], %r378;
	st.shared.u32 	[%r1800+384], %r378;
	st.shared.u32 	[%r1800+512], %r378;
	st.shared.u32 	[%r1800+640], %r378;
	st.shared.u32 	[%r1800+768], %r378;
	st.shared.u32 	[%r1800+896], %r378;
	add.s32 	%r1803, %r1803, 512;
	add.s32 	%r1801, %r1801, 16;
	add.s32 	%r1800, %r1800, 2048;
	setp.ne.s32 	%p41, %r1801, 0;
	@%p41 bra 	$L__BB6_43;
$L__BB6_44:
	setp.eq.s32 	%p42, %r100, 0;
	@%p42 bra 	$L__BB6_53;
	and.b32  	%r110, %r99, 7;
	setp.lt.u32 	%p43, %r100, 8;
	@%p43 bra 	$L__BB6_47;
	shl.b32 	%r379, %r1803, 2;
	add.s32 	%r380, %r98, %r379;
	mov.b32 	%r381, 0;
	st.shared.u32 	[%r380], %r381;
	st.shared.u32 	[%r380+128], %r381;
	st.shared.u32 	[%r380+256], %r381;
	st.shared.u32 	[%r380+384], %r381;
	st.shared.u32 	[%r380+512], %r381;
	st.shared.u32 	[%r380+640], %r381;
	st.shared.u32 	[%r380+768], %r381;
	st.shared.u32 	[%r380+896], %r381;
	add.s32 	%r1803, %r1803, 256;
$L__BB6_47:
	setp.eq.s32 	%p44, %r110, 0;
	@%p44 bra 	$L__BB6_53;
	and.b32  	%r113, %r99, 3;
	setp.lt.u32 	%p45, %r110, 4;
	@%p45 bra 	$L__BB6_50;
	shl.b32 	%r382, %r1803, 2;
	add.s32 	%r383, %r98, %r382;
	mov.b32 	%r384, 0;
	st.shared.u32 	[%r383], %r384;
	st.shared.u32 	[%r383+128], %r384;
	st.shared.u32 	[%r383+256], %r384;
	st.shared.u32 	[%r383+384], %r384;
	add.s32 	%r1803, %r1803, 128;
$L__BB6_50:
	setp.eq.s32 	%p46, %r113, 0;
	@%p46 bra 	$L__BB6_53;
	shl.b32 	%r386, %r1803, 2;
	add.s32 	%r387, %r366, %r386;
	add.s32 	%r1807, %r367, %r387;
	neg.s32 	%r1806, %r113;
$L__BB6_52:
	.pragma "nounroll";
	mov.b32 	%r389, 0;
	st.shared.u32 	[%r1807], %r389;
	add.s32 	%r1807, %r1807, 128;
	add.s32 	%r1806, %r1806, 1;
	setp.ne.s32 	%p47, %r1806, 0;
	@%p47 bra 	$L__BB6_52;
$L__BB6_53:
	bar.warp.sync 	-1;
	setp.eq.s32 	%p48, %r1813, 2147483647;
	selp.b32 	%r391, -2147483648, %r1813, %p48;
	shr.u32 	%r392, %r391, %r298;
	and.b32  	%r122, %r392, %r97;
	shl.b32 	%r393, %r122, 2;
	add.s32 	%r394, %r98, %r393;
	atom.shared.add.u32 	%r395, [%r394], 1;
	setp.eq.s32 	%p49, %r1814, 2147483647;
	selp.b32 	%r396, -2147483648, %r1814, %p49;
	shr.u32 	%r397, %r396, %r298;
	and.b32  	%r398, %r397, %r97;
	shl.b32 	%r399, %r398, 2;
	add.s32 	%r400, %r98, %r399;
	atom.shared.add.u32 	%r401, [%r400], 1;
	setp.eq.s32 	%p50, %r1815, 2147483647;
	selp.b32 	%r402, -2147483648, %r1815, %p50;
	shr.u32 	%r403, %r402, %r298;
	and.b32  	%r404, %r403, %r97;
	shl.b32 	%r405, %r404, 2;
	add.s32 	%r406, %r98, %r405;
	atom.shared.add.u32 	%r407, [%r406], 1;
	setp.eq.s32 	%p51, %r1816, 2147483647;
	selp.b32 	%r408, -2147483648, %r1816, %p51;
	shr.u32 	%r409, %r408, %r298;
	and.b32  	%r410, %r409, %r97;
	shl.b32 	%r411, %r410, 2;
	add.s32 	%r412, %r98, %r411;
	atom.shared.add.u32 	%r413, [%r412], 1;
	setp.eq.s32 	%p52, %r1817, 2147483647;
	selp.b32 	%r414, -2147483648, %r1817, %p52;
	shr.u32 	%r415, %r414, %r298;
	and.b32  	%r416, %r415, %r97;
	shl.b32 	%r417, %r416, 2;
	add.s32 	%r418, %r98, %r417;
	atom.shared.add.u32 	%r419, [%r418], 1;
	setp.eq.s32 	%p53, %r1818, 2147483647;
	selp.b32 	%r420, -2147483648, %r1818, %p53;
	shr.u32 	%r421, %r420, %r298;
	and.b32  	%r422, %r421, %r97;
	shl.b32 	%r423, %r422, 2;
	add.s32 	%r424, %r98, %r423;
	atom.shared.add.u32 	%r425, [%r424], 1;
	setp.eq.s32 	%p54, %r1819, 2147483647;
	selp.b32 	%r426, -2147483648, %r1819, %p54;
	shr.u32 	%r427, %r426, %r298;
	and.b32  	%r428, %r427, %r97;
	shl.b32 	%r429, %r428, 2;
	add.s32 	%r430, %r98, %r429;
	atom.shared.add.u32 	%r431, [%r430], 1;
	setp.eq.s32 	%p55, %r1820, 2147483647;
	selp.b32 	%r432, -2147483648, %r1820, %p55;
	shr.u32 	%r433, %r432, %r298;
	and.b32  	%r434, %r433, %r97;
	shl.b32 	%r435, %r434, 2;
	add.s32 	%r436, %r98, %r435;
	atom.shared.add.u32 	%r437, [%r436], 1;
	setp.eq.s32 	%p56, %r1821, 2147483647;
	selp.b32 	%r438, -2147483648, %r1821, %p56;
	shr.u32 	%r439, %r438, %r298;
	and.b32  	%r440, %r439, %r97;
	shl.b32 	%r441, %r440, 2;
	add.s32 	%r442, %r98, %r441;
	atom.shared.add.u32 	%r443, [%r442], 1;
	setp.eq.s32 	%p57, %r1822, 2147483647;
	selp.b32 	%r444, -2147483648, %r1822, %p57;
	shr.u32 	%r445, %r444, %r298;
	and.b32  	%r446, %r445, %r97;
	shl.b32 	%r447, %r446, 2;
	add.s32 	%r448, %r98, %r447;
	atom.shared.add.u32 	%r449, [%r448], 1;
	setp.eq.s32 	%p58, %r1823, 2147483647;
	selp.b32 	%r450, -2147483648, %r1823, %p58;
	shr.u32 	%r451, %r450, %r298;
	and.b32  	%r452, %r451, %r97;
	shl.b32 	%r453, %r452, 2;
	add.s32 	%r454, %r98, %r453;
	atom.shared.add.u32 	%r455, [%r454], 1;
	setp.eq.s32 	%p59, %r1824, 2147483647;
	selp.b32 	%r456, -2147483648, %r1824, %p59;
	shr.u32 	%r457, %r456, %r298;
	and.b32  	%r458, %r457, %r97;
	shl.b32 	%r459, %r458, 2;
	add.s32 	%r460, %r98, %r459;
	atom.shared.add.u32 	%r461, [%r460], 1;
	setp.eq.s32 	%p60, %r1825, 2147483647;
	selp.b32 	%r462, -2147483648, %r1825, %p60;
	shr.u32 	%r463, %r462, %r298;
	and.b32  	%r464, %r463, %r97;
	shl.b32 	%r465, %r464, 2;
	add.s32 	%r466, %r98, %r465;
	atom.shared.add.u32 	%r467, [%r466], 1;
	setp.eq.s32 	%p61, %r1826, 2147483647;
	selp.b32 	%r468, -2147483648, %r1826, %p61;
	shr.u32 	%r469, %r468, %r298;
	and.b32  	%r470, %r469, %r97;
	shl.b32 	%r471, %r470, 2;
	add.s32 	%r472, %r98, %r471;
	atom.shared.add.u32 	%r473, [%r472], 1;
	setp.eq.s32 	%p62, %r1827, 2147483647;
	selp.b32 	%r474, -2147483648, %r1827, %p62;
	shr.u32 	%r475, %r474, %r298;
	and.b32  	%r476, %r475, %r97;
	shl.b32 	%r477, %r476, 2;
	add.s32 	%r478, %r98, %r477;
	atom.shared.add.u32 	%r479, [%r478], 1;
	setp.eq.s32 	%p63, %r1828, 2147483647;
	selp.b32 	%r480, -2147483648, %r1828, %p63;
	shr.u32 	%r481, %r480, %r298;
	and.b32  	%r482, %r481, %r97;
	shl.b32 	%r483, %r482, 2;
	add.s32 	%r484, %r98, %r483;
	atom.shared.add.u32 	%r485, [%r484], 1;
	setp.eq.s32 	%p64, %r1829, 2147483647;
	selp.b32 	%r486, -2147483648, %r1829, %p64;
	shr.u32 	%r487, %r486, %r298;
	and.b32  	%r488, %r487, %r97;
	shl.b32 	%r489, %r488, 2;
	add.s32 	%r490, %r98, %r489;
	atom.shared.add.u32 	%r491, [%r490], 1;
	setp.eq.s32 	%p65, %r1830, 2147483647;
	selp.b32 	%r492, -2147483648, %r1830, %p65;
	shr.u32 	%r493, %r492, %r298;
	and.b32  	%r494, %r493, %r97;
	shl.b32 	%r495, %r494, 2;
	add.s32 	%r496, %r98, %r495;
	atom.shared.add.u32 	%r497, [%r496], 1;
	bar.sync 	0;
	setp.gt.u32 	%p66, %r1, 255;
	shl.b32 	%r498, %r1, 2;
	mov.u32 	%r499, _ZZN3cub18CUB_300001_SM_10006detail10radix_sort29DeviceRadixSortOnesweepKernelINS1_5radix10policy_hubIfNS0_8NullTypeEyE10Policy1000ELNS0_9SortOrderE0EfS6_yiiNS1_21identity_decomposer_tEEEvPT5_SC_PT3_PKSD_PT1_PKSH_PT2_PKSL_T4_iiT6_E1s;
	add.s32 	%r123, %r499, %r498;
	mov.b32 	%r1808, 0;
	@%p66 bra 	$L__BB6_55;
	ld.shared.u32 	%r500, [%r123];
	mov.b32 	%r501, 0;
	st.shared.u32 	[%r123], %r501;
	ld.shared.u32 	%r502, [%r123+1024];
	st.shared.u32 	[%r123+1024], %r500;
	add.s32 	%r503, %r502, %r500;
	ld.shared.u32 	%r504, [%r123+2048];
	st.shared.u32 	[%r123+2048], %r503;
	add.s32 	%r505, %r504, %r503;
	ld.shared.u32 	%r506, [%r123+3072];
	st.shared.u32 	[%r123+3072], %r505;
	add.s32 	%r507, %r506, %r505;
	ld.shared.u32 	%r508, [%r123+4096];
	st.shared.u32 	[%r123+4096], %r507;
	add.s32 	%r509, %r508, %r507;
	ld.shared.u32 	%r510, [%r123+5120];
	st.shared.u32 	[%r123+5120], %r509;
	add.s32 	%r511, %r510, %r509;
	ld.shared.u32 	%r512, [%r123+6144];
	st.shared.u32 	[%r123+6144], %r511;
	add.s32 	%r513, %r512, %r511;
	ld.shared.u32 	%r514, [%r123+7168];
	st.shared.u32 	[%r123+7168], %r513;
	add.s32 	%r515, %r514, %r513;
	ld.shared.u32 	%r516, [%r123+8192];
	st.shared.u32 	[%r123+8192], %r515;
	add.s32 	%r517, %r516, %r515;
	ld.shared.u32 	%r518, [%r123+9216];
	st.shared.u32 	[%r123+9216], %r517;
	add.s32 	%r519, %r518, %r517;
	ld.shared.u32 	%r520, [%r123+10240];
	st.shared.u32 	[%r123+10240], %r519;
	add.s32 	%r521, %r520, %r519;
	ld.shared.u32 	%r522, [%r123+11264];
	st.shared.u32 	[%r123+11264], %r521;
	add.s32 	%r1808, %r522, %r521;
$L__BB6_55:
	shl.b32 	%r523, %r4, 8;
	add.s32 	%r524, %r523, %r1;
	mul.wide.s32 	%rd34, %r524, 4;
	add.s64 	%rd6, %rd2, %rd34;
	@%p66 bra 	$L__BB6_57;
	or.b32  	%r525, %r1808, 1073741824;
	st.volatile.global.u32 	[%rd6], %r525;
$L__BB6_57:
	ld.param.u64 	%rd226, [_ZN3cub18CUB_300001_SM_10006detail10radix_sort29DeviceRadixSortOnesweepKernelINS1_5radix10policy_hubIfNS0_8NullTypeEyE10Policy1000ELNS0_9SortOrderE0EfS6_yiiNS1_21identity_decomposer_tEEEvPT5_SC_PT3_PKSD_PT1_PKSH_PT2_PKSL_T4_iiT6__param_3];
	setp.lt.u32 	%p68, %r1, 256;
	setp.eq.s32 	%p69, %r1808, 6912;
	and.pred  	%p70, %p68, %p69;
	selp.u32 	%r526, 1, 0, %p70;
	{ 
	.reg .pred 	%p1; 
	.reg .pred 	%p2; 
	setp.ne.u32 	%p1, %r526, 0; 
	bar.red.or.pred 	%p2, 0, %p1; 
	selp.u32 	%r527, 1, 0, %p2; 
	}
	setp.eq.s32 	%p71, %r527, 0;
	cvt.u64.u32 	%rd7, %r1;
	cvta.to.global.u64 	%rd35, %rd226;
	mul.wide.u32 	%rd36, %r1, 8;
	add.s64 	%rd8, %rd35, %rd36;
	@%p71 bra 	$L__BB6_107;
	setp.gt.u32 	%p73, %r1, %r122;
	selp.b32 	%r126, 6912, 0, %p73;
	shl.b32 	%r528, %r1, 3;
	mov.u32 	%r529, _ZZN3cub18CUB_300001_SM_10006detail10radix_sort29DeviceRadixSortOnesweepKernelINS1_5radix10policy_hubIfNS0_8NullTypeEyE10Policy1000ELNS0_9SortOrderE0EfS6_yiiNS1_21identity_decomposer_tEEEvPT5_SC_PT3_PKSD_PT1_PKSH_PT2_PKSL_T4_iiT6_E1s;
	add.s32 	%r530, %r529, %r528;
	add.s32 	%r127, %r530, 27648;
	@%p66 bra 	$L__BB6_66;
	ld.global.u64 	%rd37, [%rd8];
	cvt.u64.u32 	%rd38, %r126;
	sub.s64 	%rd228, %rd37, %rd38;
	st.shared.u64 	[%r127], %rd228;
	setp.lt.s32 	%p74, %r4, 1;
	mov.u32 	%r1812, %r1808;
	@%p74 bra 	$L__BB6_65;
	mov.b32 	%r1810, -1;
	mov.u32 	%r1809, %r4;
	mov.u32 	%r1812, %r1808;
$L__BB6_61:
	add.s32 	%r131, %r1809, -1;
	shl.b32 	%r532, %r131, 8;
	add.s32 	%r533, %r532, %r1;
	mul.wide.s32 	%rd39, %r533, 4;
	add.s64 	%rd10, %rd2, %rd39;
$L__BB6_62:
	membar.cta;
	ld.volatile.global.u32 	%r132, [%rd10];
	setp.eq.s32 	%p75, %r132, 0;
	@%p75 bra 	$L__BB6_62;
	and.b32  	%r534, %r132, 1073741823;
	add.s32 	%r1812, %r534, %r1812;
	setp.gt.s32 	%p76, %r132, -1;
	vote.sync.ballot.b32 	%r1810, %p76, %r1810;
	setp.gt.u32 	%p78, %r1809, 1;
	and.pred  	%p79, %p76, %p78;
	mov.u32 	%r1809, %r131;
	@%p79 bra 	$L__BB6_61;
	ld.shared.u64 	%rd228, [%r127];
$L__BB6_65:
	or.b32  	%r535, %r1812, -2147483648;
	st.volatile.global.u32 	[%rd6], %r535;
	sub.s32 	%r536, %r1812, %r1808;
	cvt.s64.s32 	%rd40, %r536;
	add.s64 	%rd41, %rd228, %rd40;
	st.shared.u64 	[%r127], %rd41;
$L__BB6_66:
	ld.param.u32 	%r1759, [_ZN3cub18CUB_300001_SM_10006detail10radix_sort29DeviceRadixSortOnesweepKernelINS1_5radix10policy_hubIfNS0_8NullTypeEyE10Policy1000ELNS0_9SortOrderE0EfS6_yiiNS1_21identity_decomposer_tEEEvPT5_SC_PT3_PKSD_PT1_PKSH_PT2_PKSL_T4_iiT6__param_8];
	ld.param.u64 	%rd222, [_ZN3cub18CUB_300001_SM_10006detail10radix_sort29DeviceRadixSortOnesweepKernelINS1_5radix10policy_hubIfNS0_8NullTypeEyE10Policy1000ELNS0_9SortOrderE0EfS6_yiiNS1_21identity_decomposer_tEEEvPT5_SC_PT3_PKSD_PT1_PKSH_PT2_PKSL_T4_iiT6__param_2];
	setp.lt.s32 	%p81, %r5, %r1759;
	setp.eq.s64 	%p82, %rd222, 0;
	or.pred  	%p83, %p82, %p81;
	or.pred  	%p84, %p66, %p83;
	@%p84 bra 	$L__BB6_68;
	ld.param.u64 	%rd223, [_ZN3cub18CUB_300001_SM_10006detail10radix_sort29DeviceRadixSortOnesweepKernelINS1_5radix10policy_hubIfNS0_8NullTypeEyE10Policy1000ELNS0_9SortOrderE0EfS6_yiiNS1_21identity_decomposer_tEEEvPT5_SC_PT3_PKSD_PT1_PKSH_PT2_PKSL_T4_iiT6__param_2];
	ld.shared.u64 	%rd42, [%r127];
	cvt.u64.u32 	%rd43, %r126;
	cvt.s64.s32 	%rd44, %r1808;
	add.s64 	%rd45, %rd43, %rd44;
	add.s64 	%rd46, %rd45, %rd42;
	cvta.to.global.u64 	%rd47, %rd223;
	shl.b64 	%rd48, %rd7, 3;
	add.s64 	%rd49, %rd47, %rd48;
	st.global.u64 	[%rd49], %rd46;
$L__BB6_68:
	ld.param.u32 	%r1760, [_ZN3cub18CUB_300001_SM_10006detail10radix_sort29DeviceRadixSortOnesweepKernelINS1_5radix10policy_hubIfNS0_8NullTypeEyE10Policy1000ELNS0_9SortOrderE0EfS6_yiiNS1_21identity_decomposer_tEEEvPT5_SC_PT3_PKSD_PT1_PKSH_PT2_PKSL_T4_iiT6__param_8];
	setp.gt.s32 	%p85, %r5, %r1760;
	bar.sync 	0;
	shl.b32 	%r537, %r122, 3;
	mov.u32 	%r538, _ZZN3cub18CUB_300001_SM_10006detail10radix_sort29DeviceRadixSortOnesweepKernelINS1_5radix10policy_hubIfNS0_8NullTypeEyE10Policy1000ELNS0_9SortOrderE0EfS6_yiiNS1_21identity_decomposer_tEEEvPT5_SC_PT3_PKSD_PT1_PKSH_PT2_PKSL_T4_iiT6_E1s;
	add.s32 	%r539, %r538, %r537;
	ld.shared.u64 	%rd13, [%r539+27648];
	setp.gt.s32 	%p86, %r1813, -1;
	selp.b32 	%r540, -1, -2147483648, %p86;
	xor.b32  	%r1813, %r540, %r1813;
	setp.gt.s32 	%p87, %r1814, -1;
	selp.b32 	%r541, -1, -2147483648, %p87;
	xor.b32  	%r1814, %r541, %r1814;
	setp.gt.s32 	%p88, %r1815, -1;
	selp.b32 	%r542, -1, -2147483648, %p88;
	xor.b32  	%r1815, %r542, %r1815;
	setp.gt.s32 	%p89, %r1816, -1;
	selp.b32 	%r543, -1, -2147483648, %p89;
	xor.b32  	%r1816, %r543, %r1816;
	setp.gt.s32 	%p90, %r1817, -1;
	selp.b32 	%r544, -1, -2147483648, %p90;
	xor.b32  	%r1817, %r544, %r1817;
	setp.gt.s32 	%p91, %r1818, -1;
	selp.b32 	%r545, -1, -2147483648, %p91;
	xor.b32  	%r1818, %r545, %r1818;
	setp.gt.s32 	%p92, %r1819, -1;
	selp.b32 	%r546, -1, -2147483648, %p92;
	xor.b32  	%r1819, %r546, %r1819;
	setp.gt.s32 	%p93, %r1820, -1;
	selp.b32 	%r547, -1, -2147483648, %p93;
	xor.b32  	%r1820, %r547, %r1820;
	setp.gt.s32 	%p94, %r1821, -1;
	selp.b32 	%r548, -1, -2147483648, %p94;
	xor.b32  	%r1821, %r548, %r1821;
	setp.gt.s32 	%p95, %r1822, -1;
	selp.b32 	%r549, -1, -2147483648, %p95;
	xor.b32  	%r1822, %r549, %r1822;
	setp.gt.s32 	%p96, %r1823, -1;
	selp.b32 	%r550, -1, -2147483648, %p96;
	xor.b32  	%r1823, %r550, %r1823;
	setp.gt.s32 	%p97, %r1824, -1;
	selp.b32 	%r551, -1, -2147483648, %p97;
	xor.b32  	%r1824, %r551, %r1824;
	setp.gt.s32 	%p98, %r1825, -1;
	selp.b32 	%r552, -1, -2147483648, %p98;
	xor.b32  	%r1825, %r552, %r1825;
	setp.gt.s32 	%p99, %r1826, -1;
	selp.b32 	%r553, -1, -2147483648, %p99;
	xor.b32  	%r1826, %r553, %r1826;
	setp.gt.s32 	%p100, %r1827, -1;
	selp.b32 	%r554, -1, -2147483648, %p100;
	xor.b32  	%r1827, %r554, %r1827;
	setp.gt.s32 	%p101, %r1828, -1;
	selp.b32 	%r555, -1, -2147483648, %p101;
	xor.b32  	%r1828, %r555, %r1828;
	setp.gt.s32 	%p102, %r1829, -1;
	selp.b32 	%r556, -1, -2147483648, %p102;
	xor.b32  	%r1829, %r556, %r1829;
	setp.gt.s32 	%p103, %r1830, -1;
	selp.b32 	%r557, -1, -2147483648, %p103;
	xor.b32  	%r1830, %r557, %r1830;
	@%p85 bra 	$L__BB6_70;
	and.b32  	%r558, %r1, 31;
	and.b32  	%r559, %r1, 992;
	mul.lo.s32 	%r560, %r559, 18;
	or.b32  	%r561, %r560, %r558;
	cvt.u64.u32 	%rd50, %r561;
	add.s64 	%rd51, %rd13, %rd50;
	shl.b64 	%rd52, %rd51, 2;
	add.s64 	%rd53, %rd1, %rd52;
	st.global.u32 	[%rd53], %r1813;
	st.global.u32 	[%rd53+128], %r1814;
	st.global.u32 	[%rd53+256], %r1815;
	st.global.u32 	[%rd53+384], %r1816;
	st.global.u32 	[%rd53+512], %r1817;
	st.global.u32 	[%rd53+640], %r1818;
	st.global.u32 	[%rd53+768], %r1819;
	st.global.u32 	[%rd53+896], %r1820;
	st.global.u32 	[%rd53+1024], %r1821;
	st.global.u32 	[%rd53+1152], %r1822;
	st.global.u32 	[%rd53+1280], %r1823;
	st.global.u32 	[%rd53+1408], %r1824;
	st.global.u32 	[%rd53+1536], %r1825;
	st.global.u32 	[%rd53+1664], %r1826;
	st.global.u32 	[%rd53+1792], %r1827;
	st.global.u32 	[%rd53+1920], %r1828;
	st.global.u32 	[%rd53+2048], %r1829;
	st.global.u32 	[%rd53+2176], %r1830;
	bra.uni 	$L__BB6_106;
$L__BB6_70:
	ld.param.u32 	%r1761, [_ZN3cub18CUB_300001_SM_10006detail10radix_sort29DeviceRadixSortOnesweepKernelINS1_5radix10policy_hubIfNS0_8NullTypeEyE10Policy1000ELNS0_9SortOrderE0EfS6_yiiNS1_21identity_decomposer_tEEEvPT5_SC_PT3_PKSD_PT1_PKSH_PT2_PKSL_T4_iiT6__param_8];
	mad.lo.s32 	%r154, %r4, -6912, %r1761;
	and.b32  	%r562, %r1, 31;
	and.b32  	%r563, %r1, 992;
	mul.lo.s32 	%r564, %r563, 18;
	or.b32  	%r155, %r564, %r562;
	setp.ge.s32 	%p104, %r155, %r154;
	cvt.u64.u32 	%rd54, %r155;
	add.s64 	%rd55, %rd13, %rd54;
	shl.b64 	%rd56, %rd55, 2;
	add.s64 	%rd14, %rd1, %rd56;
	@%p104 bra 	$L__BB6_72;
	st.global.u32 	[%rd14], %r1813;
$L__BB6_72:
	add.s32 	%r565, %r155, 32;
	setp.ge.s32 	%p105, %r565, %r154;
	@%p105 bra 	$L__BB6_74;
	st.global.u32 	[%rd14+128], %r1814;
$L__BB6_74:
	add.s32 	%r566, %r155, 64;
	setp.ge.s32 	%p106, %r566, %r154;
	@%p106 bra 	$L__BB6_76;
	st.global.u32 	[%rd14+256], %r1815;
$L__BB6_76:
	add.s32 	%r567, %r155, 96;
	setp.ge.s32 	%p107, %r567, %r154;
	@%p107 bra 	$L__BB6_78;
	st.global.u32 	[%rd14+384], %r1816;
$L__BB6_78:
	add.s32 	%r568, %r155, 128;
	setp.ge.s32 	%p108, %r568, %r154;
	@%p108 bra 	$L__BB6_80;
	st.global.u32 	[%rd14+512], %r1817;
$L__BB6_80:
	add.s32 	%r569, %r155, 160;
	setp.ge.s32 	%p109, %r569, %r154;
	@%p109 bra 	$L__BB6_82;
	st.global.u32 	[%rd14+640], %r1818;
$L__BB6_82:
	add.s32 	%r570, %r155, 192;
	setp.ge.s32 	%p110, %r570, %r154;
	@%p110 bra 	$L__BB6_84;
	st.global.u32 	[%rd14+768], %r1819;
$L__BB6_84:
	add.s32 	%r571, %r155, 224;
	setp.ge.s32 	%p111, %r571, %r154;
	@%p111 bra 	$L__BB6_86;
	st.global.u32 	[%rd14+896], %r1820;
$L__BB6_86:
	add.s32 	%r572, %r155, 256;
	setp.ge.s32 	%p112, %r572, %r154;
	@%p112 bra 	$L__BB6_88;
	st.global.u32 	[%rd14+1024], %r1821;
$L__BB6_88:
	add.s32 	%r573, %r155, 288;
	setp.ge.s32 	%p113, %r573, %r154;
	@%p113 bra 	$L__BB6_90;
	st.global.u32 	[%rd14+1152], %r1822;
$L__BB6_90:
	add.s32 	%r574, %r155, 320;
	setp.ge.s32 	%p114, %r574, %r154;
	@%p114 bra 	$L__BB6_92;
	st.global.u32 	[%rd14+1280], %r1823;
$L__BB6_92:
	add.s32 	%r575, %r155, 352;
	setp.ge.s32 	%p115, %r575, %r154;
	@%p115 bra 	$L__BB6_94;
	st.global.u32 	[%rd14+1408], %r1824;
$L__BB6_94:
	add.s32 	%r576, %r155, 384;
	setp.ge.s32 	%p116, %r576, %r154;
	@%p116 bra 	$L__BB6_96;
	st.global.u32 	[%rd14+1536], %r1825;
$L__BB6_96:
	add.s32 	%r577, %r155, 416;
	setp.ge.s32 	%p117, %r577, %r154;
	@%p117 bra 	$L__BB6_98;
	st.global.u32 	[%rd14+1664], %r1826;
$L__BB6_98:
	add.s32 	%r578, %r155, 448;
	setp.ge.s32 	%p118, %r578, %r154;
	@%p118 bra 	$L__BB6_100;
	st.global.u32 	[%rd14+1792], %r1827;
$L__BB6_100:
	add.s32 	%r579, %r155, 480;
	setp.ge.s32 	%p119, %r579, %r154;
	@%p119 bra 	$L__BB6_102;
	st.global.u32 	[%rd14+1920], %r1828;
$L__BB6_102:
	add.s32 	%r580, %r155, 512;
	setp.ge.s32 	%p120, %r580, %r154;
	@%p120 bra 	$L__BB6_104;
	st.global.u32 	[%rd14+2048], %r1829;
$L__BB6_104:
	add.s32 	%r581, %r155, 544;
	setp.ge.s32 	%p121, %r581, %r154;
	@%p121 bra 	$L__BB6_106;
	st.global.u32 	[%rd14+2176], %r1830;
$L__BB6_106:
	// begin inline asm
	exit;
	// end inline asm
$L__BB6_107:
	mul.hi.u32 	%r582, %r1, 357913942;
	add.s32 	%r583, %r582, %r1;
	shl.b32 	%r584, %r583, 2;
	mov.u32 	%r585, _ZZN3cub18CUB_300001_SM_10006detail10radix_sort29DeviceRadixSortOnesweepKernelINS1_5radix10policy_hubIfNS0_8NullTypeEyE10Policy1000ELNS0_9SortOrderE0EfS6_yiiNS1_21identity_decomposer_tEEEvPT5_SC_PT3_PKSD_PT1_PKSH_PT2_PKSL_T4_iiT6_E1s;
	add.s32 	%r586, %r585, %r584;
	add.s32 	%r174, %r586, 13328;
	st.shared.u32 	[%r586+13328], %r1808;
	bar.sync 	0;
	setp.gt.u32 	%p122, %r1, 31;
	@%p122 bra 	$L__BB6_109;
	mov.u32 	%r617, _ZZN3cub18CUB_300001_SM_10006detail10radix_sort29DeviceRadixSortOnesweepKernelINS1_5radix10policy_hubIfNS0_8NullTypeEyE10Policy1000ELNS0_9SortOrderE0EfS6_yiiNS1_21identity_decomposer_tEEEvPT5_SC_PT3_PKSD_PT1_PKSH_PT2_PKSL_T4_iiT6_E1s;
	mad.lo.s32 	%r618, %r1, 52, %r617;
	ld.shared.u32 	%r619, [%r618+13328];
	ld.shared.u32 	%r620, [%r618+13332];
	ld.shared.u32 	%r621, [%r618+13336];
	ld.shared.u32 	%r622, [%r618+13340];
	ld.shared.u32 	%r623, [%r618+13344];
	ld.shared.u32 	%r624, [%r618+13348];
	ld.shared.u32 	%r625, [%r618+13352];
	ld.shared.u32 	%r626, [%r618+13356];
	ld.shared.u32 	%r627, [%r618+13360];
	ld.shared.u32 	%r628, [%r618+13364];
	ld.shared.u32 	%r629, [%r618+13368];
	ld.shared.u32 	%r630, [%r618+13372];
	add.s32 	%r631, %r620, %r619;
	add.s32 	%r632, %r631, %r621;
	add.s32 	%r633, %r632, %r622;
	add.s32 	%r634, %r633, %r623;
	add.s32 	%r635, %r634, %r624;
	add.s32 	%r636, %r635, %r625;
	add.s32 	%r637, %r636, %r626;
	add.s32 	%r638, %r637, %r627;
	add.s32 	%r639, %r638, %r628;
	add.s32 	%r640, %r639, %r629;
	add.s32 	%r591, %r640, %r630;
	mov.b32 	%r589, 1;
	mov.b32 	%r614, 0;
	mov.b32 	%r616, -1;
	// begin inline asm
	{  .reg .s32 r0;  .reg .pred p;  shfl.sync.up.b32 r0|p, %r591, %r589, %r614, %r616;  @p add.s32 r0, r0, %r591;  mov.s32 %r587, r0;}
	// end inline asm
	mov.b32 	%r595, 2;
	// begin inline asm
	{  .reg .s32 r0;  .reg .pred p;  shfl.sync.up.b32 r0|p, %r587, %r595, %r614, %r616;  @p add.s32 r0, r0, %r587;  mov.s32 %r593, r0;}
	// end inline asm
	mov.b32 	%r601, 4;
	// begin inline asm
	{  .reg .s32 r0;  .reg .pred p;  shfl.sync.up.b32 r0|p, %r593, %r601, %r614, %r616;  @p add.s32 r0, r0, %r593;  mov.s32 %r599, r0;}
	// end inline asm
	mov.b32 	%r607, 8;
	// begin inline asm
	{  .reg .s32 r0;  .reg .pred p;  shfl.sync.up.b32 r0|p, %r599, %r607, %r614, %r616;  @p add.s32 r0, r0, %r599;  mov.s32 %r605, r0;}
	// end inline asm
	mov.b32 	%r613, 16;
	// begin inline asm
	{  .reg .s32 r0;  .reg .pred p;  shfl.sync.up.b32 r0|p, %r605, %r613, %r614, %r616;  @p add.s32 r0, r0, %r605;  mov.s32 %r611, r0;}
	// end inline asm
	sub.s32 	%r641, %r611, %r591;
	add.s32 	%r642, %r619, %r641;
	add.s32 	%r643, %r620, %r642;
	add.s32 	%r644, %r621, %r643;
	add.s32 	%r645, %r622, %r644;
	add.s32 	%r646, %r623, %r645;
	add.s32 	%r647, %r624, %r646;
	add.s32 	%r648, %r625, %r647;
	add.s32 	%r649, %r626, %r648;
	add.s32 	%r650, %r627, %r649;
	add.s32 	%r651, %r628, %r650;
	add.s32 	%r652, %r629, %r651;
	st.shared.u32 	[%r618+13328], %r641;
	st.shared.u32 	[%r618+13332], %r642;
	st.shared.u32 	[%r618+13336], %r643;
	st.shared.u32 	[%r618+13340], %r644;
	st.shared.u32 	[%r618+13344], %r645;
	st.shared.u32 	[%r618+13348], %r646;
	st.shared.u32 	[%r618+13352], %r647;
	st.shared.u32 	[%r618+13356], %r648;
	st.shared.u32 	[%r618+13360], %r649;
	st.shared.u32 	[%r618+13364], %r650;
	st.shared.u32 	[%r618+13368], %r651;
	st.shared.u32 	[%r618+13372], %r652;
$L__BB6_109:
	setp.gt.u32 	%p123, %r1, 255;
	bar.sync 	0;
	ld.shared.u32 	%r175, [%r174];
	@%p123 bra 	$L__BB6_111;
	shl.b32 	%r653, %r1, 2;
	mov.u32 	%r654, _ZZN3cub18CUB_300001_SM_10006detail10radix_sort29DeviceRadixSortOnesweepKernelINS1_5radix10policy_hubIfNS0_8NullTypeEyE10Policy1000ELNS0_9SortOrderE0EfS6_yiiNS1_21identity_decomposer_tEEEvPT5_SC_PT3_PKSD_PT1_PKSH_PT2_PKSL_T4_iiT6_E1s;
	add.s32 	%r655, %r654, %r653;
	ld.shared.u32 	%r656, [%r655];
	add.s32 	%r657, %r656, %r175;
	st.shared.u32 	[%r655], %r657;
	ld.shared.u32 	%r658, [%r655+1024];
	add.s32 	%r659, %r658, %r175;
	st.shared.u32 	[%r655+1024], %r659;
	ld.shared.u32 	%r660, [%r655+2048];
	add.s32 	%r661, %r660, %r175;
	st.shared.u32 	[%r655+2048], %r661;
	ld.shared.u32 	%r662, [%r655+3072];
	add.s32 	%r663, %r662, %r175;
	st.shared.u32 	[%r655+3072], %r663;
	ld.shared.u32 	%r664, [%r655+4096];
	add.s32 	%r665, %r664, %r175;
	st.shared.u32 	[%r655+4096], %r665;
	ld.shared.u32 	%r666, [%r655+5120];
	add.s32 	%r667, %r666, %r175;
	st.shared.u32 	[%r655+5120], %r667;
	ld.shared.u32 	%r668, [%r655+6144];
	add.s32 	%r669, %r668, %r175;
	st.shared.u32 	[%r655+6144], %r669;
	ld.shared.u32 	%r670, [%r655+7168];
	add.s32 	%r671, %r670, %r175;
	st.shared.u32 	[%r655+7168], %r671;
	ld.shared.u32 	%r672, [%r655+8192];
	add.s32 	%r673, %r672, %r175;
	st.shared.u32 	[%r655+8192], %r673;
	ld.shared.u32 	%r674, [%r655+9216];
	add.s32 	%r675, %r674, %r175;
	st.shared.u32 	[%r655+9216], %r675;
	ld.shared.u32 	%r676, [%r655+10240];
	add.s32 	%r677, %r676, %r175;
	st.shared.u32 	[%r655+10240], %r677;
	ld.shared.u32 	%r678, [%r655+11264];
	add.s32 	%r679, %r678, %r175;
	st.shared.u32 	[%r655+11264], %r679;
$L__BB6_111:
	bar.sync 	0;
	// begin inline asm
	mov.u32 %r680, %lanemask_le;
	// end inline asm
	setp.eq.s32 	%p124, %r1813, 2147483647;
	selp.b32 	%r706, -2147483648, %r1813, %p124;
	shr.u32 	%r707, %r706, %r298;
	and.b32  	%r703, %r707, %r97;
	mov.b32 	%r683, 1;
	// begin inline asm
	{
    .reg .pred p;
    and.b32 %r681, %r703, %r683;    setp.ne.u32 p, %r681, 0;
    vote.ballot.sync.b32 %r681, p, 0xffffffff;
    @!p not.b32 %r681, %r681;
}

	// end inline asm
	mov.b32 	%r686, 2;
	// begin inline asm
	{
    .reg .pred p;
    and.b32 %r684, %r703, %r686;    setp.ne.u32 p, %r684, 0;
    vote.ballot.sync.b32 %r684, p, 0xffffffff;
    @!p not.b32 %r684, %r684;
}

	// end inline asm
	and.b32  	%r708, %r684, %r681;
	mov.b32 	%r689, 4;
	// begin inline asm
	{
    .reg .pred p;
    and.b32 %r687, %r703, %r689;    setp.ne.u32 p, %r687, 0;
    vote.ballot.sync.b32 %r687, p, 0xffffffff;
    @!p not.b32 %r687, %r687;
}

	// end inline asm
	and.b32  	%r709, %r687, %r708;
	mov.b32 	%r692, 8;
	// begin inline asm
	{
    .reg .pred p;
    and.b32 %r690, %r703, %r692;    setp.ne.u32 p, %r690, 0;
    vote.ballot.sync.b32 %r690, p, 0xffffffff;
    @!p not.b32 %r690, %r690;
}

	// end inline asm
	and.b32  	%r710, %r690, %r709;
	mov.b32 	%r695, 16;
	// begin inline asm
	{
    .reg .pred p;
    and.b32 %r693, %r703, %r695;    setp.ne.u32 p, %r693, 0;
    vote.ballot.sync.b32 %r693, p, 0xffffffff;
    @!p not.b32 %r693, %r693;
}

	// end inline asm
	and.b32  	%r711, %r693, %r710;
	mov.b32 	%r698, 32;
	// begin inline asm
	{
    .reg .pred p;
    and.b32 %r696, %r703, %r698;    setp.ne.u32 p, %r696, 0;
    vote.ballot.sync.b32 %r696, p, 0xffffffff;
    @!p not.b32 %r696, %r696;
}

	// end inline asm
	and.b32  	%r712, %r696, %r711;
	mov.b32 	%r701, 64;
	// begin inline asm
	{
    .reg .pred p;
    and.b32 %r699, %r703, %r701;    setp.ne.u32 p, %r699, 0;
    vote.ballot.sync.b32 %r699, p, 0xffffffff;
    @!p not.b32 %r699, %r699;
}

	// end inline asm
	and.b32  	%r713, %r699, %r712;
	mov.b32 	%r704, 128;
	// begin inline asm
	{
    .reg .pred p;
    and.b32 %r702, %r703, %r704;    setp.ne.u32 p, %r702, 0;
    vote.ballot.sync.b32 %r702, p, 0xffffffff;
    @!p not.b32 %r702, %r702;
}

	// end inline asm
	and.b32  	%r714, %r702, %r713;
	clz.b32 	%r715, %r714;
	sub.s32 	%r178, 31, %r715;
	and.b32  	%r716, %r680, %r714;
	popc.b32 	%r179, %r716;
	setp.ne.s32 	%p125, %r300, %r178;
	mov.b32 	%r1831, 0;
	@%p125 bra 	$L__BB6_113;
	shl.b32 	%r717, %r703, 2;
	add.s32 	%r718, %r98, %r717;
	atom.shared.add.u32 	%r1831, [%r718], %r179;
$L__BB6_113:
	shfl.sync.idx.b32	%r744|%p126, %r1831, %r178, 31, -1;
	add.s32 	%r182, %r179, %r744;
	setp.eq.s32 	%p127, %r1814, 2147483647;
	selp.b32 	%r745, -2147483648, %r1814, %p127;
	shr.u32 	%r746, %r745, %r298;
	and.b32  	%r741, %r746, %r97;
	mov.b32 	%r721, 1;
	// begin inline asm
	{
    .reg .pred p;
    and.b32 %r719, %r741, %r721;    setp.ne.u32 p, %r719, 0;
    vote.ballot.sync.b32 %r719, p, 0xffffffff;
    @!p not.b32 %r719, %r719;
}

	// end inline asm
	mov.b32 	%r724, 2;
	// begin inline asm
	{
    .reg .pred p;
    and.b32 %r722, %r741, %r724;    setp.ne.u32 p, %r722, 0;
    vote.ballot.sync.b32 %r722, p, 0xffffffff;
    @!p not.b32 %r722, %r722;
}

	// end inline asm
	and.b32  	%r747, %r722, %r719;
	mov.b32 	%r727, 4;
	// begin inline asm
	{
    .reg .pred p;
    and.b32 %r725, %r741, %r727;    setp.ne.u32 p, %r725, 0;
    vote.ballot.sync.b32 %r725, p, 0xffffffff;
    @!p not.b32 %r725, %r725;
}

	// end inline asm
	and.b32  	%r748, %r725, %r747;
	mov.b32 	%r730, 8;
	// begin inline asm
	{
    .reg .pred p;
    and.b32 %r728, %r741, %r730;    setp.ne.u32 p, %r728, 0;
    vote.ballot.sync.b32 %r728, p, 0xffffffff;
    @!p not.b32 %r728, %r728;
}

	// end inline asm
	and.b32  	%r749, %r728, %r748;
	mov.b32 	%r733, 16;
	// begin inline asm
	{
    .reg .pred p;
    and.b32 %r731, %r741, %r733;    setp.ne.u32 p, %r731, 0;
    vote.ballot.sync.b32 %r731, p, 0xffffffff;
    @!p not.b32 %r731, %r731;
}

	// end inline asm
	and.b32  	%r750, %r731, %r749;
	mov.b32 	%r736, 32;
	// begin inline asm
	{
    .reg .pred p;
    and.b32 %r734, %r741, %r736;    setp.ne.u32 p, %r734, 0;
    vote.ballot.sync.b32 %r734, p, 0xffffffff;
    @!p not.b32 %r734, %r734;
}

	// end inline asm
	and.b32  	%r751, %r734, %r750;
	mov.b32 	%r739, 64;
	// begin inline asm
	{
    .reg .pred p;
    and.b32 %r737, %r741, %r739;    setp.ne.u32 p, %r737, 0;
    vote.ballot.sync.b32 %r737, p, 0xffffffff;
    @!p not.b32 %r737, %r737;
}

	// end inline asm
	and.b32  	%r752, %r737, %r751;
	mov.b32 	%r742, 128;
	// begin inline asm
	{
    .reg .pred p;
    and.b32 %r740, %r741, %r742;    setp.ne.u32 p, %r740, 0;
    vote.ballot.sync.b32 %r740, p, 0xffffffff;
    @!p not.b32 %r740, %r740;
}

	// end inline asm
	and.b32  	%r753, %r740, %r752;
	clz.b32 	%r754, %r753;
	sub.s32 	%r184, 31, %r754;
	and.b32  	%r755, %r680, %r753;
	popc.b32 	%r185, %r755;
	setp.ne.s32 	%p128, %r300, %r184;
	mov.b32 	%r1832, 0;
	@%p128 bra 	$L__BB6_115;
	shl.b32 	%r756, %r741, 2;
	add.s32 	%r757, %r98, %r756;
	atom.shared.add.u32 	%r1832, [%r757], %r185;
$L__BB6_115:
	shfl.sync.idx.b32	%r783|%p129, %r1832, %r184, 31, -1;
	add.s32 	%r188, %r185, %r783;
	setp.eq.s32 	%p130, %r1815, 2147483647;
	selp.b32 	%r784, -2147483648, %r1815, %p130;
	shr.u32 	%r785, %r784, %r298;
	and.b32  	%r780, %r785, %r97;
	mov.b32 	%r760, 1;
	// begin inline asm
	{
    .reg .pred p;
    and.b32 %r758, %r780, %r760;    setp.ne.u32 p, %r758, 0;
    vote.ballot.sync.b32 %r758, p, 0xffffffff;
    @!p not.b32 %r758, %r758;
}

	// end inline asm
	mov.b32 	%r763, 2;
	// begin inline asm
	{
    .reg .pred p;
    and.b32 %r761, %r780, %r763;    setp.ne.u32 p, %r761, 0;
    vote.ballot.sync.b32 %r761, p, 0xffffffff;
    @!p not.b32 %r761, %r761;
}

	// end inline asm
	and.b32  	%r786, %r761, %r758;
	mov.b32 	%r766, 4;
	// begin inline asm
	{
    .reg .pred p;
    and.b32 %r764, %r780, %r766;    setp.ne.u32 p, %r764, 0;
    vote.ballot.sync.b32 %r764, p, 0xffffffff;
    @!p not.b32 %r764, %r764;
}

	// end inline asm
	and.b32  	%r787, %r764, %r786;
	mov.b32 	%r769, 8;
	// begin inline asm
	{
    .reg .pred p;
    and.b32 %r767, %r780, %r769;    setp.ne.u32 p, %r767, 0;
    vote.ballot.sync.b32 %r767, p, 0xffffffff;
    @!p not.b32 %r767, %r767;
}

	// end inline asm
	and.b32  	%r788, %r767, %r787;
	mov.b32 	%r772, 16;
	// begin inline asm
	{
    .reg .pred p;
    and.b32 %r770, %r780, %r772;    setp.ne.u32 p, %r770, 0;
    vote.ballot.sync.b32 %r770, p, 0xffffffff;
    @!p not.b32 %r770, %r770;
}

	// end inline asm
	and.b32  	%r789, %r770, %r788;
	mov.b32 	%r775, 32;
	// begin inline asm
	{
    .reg .pred p;
    and.b32 %r773, %r780, %r775;    setp.ne.u32 p, %r773, 0;
    vote.ballot.sync.b32 %r773, p, 0xffffffff;
    @!p not.b32 %r773, %r773;
}

	// end inline asm
	and.b32  	%r790, %r773, %r789;
	mov.b32 	%r778, 64;
	// begin inline asm
	{
    .reg .pred p;
    and.b32 %r776, %r780, %r778;    setp.ne.u32 p, %r776, 0;
    vote.ballot.sync.b32 %r776, p, 0xffffffff;
    @!p not.b32 %r776, %r776;
}

	// end inline asm
	and.b32  	%r791, %r776, %r790;
	mov.b32 	%r781, 128;
	// begin inline asm
	{
    .reg .pred p;
    and.b32 %r779, %r780, %r781;    setp.ne.u32 p, %r779, 0;
    vote.ballot.sync.b32 %r779, p, 0xffffffff;
    @!p not.b32 %r779, %r779;
}

	// end inline asm
	and.b32  	%r792, %r779, %r791;
	clz.b32 	%r793, %r792;
	sub.s32 	%r190, 31, %r793;
	and.b32  	%r794, %r680, %r792;
	popc.b32 	%r191, %r794;
	setp.ne.s32 	%p131, %r300, %r190;
	mov.b32 	%r1833, 0;
	@%p131 bra 	$L__BB6_117;
	shl.b32 	%r795, %r780, 2;
	add.s32 	%r796, %r98, %r795;
	atom.shared.add.u32 	%r1833, [%r796], %r191;
$L__BB6_117:
	shfl.sync.idx.b32	%r822|%p132, %r1833, %r190, 31, -1;
	add.s32 	%r194, %r191, %r822;
	setp.eq.s32 	%p133, %r1816, 2147483647;
	selp.b32 	%r823, -2147483648, %r1816, %p133;
	shr.u32 	%r824, %r823, %r298;
	and.b32  	%r819, %r824, %r97;
	mov.b32 	%r799, 1;
	// begin inline asm
	{
    .reg .pred p;
    and.b32 %r797, %r819, %r799;    setp.ne.u32 p, %r797, 0;
    vote.ballot.sync.b32 %r797, p, 0xffffffff;
    @!p not.b32 %r797, %r797;
}

	// end inline asm
	mov.b32 	%r802, 2;
	// begin inline asm
	{
    .reg .pred p;
    and.b32 %r800, %r819, %r802;    setp.ne.u32 p, %r800, 0;
    vote.ballot.sync.b32 %r800, p, 0xffffffff;
    @!p not.b32 %r800, %r800;
}

	// end inline asm
	and.b32  	%r825, %r800, %r797;
	mov.b32 	%r805, 4;
	// begin inline asm
	{
    .reg .pred p;
    and.b32 %r803, %r819, %r805;    setp.ne.u32 p, %r803, 0;
    vote.ballot.sync.b32 %r803, p, 0xffffffff;
    @!p not.b32 %r803, %r803;
}

	// end inline asm
	and.b32  	%r826, %r803, %r825;
	mov.b32 	%r808, 8;
	// begin inline asm
	{
    .reg .pred p;
    and.b32 %r806, %r819, %r808;    setp.ne.u32 p, %r806, 0;
    vote.ballot.sync.b32 %r806, p, 0xffffffff;
    @!p not.b32 %r806, %r806;
}

	// end inline asm
	and.b32  	%r827, %r806, %r826;
	mov.b32 	%r811, 16;
	// begin inline asm
	{
    .reg .pred p;
    and.b32 %r809, %r819, %r811;    setp.ne.u32 p, %r809, 0;
    vote.ballot.sync.b32 %r809, p, 0xffffffff;
    @!p not.b32 %r809, %r809;
}

	// end inline asm
	and.b32  	%r828, %r809, %r827;
	mov.b32 	%r814, 32;
	// begin inline asm
	{
    .reg .pred p;
    and.b32 %r812, %r819, %r814;    setp.ne.u32 p, %r812, 0;
    vote.ballot.sync.b32 %r812, p, 0xffffffff;
    @!p not.b32 %r812, %r812;
}

	// end inline asm
	and.b32  	%r829, %r812, %r828;
	mov.b32 	%r817, 64;
	// begin inline asm
	{
    .reg .pred p;
    and.b32 %r815, %r819, %r817;    setp.ne.u32 p, %r815, 0;
    vote.ballot.sync.b32 %r815, p, 0xffffffff;
    @!p not.b32 %r815, %r815;
}

	// end inline asm
	and.b32  	%r830, %r815, %r829;
	mov.b32 	%r820, 128;
	// begin inline asm
	{
    .reg .pred p;
    and.b32 %r818, %r819, %r820;    setp.ne.u32 p, %r818, 0;
    vote.ballot.sync.b32 %r818, p, 0xffffffff;
    @!p not.b32 %r818, %r818;
}

	// end inline asm
	and.b32  	%r831, %r818, %r830;
	clz.b32 	%r832, %r831;
	sub.s32 	%r196, 31, %r832;
	and.b32  	%r833, %r680, %r831;
	popc.b32 	%r197, %r833;
	setp.ne.s32 	%p134, %r300, %r196;
	mov.b32 	%r1834, 0;
	@%p134 bra 	$L__BB6_119;
	shl.b32 	%r834, %r819, 2;
	add.s32 	%r835, %r98, %r834;
	atom.shared.add.u32 	%r1834, [%r835], %r197;
$L__BB6_119:
	shfl.sync.idx.b32	%r861|%p135, %r1834, %r196, 31, -1;
	add.s32 	%r200, %r197, %r861;
	setp.eq.s32 	%p136, %r1817, 2147483647;
	selp.b32 	%r862, -2147483648, %r1817, %p136;
	shr.u32 	%r863, %r862, %r298;
	and.b32  	%r858, %r863, %r97;
	mov.b32 	%r838, 1;
	// begin inline asm
	{
    .reg .pred p;
    and.b32 %r836, %r858, %r838;    setp.ne.u32 p, %r836, 0;
    vote.ballot.sync.b32 %r836, p, 0xffffffff;
    @!p not.b32 %r836, %r836;
}

	// end inline asm
	mov.b32 	%r841, 2;
	// begin inline asm
	{
    .reg .pred p;
    and.b32 %r839, %r858, %r841;    setp.ne.u32 p, %r839, 0;
    vote.ballot.sync.b32 %r839, p, 0xffffffff;
    @!p not.b32 %r839, %r839;
}

	// end inline asm
	and.b32  	%r864, %r839, %r836;
	mov.b32 	%r844, 4;
	// begin inline asm
	{
    .reg .pred p;
    and.b32 %r842, %r858, %r844;    setp.ne.u32 p, %r842, 0;
    vote.ballot.sync.b32 %r842, p, 0xffffffff;
    @!p not.b32 %r842, %r842;
}

	// end inline asm
	and.b32  	%r865, %r842, %r864;
	mov.b32 	%r847, 8;
	// begin inline asm
	{
    .reg .pred p;
    and.b32 %r845, %r858, %r847;    setp.ne.u32 p, %r845, 0;
    vote.ballot.sync.b32 %r845, p, 0xffffffff;
    @!p not.b32 %r845, %r845;
}

	// end inline asm
	and.b32  	%r866, %r845, %r865;
	mov.b32 	%r850, 16;
	// begin inline asm
	{
    .reg .pred p;
    and.b32 %r848, %r858, %r850;    setp.ne.u32 p, %r848, 0;
    vote.ballot.sync.b32 %r848, p, 0xffffffff;
    @!p not.b32 %r848, %r848;
}

	// end inline asm
	and.b32  	%r867, %r848, %r866;
	mov.b32 	%r853, 32;
	// begin inline asm
	{
    .reg .pred p;
    and.b32 %r851, %r858, %r853;    setp.ne.u32 p, %r851, 0;
    vote.ballot.sync.b32 %r851, p, 0xffffffff;
    @!p not.b32 %r851, %r851;
}

	// end inline asm
	and.b32  	%r868, %r851, %r867;
	mov.b32 	%r856, 64;
	// begin inline asm
	{
    .reg .pred p;
    and.b32 %r854, %r858, %r856;    setp.ne.u32 p, %r854, 0;
    vote.ballot.sync.b32 %r854, p, 0xffffffff;
    @!p not.b32 %r854, %r854;
}

	// end inline asm
	and.b32  	%r869, %r854, %r868;
	mov.b32 	%r859, 128;
	// begin inline asm
	{
    .reg .pred p;
    and.b32 %r857, %r858, %r859;    setp.ne.u32 p, %r857, 0;
    vote.ballot.sync.b32 %r857, p, 0xffffffff;
    @!p not.b32 %r857, %r857;
}

	// end inline asm
	and.b32  	%r870, %r857, %r869;
	clz.b32 	%r871, %r870;
	sub.s32 	%r202, 31, %r871;
	and.b32  	%r872, %r680, %r870;
	popc.b32 	%r203, %r872;
	setp.ne.s32 	%p137, %r300, %r202;
	mov.b32 	%r1835, 0;
	@%p137 bra 	$L__BB6_121;
	shl.b32 	%r873, %r858, 2;
	add.s32 	%r874, %r98, %r873;
	atom.shared.add.u32 	%r1835, [%r874], %r203;
$L__BB6_121:
	shfl.sync.idx.b32	%r900|%p138, %r1835, %r202, 31, -1;
	add.s32 	%r206, %r203, %r900;
	setp.eq.s32 	%p139, %r1818, 2147483647;
	selp.b32 	%r901, -2147483648, %r1818, %p139;
	shr.u32 	%r902, %r901, %r298;
	and.b32  	%r897, %r902, %r97;
	mov.b32 	%r877, 1;
	// begin inline asm
	{
    .reg .pred p;
    and.b32 %r875, %r897, %r877;    setp.ne.u32 p, %r875, 0;
    vote.ballot.sync.b32 %r875, p, 0xffffffff;
    @!p not.b32 %r875, %r875;
}

	// end inline asm
	mov.b32 	%r880, 2;
	// begin inline asm
	{
    .reg .pred p;
    and.b32 %r878, %r897, %r880;    setp.ne.u32 p, %r878, 0;
    vote.ballot.sync.b32 %r878, p, 0xffffffff;
    @!p not.b32 %r878, %r878;
}

	// end inline asm
	and.b32  	%r903, %r878, %r875;
	mov.b32 	%r883, 4;
	// begin inline asm
	{
    .reg .pred p;
    and.b32 %r881, %r897, %r883;    setp.ne.u32 p, %r881, 0;
    vote.ballot.sync.b32 %r881, p, 0xffffffff;
    @!p not.b32 %r881, %r881;
}

	// end inline asm
	and.b32  	%r904, %r881, %r903;
	mov.b32 	%r886, 8;
	// begin inline asm
	{
    .reg .pred p;
    and.b32 %r884, %r897, %r886;    setp.ne.u32 p, %r884, 0;
    vote.ballot.sync.b32 %r884, p, 0xffffffff;
    @!p not.b32 %r884, %r884;
}

	// end inline asm
	and.b32  	%r905, %r884, %r904;
	mov.b32 	%r889, 16;
	// begin inline asm
	{
    .reg .pred p;
    and.b32 %r887, %r897, %r889;    setp.ne.u32 p, %r887, 0;
    vote.ballot.sync.b32 %r887, p, 0xffffffff;
    @!p not.b32 %r887, %r887;
}

	// end inline asm
	and.b32  	%r906, %r887, %r905;
	mov.b32 	%r892, 32;
	// begin inline asm
	{
    .reg .pred p;
    and.b32 %r890, %r897, %r892;    setp.ne.u32 p, %r890, 0;
    vote.ballot.sync.b32 %r890, p, 0xffffffff;
    @!p not.b32 %r890, %r890;
}

	// end inline asm
	and.b32  	%r907, %r890, %r906;
	mov.b32 	%r895, 64;
	// begin inline asm
	{
    .reg .pred p;
    and.b32 %r893, %r897, %r895;    setp.ne.u32 p, %r893, 0;
    vote.ballot.sync.b32 %r893, p, 0xffffffff;
    @!p not.b32 %r893, %r893;
}

	// end inline asm
	and.b32  	%r908, %r893, %r907;
	mov.b32 	%r898, 128;
	// begin inline asm
	{
    .reg .pred p;
    and.b32 %r896, %r897, %r898;    setp.ne.u32 p, %r896, 0;
    vote.ballot.sync.b32 %r896, p, 0xffffffff;
    @!p not.b32 %r896, %r896;
}

	// end inline asm
	and.b32  	%r909, %r896, %r908;
	clz.b32 	%r910, %r909;
	sub.s32 	%r208, 31, %r910;
	and.b32  	%r911, %r680, %r909;
	popc.b32 	%r209, %r911;
	setp.ne.s32 	%p140, %r300, %r208;
	mov.b32 	%r1836, 0;
	@%p140 bra 	$L__BB6_123;
	shl.b32 	%r912, %r897, 2;
	add.s32 	%r913, %r98, %r912;
	atom.shared.add.u32 	%r1836, [%r913], %r209;
$L__BB6_123:
	shfl.sync.idx.b32	%r939|%p141, %r1836, %r208, 31, -1;
	add.s32 	%r212, %r209, %r939;
	setp.eq.s32 	%p142, %r1819, 2147483647;
	selp.b32 	%r940, -2147483648, %r1819, %p142;
	shr.u32 	%r941, %r940, %r298;
	and.b32  	%r936, %r941, %r97;
	mov.b32 	%r916, 1;
	// begin inline asm
	{
    .reg .pred p;
    and.b32 %r914, %r936, %r916;    setp.ne.u32 p, %r914, 0;
    vote.ballot.sync.b32 %r914, p, 0xffffffff;
    @!p not.b32 %r914, %r914;
}

	// end inline asm
	mov.b32 	%r919, 2;
	// begin inline asm
	{
    .reg .pred p;
    and.b32 %r917, %r936, %r919;    setp.ne.u32 p, %r917, 0;
    vote.ballot.sync.b32 %r917, p, 0xffffffff;
    @!p not.b32 %r917, %r917;
}

	// end inline asm
	and.b32  	%r942, %r917, %r914;
	mov.b32 	%r922, 4;
	// begin inline asm
	{
    .reg .pred p;
    and.b32 %r920, %r936, %r922;    setp.ne.u32 p, %r920, 0;
    vote.ballot.sync.b32 %r920, p, 0xffffffff;
    @!p not.b32 %r920, %r920;
}

	// end inline asm
	and.b32  	%r943, %r920, %r942;
	mov.b32 	%r925, 8;
	// begin inline asm
	{
    .reg .pred p;
    and.b32 %r923, %r936, %r925;    setp.ne.u32 p, %r923, 0;
    vote.ballot.sync.b32 %r923, p, 0xffffffff;
    @!p not.b32 %r923, %r923;
}

	// end inline asm
	and.b32  	%r944, %r923, %r943;
	mov.b32 	%r928, 16;
	// begin inline asm
	{
    .reg .pred p;
    and.b32 %r926, %r936, %r928;    setp.ne.u32 p, %r926, 0;
    vote.ballot.sync.b32 %r926, p, 0xffffffff;
    @!p not.b32 %r926, %r926;
}

	// end inline asm
	and.b32  	%r945, %r926, %r944;
	mov.b32 	%r931, 32;
	// begin inline asm
	{
    .reg .pred p;
    and.b32 %r929, %r936, %r931;    setp.ne.u32 p, %r929, 0;
    vote.ballot.sync.b32 %r929, p, 0xffffffff;
    @!p not.b32 %r929, %r929;
}

	// end inline asm
	and.b32  	%r946, %r929, %r945;
	mov.b32 	%r934, 64;
	// begin inline asm
	{
    .reg .pred p;
    and.b32 %r932, %r936, %r934;    setp.ne.u32 p, %r932, 0;
    vote.ballot.sync.b32 %r932, p, 0xffffffff;
    @!p not.b32 %r932, %r932;
}

	// end inline asm
	and.b32  	%r947, %r932, %r946;
	mov.b32 	%r937, 128;
	// begin inline asm
	{
    .reg .pred p;
    and.b32 %r935, %r936, %r937;    setp.ne.u32 p, %r935, 0;
    vote.ballot.sync.b32 %r935, p, 0xffffffff;
    @!p not.b32 %r935, %r935;
}

	// end inline asm
	and.b32  	%r948, %r935, %r947;
	clz.b32 	%r949, %r948;
	sub.s32 	%r214, 31, %r949;
	and.b32  	%r950, %r680, %r948;
	popc.b32 	%r215, %r950;
	setp.ne.s32 	%p143, %r300, %r214;
	mov.b32 	%r1837, 0;
	@%p143 bra 	$L__BB6_125;
	shl.b32 	%r951, %r936, 2;
	add.s32 	%r952, %r98, %r951;
	atom.shared.add.u32 	%r1837, [%r952], %r215;
$L__BB6_125:
	shfl.sync.idx.b32	%r978|%p144, %r1837, %r214, 31, -1;
	add.s32 	%r218, %r215, %r978;
	setp.eq.s32 	%p145, %r1820, 2147483647;
	selp.b32 	%r979, -2147483648, %r1820, %p145;
	shr.u32 	%r980, %r979, %r298;
	and.b32  	%r975, %r980, %r97;
	mov.b32 	%r955, 1;
	// begin inline asm
	{
    .reg .pred p;
    and.b32 %r953, %r975, %r955;    setp.ne.u32 p, %r953, 0;
    vote.ballot.sync.b32 %r953, p, 0xffffffff;
    @!p not.b32 %r953, %r953;
}

	// end inline asm
	mov.b32 	%r958, 2;
	// begin inline asm
	{
    .reg .pred p;
    and.b32 %r956, %r975, %r958;    setp.ne.u32 p, %r956, 0;
    vote.ballot.sync.b32 %r956, p, 0xffffffff;
    @!p not.b32 %r956, %r956;
}

	// end inline asm
	and.b32  	%r981, %r956, %r953;
	mov.b32 	%r961, 4;
	// begin inline asm
	{
    .reg .pred p;
    and.b32 %r959, %r975, %r961;    setp.ne.u32 p, %r959, 0;
    vote.ballot.sync.b32 %r959, p, 0xffffffff;
    @!p not.b32 %r959, %r959;
}

	// end inline asm
	and.b32  	%r982, %r959, %r981;
	mov.b32 	%r964, 8;
	// begin inline asm
	{
    .reg .pred p;
    and.b32 %r962, %r975, %r964;    setp.ne.u32 p, %r962, 0;
    vote.ballot.sync.b32 %r962, p, 0xffffffff;
    @!p not.b32 %r962, %r962;
}

	// end inline asm
	and.b32  	%r983, %r962, %r982;
	mov.b32 	%r967, 16;
	// begin inline asm
	{
    .reg .pred p;
    and.b32 %r965, %r975, %r967;    setp.ne.u32 p, %r965, 0;
    vote.ballot.sync.b32 %r965, p, 0xffffffff;
    @!p not.b32 %r965, %r965;
}

	// end inline asm
	and.b32  	%r984, %r965, %r983;
	mov.b32 	%r970, 32;
	// begin inline asm
	{
    .reg .pred p;
    and.b32 %r968, %r975, %r970;    setp.ne.u32 p, %r968, 0;
    vote.ballot.sync.b32 %r968, p, 0xffffffff;
    @!p not.b32 %r968, %r968;
}

	// end inline asm
	and.b32  	%r985, %r968, %r984;
	mov.b32 	%r973, 64;
	// begin inline asm
	{
    .reg .pred p;
    and.b32 %r971, %r975, %r973;    setp.ne.u32 p, %r971, 0;
    vote.ballot.sync.b32 %r971, p, 0xffffffff;
    @!p not.b32 %r971, %r971;
}

	// end inline asm
	and.b32  	%r986, %r971, %r985;
	mov.b32 	%r976, 128;
	// begin inline asm
	{
    .reg .pred p;
    and.b32 %r974, %r975, %r976;    setp.ne.u32 p, %r974, 0;
    vote.ballot.sync.b32 %r974, p, 0xffffffff;
    @!p not.b32 %r974, %r974;
}

	// end inline asm
	and.b32  	%r987, %r974, %r986;
	clz.b32 	%r988, %r987;
	sub.s32 	%r220, 31, %r988;
	and.b32  	%r989, %r680, %r987;
	popc.b32 	%r221, %r989;
	setp.ne.s32 	%p146, %r300, %r220;
	mov.b32 	%r1838, 0;
	@%p146 bra 	$L__BB6_127;
	shl.b32 	%r990, %r975, 2;
	add.s32 	%r991, %r98, %r990;
	atom.shared.add.u32 	%r1838, [%r991], %r221;
$L__BB6_127:
	shfl.sync.idx.b32	%r1017|%p147, %r1838, %r220, 31, -1;
	add.s32 	%r224, %r221, %r1017;
	setp.eq.s32 	%p148, %r1821, 2147483647;
	selp.b32 	%r1018, -2147483648, %r1821, %p148;
	shr.u32 	%r1019, %r1018, %r298;
	and.b32  	%r1014, %r1019, %r97;
	mov.b32 	%r994, 1;
	// begin inline asm
	{
    .reg .pred p;
    and.b32 %r992, %r1014, %r994;    setp.ne.u32 p, %r992, 0;
    vote.ballot.sync.b32 %r992, p, 0xffffffff;
    @!p not.b32 %r992, %r992;
}

	// end inline asm
	mov.b32 	%r997, 2;
	// begin inline asm
	{
    .reg .pred p;
    and.b32 %r995, %r1014, %r997;    setp.ne.u32 p, %r995, 0;
    vote.ballot.sync.b32 %r995, p, 0xffffffff;
    @!p not.b32 %r995, %r995;
}

	// end inline asm
	and.b32  	%r1020, %r995, %r992;
	mov.b32 	%r1000, 4;
	// begin inline asm
	{
    .reg .pred p;
    and.b32 %r998, %r1014, %r1000;    setp.ne.u32 p, %r998, 0;
    vote.ballot.sync.b32 %r998, p, 0xffffffff;
    @!p not.b32 %r998, %r998;
}

	// end inline asm
	and.b32  	%r1021, %r998, %r1020;
	mov.b32 	%r1003, 8;
	// begin inline asm
	{
    .reg .pred p;
    and.b32 %r1001, %r1014, %r1003;    setp.ne.u32 p, %r1001, 0;
    vote.ballot.sync.b32 %r1001, p, 0xffffffff;
    @!p not.b32 %r1001, %r1001;
}

	// end inline asm
	and.b32  	%r1022, %r1001, %r1021;
	mov.b32 	%r1006, 16;
	// begin inline asm
	{
    .reg .pred p;
    and.b32 %r1004, %r1014, %r1006;    setp.ne.u32 p, %r1004, 0;
    vote.ballot.sync.b32 %r1004, p, 0xffffffff;
    @!p not.b32 %r1004, %r1004;
}

	// end inline asm
	and.b32  	%r1023, %r1004, %r1022;
	mov.b32 	%r1009, 32;
	// begin inline asm
	{
    .reg .pred p;
    and.b32 %r1007, %r1014, %r1009;    setp.ne.u32 p, %r1007, 0;
    vote.ballot.sync.b32 %r1007, p, 0xffffffff;
    @!p not.b32 %r1007, %r1007;
}

	// end inline asm
	and.b32  	%r1024, %r1007, %r1023;
	mov.b32 	%r1012, 64;
	// begin inline asm
	{
    .reg .pred p;
    and.b32 %r1010, %r1014, %r1012;    setp.ne.u32 p, %r1010, 0;
    vote.ballot.sync.b32 %r1010, p, 0xffffffff;
    @!p not.b32 %r1010, %r1010;
}

	// end inline asm
	and.b32  	%r1025, %r1010, %r1024;
	mov.b32 	%r1015, 128;
	// begin inline asm
	{
    .reg .pred p;
    and.b32 %r1013, %r1014, %r1015;    setp.ne.u32 p, %r1013, 0;
    vote.ballot.sync.b32 %r1013, p, 0xffffffff;
    @!p not.b32 %r1013, %r1013;
}

	// end inline asm
	and.b32  	%r1026, %r1013, %r1025;
	clz.b32 	%r1027, %r1026;
	sub.s32 	%r226, 31, %r1027;
	and.b32  	%r1028, %r680, %r1026;
	popc.b32 	%r227, %r1028;
	setp.ne.s32 	%p149, %r300, %r226;
	mov.b32 	%r1839, 0;
	@%p149 bra 	$L__BB6_129;
	shl.b32 	%r1029, %r1014, 2;
	add.s32 	%r1030, %r98, %r1029;
	atom.shared.add.u32 	%r1839, [%r1030], %r227;
$L__BB6_129:
	shfl.sync.idx.b32	%r1056|%p150, %r1839, %r226, 31, -1;
	add.s32 	%r230, %r227, %r1056;
	setp.eq.s32 	%p151, %r1822, 2147483647;
	selp.b32 	%r1057, -2147483648, %r1822, %p151;
	shr.u32 	%r1058, %r1057, %r298;
	and.b32  	%r1053, %r1058, %r97;
	mov.b32 	%r1033, 1;
	// begin inline asm
	{
    .reg .pred p;
    and.b32 %r1031, %r1053, %r1033;    setp.ne.u32 p, %r1031, 0;
    vote.ballot.sync.b32 %r1031, p, 0xffffffff;
    @!p not.b32 %r1031, %r1031;
}

	// end inline asm
	mov.b32 	%r1036, 2;
	// begin inline asm
	{
    .reg .pred p;
    and.b32 %r1034, %r1053, %r1036;    setp.ne.u32 p, %r1034, 0;
    vote.ballot.sync.b32 %r1034, p, 0xffffffff;
    @!p not.b32 %r1034, %r1034;
}

	// end inline asm
	and.b32  	%r1059, %r1034, %r1031;
	mov.b32 	%r1039, 4;
	// begin inline asm
	{
    .reg .pred p;
    and.b32 %r1037, %r1053, %r1039;    setp.ne.u32 p, %r1037, 0;
    vote.ballot.sync.b32 %r1037, p, 0xffffffff;
    @!p not.b32 %r1037, %r1037;
}

	// end inline asm
	and.b32  	%r1060, %r1037, %r1059;
	mov.b32 	%r1042, 8;
	// begin inline asm
	{
    .reg .pred p;
    and.b32 %r1040, %r1053, %r1042;    setp.ne.u32 p, %r1040, 0;
    vote.ballot.sync.b32 %r1040, p, 0xffffffff;
    @!p not.b32 %r1040, %r1040;
}

	// end inline asm
	and.b32  	%r1061, %r1040, %r1060;
	mov.b32 	%r1045, 16;
	// begin inline asm
	{
    .reg .pred p;
    and.b32 %r1043, %r1053, %r1045;    setp.ne.u32 p, %r1043, 0;
    vote.ballot.sync.b32 %r1043, p, 0xffffffff;
    @!p not.b32 %r1043, %r1043;
}

	// end inline asm
	and.b32  	%r1062, %r1043, %r1061;
	mov.b32 	%r1048, 32;
	// begin inline asm
	{
    .reg .pred p;
    and.b32 %r1046, %r1053, %r1048;    setp.ne.u32 p, %r1046, 0;
    vote.ballot.sync.b32 %r1046, p, 0xffffffff;
    @!p not.b32 %r1046, %r1046;
}

	// end inline asm
	and.b32  	%r1063, %r1046, %r1062;
	mov.b32 	%r1051, 64;
	// begin inline asm
	{
    .reg .pred p;
    and.b32 %r1049, %r1053, %r1051;    setp.ne.u32 p, %r1049, 0;
    vote.ballot.sync.b32 %r1049, p, 0xffffffff;
    @!p not.b32 %r1049, %r1049;
}

	// end inline asm
	and.b32  	%r1064, %r1049, %r1063;
	mov.b32 	%r1054, 128;
	// begin inline asm
	{
    .reg .pred p;
    and.b32 %r1052, %r1053, %r1054;    setp.ne.u32 p, %r1052, 0;
    vote.ballot.sync.b32 %r1052, p, 0xffffffff;
    @!p not.b32 %r1052, %r1052;
}

	// end inline asm
	and.b32  	%r1065, %r1052, %r1064;
	clz.b32 	%r1066, %r1065;
	sub.s32 	%r232, 31, %r1066;
	and.b32  	%r1067, %r680, %r1065;
	popc.b32 	%r233, %r1067;
	setp.ne.s32 	%p152, %r300, %r232;
	mov.b32 	%r1840, 0;
	@%p152 bra 	$L__BB6_131;
	shl.b32 	%r1068, %r1053, 2;
	add.s32 	%r1069, %r98, %r1068;
	atom.shared.add.u32 	%r1840, [%r1069], %r233;
$L__BB6_131:
	shfl.sync.idx.b32	%r1095|%p153, %r1840, %r232, 31, -1;
	add.s32 	%r236, %r233, %r1095;
	setp.eq.s32 	%p154, %r1823, 2147483647;
	selp.b32 	%r1096, -2147483648, %r1823, %p154;
	shr.u32 	%r1097, %r1096, %r298;
	and.b32  	%r1092, %r1097, %r97;
	mov.b32 	%r1072, 1;
	// begin inline asm
	{
    .reg .pred p;
    and.b32 %r1070, %r1092, %r1072;    setp.ne.u32 p, %r1070, 0;
    vote.ballot.sync.b32 %r1070, p, 0xffffffff;
    @!p not.b32 %r1070, %r1070;
}

	// end inline asm
	mov.b32 	%r1075, 2;
	// begin inline asm
	{
    .reg .pred p;
    and.b32 %r1073, %r1092, %r1075;    setp.ne.u32 p, %r1073, 0;
    vote.ballot.sync.b32 %r1073, p, 0xffffffff;
    @!p not.b32 %r1073, %r1073;
}

	// end inline asm
	and.b32  	%r1098, %r1073, %r1070;
	mov.b32 	%r1078, 4;
	// begin inline asm
	{
    .reg .pred p;
    and.b32 %r1076, %r1092, %r1078;    setp.ne.u32 p, %r1076, 0;
    vote.ballot.sync.b32 %r1076, p, 0xffffffff;
    @!p not.b32 %r1076, %r1076;
}

	// end inline asm
	and.b32  	%r1099, %r1076, %r1098;
	mov.b32 	%r1081, 8;
	// begin inline asm
	{
    .reg .pred p;
    and.b32 %r1079, %r1092, %r1081;    setp.ne.u32 p, %r1079, 0;
    vote.ballot.sync.b32 %r1079, p, 0xffffffff;
    @!p not.b32 %r1079, %r1079;
}

	// end inline asm
	and.b32  	%r1100, %r1079, %r1099;
	mov.b32 	%r1084, 16;
	// begin inline asm
	{
    .reg .pred p;
    and.b32 %r1082, %r1092, %r1084;    setp.ne.u32 p, %r1082, 0;
    vote.ballot.sync.b32 %r1082, p, 0xffffffff;
    @!p not.b32 %r1082, %r1082;
}

	// end inline asm
	and.b32  	%r1101, %r1082, %r1100;
	mov.b32 	%r1087, 32;
	// begin inline asm
	{
    .reg .pred p;
    and.b32 %r1085, %r1092, %r1087;    setp.ne.u32 p, %r1085, 0;
    vote.ballot.sync.b32 %r1085, p, 0xffffffff;
    @!p not.b32 %r1085, %r1085;
}

	// end inline asm
	and.b32  	%r1102, %r1085, %r1101;
	mov.b32 	%r1090, 64;
	// begin inline asm
	{
    .reg .pred p;
    and.b32 %r1088, %r1092, %r1090;    setp.ne.u32 p, %r1088, 0;
    vote.ballot.sync.b32 %r1088, p, 0xffffffff;
    @!p not.b32 %r1088, %r1088;
}

	// end inline asm
	and.b32  	%r1103, %r1088, %r1102;
	mov.b32 	%r1093, 128;
	// begin inline asm
	{
    .reg .pred p;
    and.b32 %r1091, %r1092, %r1093;    setp.ne.u32 p, %r1091, 0;
    vote.ballot.sync.b32 %r1091, p, 0xffffffff;
    @!p not.b32 %r1091, %r1091;
}

	// end inline asm
	and.b32  	%r1104, %r1091, %r1103;
	clz.b32 	%r1105, %r1104;
	sub.s32 	%r238, 31, %r1105;
	and.b32  	%r1106, %r680, %r1104;
	popc.b32 	%r239, %r1106;
	setp.ne.s32 	%p155, %r300, %r238;
	mov.b32 	%r1841, 0;
	@%p155 bra 	$L__BB6_133;
	shl.b32 	%r1107, %r1092, 2;
	add.s32 	%r1108, %r98, %r1107;
	atom.shared.add.u32 	%r1841, [%r1108], %r239;
$L__BB6_133:
	shfl.sync.idx.b32	%r1134|%p156, %r1841, %r238, 31, -1;
	add.s32 	%r242, %r239, %r1134;
	setp.eq.s32 	%p157, %r1824, 2147483647;
	selp.b32 	%r1135, -2147483648, %r1824, %p157;
	shr.u32 	%r1136, %r1135, %r298;
	and.b32  	%r1131, %r1136, %r97;
	mov.b32 	%r1111, 1;
	// begin inline asm
	{
    .reg .pred p;
    and.b32 %r1109, %r1131, %r1111;    setp.ne.u32 p, %r1109, 0;
    vote.ballot.sync.b32 %r1109, p, 0xffffffff;
    @!p not.b32 %r1109, %r1109;
}

	// end inline asm
	mov.b32 	%r1114, 2;
	// begin inline asm
	{
    .reg .pred p;
    and.b32 %r1112, %r1131, %r1114;    setp.ne.u32 p, %r1112, 0;
    vote.ballot.sync.b32 %r1112, p, 0xffffffff;
    @!p not.b32 %r1112, %r1112;
}

	// end inline asm
	and.b32  	%r1137, %r1112, %r1109;
	mov.b32 	%r1117, 4;
	// begin inline asm
	{
    .reg .pred p;
    and.b32 %r1115, %r1131, %r1117;    setp.ne.u32 p, %r1115, 0;
    vote.ballot.sync.b32 %r1115, p, 0xffffffff;
    @!p not.b32 %r1115, %r1115;
}

	// end inline asm
	and.b32  	%r1138, %r1115, %r1137;
	mov.b32 	%r1120, 8;
	// begin inline asm
	{
    .reg .pred p;
    and.b32 %r1118, %r1131, %r1120;    setp.ne.u32 p, %r1118, 0;
    vote.ballot.sync.b32 %r1118, p, 0xffffffff;
    @!p not.b32 %r1118, %r1118;
}

	// end inline asm
	and.b32  	%r1139, %r1118, %r1138;
	mov.b32 	%r1123, 16;
	// begin inline asm
	{
    .reg .pred p;
    and.b32 %r1121, %r1131, %r1123;    setp.ne.u32 p, %r1121, 0;
    vote.ballot.sync.b32 %r1121, p, 0xffffffff;
    @!p not.b32 %r1121, %r1121;
}

	// end inline asm
	and.b32  	%r1140, %r1121, %r1139;
	mov.b32 	%r1126, 32;
	// begin inline asm
	{
    .reg .pred p;
    and.b32 %r1124, %r1131, %r1126;    setp.ne.u32 p, %r1124, 0;
    vote.ballot.sync.b32 %r1124, p, 0xffffffff;
    @!p not.b32 %r1124, %r1124;
}

	// end inline asm
	and.b32  	%r1141, %r1124, %r1140;
	mov.b32 	%r1129, 64;
	// begin inline asm
	{
    .reg .pred p;
    and.b32 %r1127, %r1131, %r1129;    setp.ne.u32 p, %r1127, 0;
    vote.ballot.sync.b32 %r1127, p, 0xffffffff;
    @!p not.b32 %r1127, %r1127;
}

	// end inline asm
	and.b32  	%r1142, %r1127, %r1141;
	mov.b32 	%r1132, 128;
	// begin inline asm
	{
    .reg .pred p;
    and.b32 %r1130, %r1131, %r1132;    setp.ne.u32 p, %r1130, 0;
    vote.ballot.sync.b32 %r1130, p, 0xffffffff;
    @!p not.b32 %r1130, %r1130;
}

	// end inline asm
	and.b32  	%r1143, %r1130, %r1142;
	clz.b32 	%r1144, %r1143;
	sub.s32 	%r244, 31, %r1144;
	and.b32  	%r1145, %r680, %r1143;
	popc.b32 	%r245, %r1145;
	setp.ne.s32 	%p158, %r300, %r244;
	mov.b32 	%r1842, 0;
	@%p158 bra 	$L__BB6_135;
	shl.b32 	%r1146, %r1131, 2;
	add.s32 	%r1147, %r98, %r1146;
	atom.shared.add.u32 	%r1842, [%r1147], %r245;
$L__BB6_135:
	shfl.sync.idx.b32	%r1173|%p159, %r1842, %r244, 31, -1;
	add.s32 	%r248, %r245, %r1173;
	setp.eq.s32 	%p160, %r1825, 2147483647;
	selp.b32 	%r1174, -2147483648, %r1825, %p160;
	shr.u32 	%r1175, %r1174, %r298;
	and.b32  	%r1170, %r1175, %r97;
	mov.b32 	%r1150, 1;
	// begin inline asm
	{
    .reg .pred p;
    and.b32 %r1148, %r1170, %r1150;    setp.ne.u32 p, %r1148, 0;
    vote.ballot.sync.b32 %r1148, p, 0xffffffff;
    @!p not.b32 %r1148, %r1148;
}

	// end inline asm
	mov.b32 	%r1153, 2;
	// begin inline asm
	{
    .reg .pred p;
    and.b32 %r1151, %r1170, %r1153;    setp.ne.u32 p, %r1151, 0;
    vote.ballot.sync.b32 %r1151, p, 0xffffffff;
    @!p not.b32 %r1151, %r1151;
}

	// end inline asm
	and.b32  	%r1176, %r1151, %r1148;
	mov.b32 	%r1156, 4;
	// begin inline asm
	{
    .reg .pred p;
    and.b32 %r1154, %r1170, %r1156;    setp.ne.u32 p, %r1154, 0;
    vote.ballot.sync.b32 %r1154, p, 0xffffffff;
    @!p not.b32 %r1154, %r1154;
}

	// end inline asm
	and.b32  	%r1177, %r1154, %r1176;
	mov.b32 	%r1159, 8;
	// begin inline asm
	{
    .reg .pred p;
    and.b32 %r1157, %r1170, %r1159;    setp.ne.u32 p, %r1157, 0;
    vote.ballot.sync.b32 %r1157, p, 0xffffffff;
    @!p not.b32 %r1157, %r1157;
}

	// end inline asm
	and.b32  	%r1178, %r1157, %r1177;
	mov.b32 	%r1162, 16;
	// begin inline asm
	{
    .reg .pred p;
    and.b32 %r1160, %r1170, %r1162;    setp.ne.u32 p, %r1160, 0;
    vote.ballot.sync.b32 %r1160, p, 0xffffffff;
    @!p not.b32 %r1160, %r1160;
}

	// end inline asm
	and.b32  	%r1179, %r1160, %r1178;
	mov.b32 	%r1165, 32;
	// begin inline asm
	{
    .reg .pred p;
    and.b32 %r1163, %r1170, %r1165;    setp.ne.u32 p, %r1163, 0;
    vote.ballot.sync.b32 %r1163, p, 0xffffffff;
    @!p not.b32 %r1163, %r1163;
}

	// end inline asm
	and.b32  	%r1180, %r1163, %r1179;
	mov.b32 	%r1168, 64;
	// begin inline asm
	{
    .reg .pred p;
    and.b32 %r1166, %r1170, %r1168;    setp.ne.u32 p, %r1166, 0;
    vote.ballot.sync.b32 %r1166, p, 0xffffffff;
    @!p not.b32 %r1166, %r1166;
}

	// end inline asm
	and.b32  	%r1181, %r1166, %r1180;
	mov.b32 	%r1171, 128;
	// begin inline asm
	{
    .reg .pred p;
    and.b32 %r1169, %r1170, %r1171;    setp.ne.u32 p, %r1169, 0;
    vote.ballot.sync.b32 %r1169, p, 0xffffffff;
    @!p not.b32 %r1169, %r1169;
}

	// end inline asm
	and.b32  	%r1182, %r1169, %r1181;
	clz.b32 	%r1183, %r1182;
	sub.s32 	%r250, 31, %r1183;
	and.b32  	%r1184, %r680, %r1182;
	popc.b32 	%r251, %r1184;
	setp.ne.s32 	%p161, %r300, %r250;
	mov.b32 	%r1843, 0;
	@%p161 bra 	$L__BB6_137;
	shl.b32 	%r1185, %r1170, 2;
	add.s32 	%r1186, %r98, %r1185;
	atom.shared.add.u32 	%r1843, [%r1186], %r251;
$L__BB6_137:
	shfl.sync.idx.b32	%r1212|%p162, %r1843, %r250, 31, -1;
	add.s32 	%r254, %r251, %r1212;
	setp.eq.s32 	%p163, %r1826, 2147483647;
	selp.b32 	%r1213, -2147483648, %r1826, %p163;
	shr.u32 	%r1214, %r1213, %r298;
	and.b32  	%r1209, %r1214, %r97;
	mov.b32 	%r1189, 1;
	// begin inline asm
	{
    .reg .pred p;
    and.b32 %r1187, %r1209, %r1189;    setp.ne.u32 p, %r1187, 0;
    vote.ballot.sync.b32 %r1187, p, 0xffffffff;
    @!p not.b32 %r1187, %r1187;
}

	// end inline asm
	mov.b32 	%r1192, 2;
	// begin inline asm
	{
    .reg .pred p;
    and.b32 %r1190, %r1209, %r1192;    setp.ne.u32 p, %r1190, 0;
    vote.ballot.sync.b32 %r1190, p, 0xffffffff;
    @!p not.b32 %r1190, %r1190;
}

	// end inline asm
	and.b32  	%r1215, %r1190, %r1187;
	mov.b32 	%r1195, 4;
	// begin inline asm
	{
    .reg .pred p;
    and.b32 %r1193, %r1209, %r1195;    setp.ne.u32 p, %r1193, 0;
    vote.ballot.sync.b32 %r1193, p, 0xffffffff;
    @!p not.b32 %r1193, %r1193;
}

	// end inline asm
	and.b32  	%r1216, %r1193, %r1215;
	mov.b32 	%r1198, 8;
	// begin inline asm
	{
    .reg .pred p;
    and.b32 %r1196, %r1209, %r1198;    setp.ne.u32 p, %r1196, 0;
    vote.ballot.sync.b32 %r1196, p, 0xffffffff;
    @!p not.b32 %r1196, %r1196;
}

	// end inline asm
	and.b32  	%r1217, %r1196, %r1216;
	mov.b32 	%r1201, 16;
	// begin inline asm
	{
    .reg .pred p;
    and.b32 %r1199, %r1209, %r1201;    setp.ne.u32 p, %r1199, 0;
    vote.ballot.sync.b32 %r1199, p, 0xffffffff;
    @!p not.b32 %r1199, %r1199;
}

	// end inline asm
	and.b32  	%r1218, %r1199, %r1217;
	mov.b32 	%r1204, 32;
	// begin inline asm
	{
    .reg .pred p;
    and.b32 %r1202, %r1209, %r1204;    setp.ne.u32 p, %r1202, 0;
    vote.ballot.sync.b32 %r1202, p, 0xffffffff;
    @!p not.b32 %r1202, %r1202;
}

	// end inline asm
	and.b32  	%r1219, %r1202, %r1218;
	mov.b32 	%r1207, 64;
	// begin inline asm
	{
    .reg .pred p;
    and.b32 %r1205, %r1209, %r1207;    setp.ne.u32 p, %r1205, 0;
    vote.ballot.sync.b32 %r1205, p, 0xffffffff;
    @!p not.b32 %r1205, %r1205;
}

	// end inline asm
	and.b32  	%r1220, %r1205, %r1219;
	mov.b32 	%r1210, 128;
	// begin inline asm
	{
    .reg .pred p;
    and.b32 %r1208, %r1209, %r1210;    setp.ne.u32 p, %r1208, 0;
    vote.ballot.sync.b32 %r1208, p, 0xffffffff;
    @!p not.b32 %r1208, %r1208;
}

	// end inline asm
	and.b32  	%r1221, %r1208, %r1220;
	clz.b32 	%r1222, %r1221;
	sub.s32 	%r256, 31, %r1222;
	and.b32  	%r1223, %r680, %r1221;
	popc.b32 	%r257, %r1223;
	setp.ne.s32 	%p164, %r300, %r256;
	mov.b32 	%r1844, 0;
	@%p164 bra 	$L__BB6_139;
	shl.b32 	%r1224, %r1209, 2;
	add.s32 	%r1225, %r98, %r1224;
	atom.shared.add.u32 	%r1844, [%r1225], %r257;
$L__BB6_139:
	shfl.sync.idx.b32	%r1251|%p165, %r1844, %r256, 31, -1;
	add.s32 	%r260, %r257, %r1251;
	setp.eq.s32 	%p166, %r1827, 2147483647;
	selp.b32 	%r1252, -2147483648, %r1827, %p166;
	shr.u32 	%r1253, %r1252, %r298;
	and.b32  	%r1248, %r1253, %r97;
	mov.b32 	%r1228, 1;
	// begin inline asm
	{
    .reg .pred p;
    and.b32 %r1226, %r1248, %r1228;    setp.ne.u32 p, %r1226, 0;
    vote.ballot.sync.b32 %r1226, p, 0xffffffff;
    @!p not.b32 %r1226, %r1226;
}

	// end inline asm
	mov.b32 	%r1231, 2;
	// begin inline asm
	{
    .reg .pred p;
    and.b32 %r1229, %r1248, %r1231;    setp.ne.u32 p, %r1229, 0;
    vote.ballot.sync.b32 %r1229, p, 0xffffffff;
    @!p not.b32 %r1229, %r1229;
}

	// end inline asm
	and.b32  	%r1254, %r1229, %r1226;
	mov.b32 	%r1234, 4;
	// begin inline asm
	{
    .reg .pred p;
    and.b32 %r1232, %r1248, %r1234;    setp.ne.u32 p, %r1232, 0;
    vote.ballot.sync.b32 %r1232, p, 0xffffffff;
    @!p not.b32 %r1232, %r1232;
}

	// end inline asm
	and.b32  	%r1255, %r1232, %r1254;
	mov.b32 	%r1237, 8;
	// begin inline asm
	{
    .reg .pred p;
    and.b32 %r1235, %r1248, %r1237;    setp.ne.u32 p, %r1235, 0;
    vote.ballot.sync.b32 %r1235, p, 0xffffffff;
    @!p not.b32 %r1235, %r1235;
}

	// end inline asm
	and.b32  	%r1256, %r1235, %r1255;
	mov.b32 	%r1240, 16;
	// begin inline asm
	{
    .reg .pred p;
    and.b32 %r1238, %r1248, %r1240;    setp.ne.u32 p, %r1238, 0;
    vote.ballot.sync.b32 %r1238, p, 0xffffffff;
    @!p not.b32 %r1238, %r1238;
}

	// end inline asm
	and.b32  	%r1257, %r1238, %r1256;
	mov.b32 	%r1243, 32;
	// begin inline asm
	{
    .reg .pred p;
    and.b32 %r1241, %r1248, %r1243;    setp.ne.u32 p, %r1241, 0;
    vote.ballot.sync.b32 %r1241, p, 0xffffffff;
    @!p not.b32 %r1241, %r1241;
}

	// end inline asm
	and.b32  	%r1258, %r1241, %r1257;
	mov.b32 	%r1246, 64;
	// begin inline asm
	{
    .reg .pred p;
    and.b32 %r1244, %r1248, %r1246;    setp.ne.u32 p, %r1244, 0;
    vote.ballot.sync.b32 %r1244, p, 0xffffffff;
    @!p not.b32 %r1244, %r1244;
}

	// end inline asm
	and.b32  	%r1259, %r1244, %r1258;
	mov.b32 	%r1249, 128;
	// begin inline asm
	{
    .reg .pred p;
    and.b32 %r1247, %r1248, %r1249;    setp.ne.u32 p, %r1247, 0;
    vote.ballot.sync.b32 %r1247, p, 0xffffffff;
    @!p not.b32 %r1247, %r1247;
}

	// end inline asm
	and.b32  	%r1260, %r1247, %r1259;
	clz.b32 	%r1261, %r1260;
	sub.s32 	%r262, 31, %r1261;
	and.b32  	%r1262, %r680, %r1260;
	popc.b32 	%r263, %r1262;
	setp.ne.s32 	%p167, %r300, %r262;
	mov.b32 	%r1845, 0;
	@%p167 bra 	$L__BB6_141;
	shl.b32 	%r1263, %r1248, 2;
	add.s32 	%r1264, %r98, %r1263;
	atom.shared.add.u32 	%r1845, [%r1264], %r263;
$L__BB6_141:
	shfl.sync.idx.b32	%r1290|%p168, %r1845, %r262, 31, -1;
	add.s32 	%r266, %r263, %r1290;
	setp.eq.s32 	%p169, %r1828, 2147483647;
	selp.b32 	%r1291, -2147483648, %r1828, %p169;
	shr.u32 	%r1292, %r1291, %r298;
	and.b32  	%r1287, %r1292, %r97;
	mov.b32 	%r1267, 1;
	// begin inline asm
	{
    .reg .pred p;
    and.b32 %r1265, %r1287, %r1267;    setp.ne.u32 p, %r1265, 0;
    vote.ballot.sync.b32 %r1265, p, 0xffffffff;
    @!p not.b32 %r1265, %r1265;
}

	// end inline asm
	mov.b32 	%r1270, 2;
	// begin inline asm
	{
    .reg .pred p;
    and.b32 %r1268, %r1287, %r1270;    setp.ne.u32 p, %r1268, 0;
    vote.ballot.sync.b32 %r1268, p, 0xffffffff;
    @!p not.b32 %r1268, %r1268;
}

	// end inline asm
	and.b32  	%r1293, %r1268, %r1265;
	mov.b32 	%r1273, 4;
	// begin inline asm
	{
    .reg .pred p;
    and.b32 %r1271, %r1287, %r1273;    setp.ne.u32 p, %r1271, 0;
    vote.ballot.sync.b32 %r1271, p, 0xffffffff;
    @!p not.b32 %r1271, %r1271;
}

	// end inline asm
	and.b32  	%r1294, %r1271, %r1293;
	mov.b32 	%r1276, 8;
	// begin inline asm
	{
    .reg .pred p;
    and.b32 %r1274, %r1287, %r1276;    setp.ne.u32 p, %r1274, 0;
    vote.ballot.sync.b32 %r1274, p, 0xffffffff;
    @!p not.b32 %r1274, %r1274;
}

	// end inline asm
	and.b32  	%r1295, %r1274, %r1294;
	mov.b32 	%r1279, 16;
	// begin inline asm
	{
    .reg .pred p;
    and.b32 %r1277, %r1287, %r1279;    setp.ne.u32 p, %r1277, 0;
    vote.ballot.sync.b32 %r1277, p, 0xffffffff;
    @!p not.b32 %r1277, %r1277;
}

	// end inline asm
	and.b32  	%r1296, %r1277, %r1295;
	mov.b32 	%r1282, 32;
	// begin inline asm
	{
    .reg .pred p;
    and.b32 %r1280, %r1287, %r1282;    setp.ne.u32 p, %r1280, 0;
    vote.ballot.sync.b32 %r1280, p, 0xffffffff;
    @!p not.b32 %r1280, %r1280;
}

	// end inline asm
	and.b32  	%r1297, %r1280, %r1296;
	mov.b32 	%r1285, 64;
	// begin inline asm
	{
    .reg .pred p;
    and.b32 %r1283, %r1287, %r1285;    setp.ne.u32 p, %r1283, 0;
    vote.ballot.sync.b32 %r1283, p, 0xffffffff;
    @!p not.b32 %r1283, %r1283;
}

	// end inline asm
	and.b32  	%r1298, %r1283, %r1297;
	mov.b32 	%r1288, 128;
	// begin inline asm
	{
    .reg .pred p;
    and.b32 %r1286, %r1287, %r1288;    setp.ne.u32 p, %r1286, 0;
    vote.ballot.sync.b32 %r1286, p, 0xffffffff;
    @!p not.b32 %r1286, %r1286;
}

	// end inline asm
	and.b32  	%r1299, %r1286, %r1298;
	clz.b32 	%r1300, %r1299;
	sub.s32 	%r268, 31, %r1300;
	and.b32  	%r1301, %r680, %r1299;
	popc.b32 	%r269, %r1301;
	setp.ne.s32 	%p170, %r300, %r268;
	mov.b32 	%r1846, 0;
	@%p170 bra 	$L__BB6_143;
	shl.b32 	%r1302, %r1287, 2;
	add.s32 	%r1303, %r98, %r1302;
	atom.shared.add.u32 	%r1846, [%r1303], %r269;
$L__BB6_143:
	shfl.sync.idx.b32	%r1329|%p171, %r1846, %r268, 31, -1;
	add.s32 	%r272, %r269, %r1329;
	setp.eq.s32 	%p172, %r1829, 2147483647;
	selp.b32 	%r1330, -2147483648, %r1829, %p172;
	shr.u32 	%r1331, %r1330, %r298;
	and.b32  	%r1326, %r1331, %r97;
	mov.b32 	%r1306, 1;
	// begin inline asm
	{
    .reg .pred p;
    and.b32 %r1304, %r1326, %r1306;    setp.ne.u32 p, %r1304, 0;
    vote.ballot.sync.b32 %r1304, p, 0xffffffff;
    @!p not.b32 %r1304, %r1304;
}

	// end inline asm
	mov.b32 	%r1309, 2;
	// begin inline asm
	{
    .reg .pred p;
    and.b32 %r1307, %r1326, %r1309;    setp.ne.u32 p, %r1307, 0;
    vote.ballot.sync.b32 %r1307, p, 0xffffffff;
    @!p not.b32 %r1307, %r1307;
}

	// end inline asm
	and.b32  	%r1332, %r1307, %r1304;
	mov.b32 	%r1312, 4;
	// begin inline asm
	{
    .reg .pred p;
    and.b32 %r1310, %r1326, %r1312;    setp.ne.u32 p, %r1310, 0;
    vote.ballot.sync.b32 %r1310, p, 0xffffffff;
    @!p not.b32 %r1310, %r1310;
}

	// end inline asm
	and.b32  	%r1333, %r1310, %r1332;
	mov.b32 	%r1315, 8;
	// begin inline asm
	{
    .reg .pred p;
    and.b32 %r1313, %r1326, %r1315;    setp.ne.u32 p, %r1313, 0;
    vote.ballot.sync.b32 %r1313, p, 0xffffffff;
    @!p not.b32 %r1313, %r1313;
}

	// end inline asm
	and.b32  	%r1334, %r1313, %r1333;
	mov.b32 	%r1318, 16;
	// begin inline asm
	{
    .reg .pred p;
    and.b32 %r1316, %r1326, %r1318;    setp.ne.u32 p, %r1316, 0;
    vote.ballot.sync.b32 %r1316, p, 0xffffffff;
    @!p not.b32 %r1316, %r1316;
}

	// end inline asm
	and.b32  	%r1335, %r1316, %r1334;
	mov.b32 	%r1321, 32;
	// begin inline asm
	{
    .reg .pred p;
    and.b32 %r1319, %r1326, %r1321;    setp.ne.u32 p, %r1319, 0;
    vote.ballot.sync.b32 %r1319, p, 0xffffffff;
    @!p not.b32 %r1319, %r1319;
}

	// end inline asm
	and.b32  	%r1336, %r1319, %r1335;
	mov.b32 	%r1324, 64;
	// begin inline asm
	{
    .reg .pred p;
    and.b32 %r1322, %r1326, %r1324;    setp.ne.u32 p, %r1322, 0;
    vote.ballot.sync.b32 %r1322, p, 0xffffffff;
    @!p not.b32 %r1322, %r1322;
}

	// end inline asm
	and.b32  	%r1337, %r1322, %r1336;
	mov.b32 	%r1327, 128;
	// begin inline asm
	{
    .reg .pred p;
    and.b32 %r1325, %r1326, %r1327;    setp.ne.u32 p, %r1325, 0;
    vote.ballot.sync.b32 %r1325, p, 0xffffffff;
    @!p not.b32 %r1325, %r1325;
}

	// end inline asm
	and.b32  	%r1338, %r1325, %r1337;
	clz.b32 	%r1339, %r1338;
	sub.s32 	%r274, 31, %r1339;
	and.b32  	%r1340, %r680, %r1338;
	popc.b32 	%r275, %r1340;
	setp.ne.s32 	%p173, %r300, %r274;
	mov.b32 	%r1847, 0;
	@%p173 bra 	$L__BB6_145;
	shl.b32 	%r1341, %r1326, 2;
	add.s32 	%r1342, %r98, %r1341;
	atom.shared.add.u32 	%r1847, [%r1342], %r275;
$L__BB6_145:
	shfl.sync.idx.b32	%r1368|%p174, %r1847, %r274, 31, -1;
	add.s32 	%r278, %r275, %r1368;
	setp.eq.s32 	%p175, %r1830, 2147483647;
	selp.b32 	%r1369, -2147483648, %r1830, %p175;
	shr.u32 	%r1370, %r1369, %r298;
	and.b32  	%r1365, %r1370, %r97;
	mov.b32 	%r1345, 1;
	// begin inline asm
	{
    .reg .pred p;
    and.b32 %r1343, %r1365, %r1345;    setp.ne.u32 p, %r1343, 0;
    vote.ballot.sync.b32 %r1343, p, 0xffffffff;
    @!p not.b32 %r1343, %r1343;
}

	// end inline asm
	mov.b32 	%r1348, 2;
	// begin inline asm
	{
    .reg .pred p;
    and.b32 %r1346, %r1365, %r1348;    setp.ne.u32 p, %r1346, 0;
    vote.ballot.sync.b32 %r1346, p, 0xffffffff;
    @!p not.b32 %r1346, %r1346;
}

	// end inline asm
	and.b32  	%r1371, %r1346, %r1343;
	mov.b32 	%r1351, 4;
	// begin inline asm
	{
    .reg .pred p;
    and.b32 %r1349, %r1365, %r1351;    setp.ne.u32 p, %r1349, 0;
    vote.ballot.sync.b32 %r1349, p, 0xffffffff;
    @!p not.b32 %r1349, %r1349;
}

	// end inline asm
	and.b32  	%r1372, %r1349, %r1371;
	mov.b32 	%r1354, 8;
	// begin inline asm
	{
    .reg .pred p;
    and.b32 %r1352, %r1365, %r1354;    setp.ne.u32 p, %r1352, 0;
    vote.ballot.sync.b32 %r1352, p, 0xffffffff;
    @!p not.b32 %r1352, %r1352;
}

	// end inline asm
	and.b32  	%r1373, %r1352, %r1372;
	mov.b32 	%r1357, 16;
	// begin inline asm
	{
    .reg .pred p;
    and.b32 %r1355, %r1365, %r1357;    setp.ne.u32 p, %r1355, 0;
    vote.ballot.sync.b32 %r1355, p, 0xffffffff;
    @!p not.b32 %r1355, %r1355;
}

	// end inline asm
	and.b32  	%r1374, %r1355, %r1373;
	mov.b32 	%r1360, 32;
	// begin inline asm
	{
    .reg .pred p;
    and.b32 %r1358, %r1365, %r1360;    setp.ne.u32 p, %r1358, 0;
    vote.ballot.sync.b32 %r1358, p, 0xffffffff;
    @!p not.b32 %r1358, %r1358;
}

	// end inline asm
	and.b32  	%r1375, %r1358, %r1374;
	mov.b32 	%r1363, 64;
	// begin inline asm
	{
    .reg .pred p;
    and.b32 %r1361, %r1365, %r1363;    setp.ne.u32 p, %r1361, 0;
    vote.ballot.sync.b32 %r1361, p, 0xffffffff;
    @!p not.b32 %r1361, %r1361;
}

	// end inline asm
	and.b32  	%r1376, %r1361, %r1375;
	mov.b32 	%r1366, 128;
	// begin inline asm
	{
    .reg .pred p;
    and.b32 %r1364, %r1365, %r1366;    setp.ne.u32 p, %r1364, 0;
    vote.ballot.sync.b32 %r1364, p, 0xffffffff;
    @!p not.b32 %r1364, %r1364;
}

	// end inline asm
	and.b32  	%r1377, %r1364, %r1376;
	clz.b32 	%r1378, %r1377;
	sub.s32 	%r280, 31, %r1378;
	and.b32  	%r1379, %r680, %r1377;
	popc.b32 	%r281, %r1379;
	setp.ne.s32 	%p176, %r300, %r280;
	mov.b32 	%r1848, 0;
	@%p176 bra 	$L__BB6_147;
	shl.b32 	%r1380, %r1365, 2;
	add.s32 	%r1381, %r98, %r1380;
	atom.shared.add.u32 	%r1848, [%r1381], %r281;
$L__BB6_147:
	shfl.sync.idx.b32	%r1382|%p178, %r1848, %r280, 31, -1;
	add.s32 	%r1383, %r281, %r1382;
	bar.sync 	0;
	shl.b32 	%r1384, %r182, 2;
	mov.u32 	%r1385, _ZZN3cub18CUB_300001_SM_10006detail10radix_sort29DeviceRadixSortOnesweepKernelINS1_5radix10policy_hubIfNS0_8NullTypeEyE10Policy1000ELNS0_9SortOrderE0EfS6_yiiNS1_21identity_decomposer_tEEEvPT5_SC_PT3_PKSD_PT1_PKSH_PT2_PKSL_T4_iiT6_E1s;
	add.s32 	%r1386, %r1385, %r1384;
	st.shared.u32 	[%r1386+-4], %r1813;
	shl.b32 	%r1387, %r188, 2;
	add.s32 	%r1388, %r1385, %r1387;
	st.shared.u32 	[%r1388+-4], %r1814;
	shl.b32 	%r1389, %r194, 2;
	add.s32 	%r1390, %r1385, %r1389;
	st.shared.u32 	[%r1390+-4], %r1815;
	shl.b32 	%r1391, %r200, 2;
	add.s32 	%r1392, %r1385, %r1391;
	st.shared.u32 	[%r1392+-4], %r1816;
	shl.b32 	%r1393, %r206, 2;
	add.s32 	%r1394, %r1385, %r1393;
	st.shared.u32 	[%r1394+-4], %r1817;
	shl.b32 	%r1395, %r212, 2;
	add.s32 	%r1396, %r1385, %r1395;
	st.shared.u32 	[%r1396+-4], %r1818;
	shl.b32 	%r1397, %r218, 2;
	add.s32 	%r1398, %r1385, %r1397;
	st.shared.u32 	[%r1398+-4], %r1819;
	shl.b32 	%r1399, %r224, 2;
	add.s32 	%r1400, %r1385, %r1399;
	st.shared.u32 	[%r1400+-4], %r1820;
	shl.b32 	%r1401, %r230, 2;
	add.s32 	%r1402, %r1385, %r1401;
	st.shared.u32 	[%r1402+-4], %r1821;
	shl.b32 	%r1403, %r236, 2;
	add.s32 	%r1404, %r1385, %r1403;
	st.shared.u32 	[%r1404+-4], %r1822;
	shl.b32 	%r1405, %r242, 2;
	add.s32 	%r1406, %r1385, %r1405;
	st.shared.u32 	[%r1406+-4], %r1823;
	shl.b32 	%r1407, %r248, 2;
	add.s32 	%r1408, %r1385, %r1407;
	st.shared.u32 	[%r1408+-4], %r1824;
	shl.b32 	%r1409, %r254, 2;
	add.s32 	%r1410, %r1385, %r1409;
	st.shared.u32 	[%r1410+-4], %r1825;
	shl.b32 	%r1411, %r260, 2;
	add.s32 	%r1412, %r1385, %r1411;
	st.shared.u32 	[%r1412+-4], %r1826;
	shl.b32 	%r1413, %r266, 2;
	add.s32 	%r1414, %r1385, %r1413;
	st.shared.u32 	[%r1414+-4], %r1827;
	shl.b32 	%r1415, %r272, 2;
	add.s32 	%r1416, %r1385, %r1415;
	st.shared.u32 	[%r1416+-4], %r1828;
	shl.b32 	%r1417, %r278, 2;
	add.s32 	%r1418, %r1385, %r1417;
	st.shared.u32 	[%r1418+-4], %r1829;
	shl.b32 	%r1419, %r1383, 2;
	add.s32 	%r1420, %r1385, %r1419;
	st.shared.u32 	[%r1420+-4], %r1830;
	shl.b32 	%r1421, %r1, 3;
	add.s32 	%r1422, %r1385, %r1421;
	add.s32 	%r284, %r1422, 27648;
	@%p123 bra 	$L__BB6_155;
	ld.param.u64 	%rd227, [_ZN3cub18CUB_300001_SM_10006detail10radix_sort29DeviceRadixSortOnesweepKernelINS1_5radix10policy_hubIfNS0_8NullTypeEyE10Policy1000ELNS0_9SortOrderE0EfS6_yiiNS1_21identity_decomposer_tEEEvPT5_SC_PT3_PKSD_PT1_PKSH_PT2_PKSL_T4_iiT6__param_3];
	cvta.to.global.u64 	%rd57, %rd227;
	shl.b64 	%rd58, %rd7, 3;
	add.s64 	%rd59, %rd57, %rd58;
	ld.global.u64 	%rd60, [%rd59];
	cvt.s64.s32 	%rd61, %r175;
	sub.s64 	%rd229, %rd60, %rd61;
	st.shared.u64 	[%r284], %rd229;
	setp.lt.s32 	%p179, %r4, 1;
	mov.u32 	%r1852, %r1808;
	@%p179 bra 	$L__BB6_154;
	mov.b32 	%r1850, -1;
	mov.u32 	%r1849, %r4;
	mov.u32 	%r1852, %r1808;
$L__BB6_150:
	ld.param.u64 	%rd220, [_ZN3cub18CUB_300001_SM_10006detail10radix_sort29DeviceRadixSortOnesweepKernelINS1_5radix10policy_hubIfNS0_8NullTypeEyE10Policy1000ELNS0_9SortOrderE0EfS6_yiiNS1_21identity_decomposer_tEEEvPT5_SC_PT3_PKSD_PT1_PKSH_PT2_PKSL_T4_iiT6__param_0];
	add.s32 	%r288, %r1849, -1;
	shl.b32 	%r1424, %r288, 8;
	add.s32 	%r1425, %r1424, %r1;
	cvta.to.global.u64 	%rd62, %rd220;
	mul.wide.s32 	%rd63, %r1425, 4;
	add.s64 	%rd16, %rd62, %rd63;
$L__BB6_151:
	membar.cta;
	ld.volatile.global.u32 	%r289, [%rd16];
	setp.eq.s32 	%p180, %r289, 0;
	@%p180 bra 	$L__BB6_151;
	and.b32  	%r1426, %r289, 1073741823;
	add.s32 	%r1852, %r1426, %r1852;
	setp.gt.s32 	%p181, %r289, -1;
	vote.sync.ballot.b32 	%r1850, %p181, %r1850;
	setp.gt.u32 	%p183, %r1849, 1;
	and.pred  	%p184, %p181, %p183;
	mov.u32 	%r1849, %r288;
	@%p184 bra 	$L__BB6_150;
	ld.shared.u64 	%rd229, [%r284];
$L__BB6_154:
	ld.param.u64 	%rd221, [_ZN3cub18CUB_300001_SM_10006detail10radix_sort29DeviceRadixSortOnesweepKernelINS1_5radix10policy_hubIfNS0_8NullTypeEyE10Policy1000ELNS0_9SortOrderE0EfS6_yiiNS1_21identity_decomposer_tEEEvPT5_SC_PT3_PKSD_PT1_PKSH_PT2_PKSL_T4_iiT6__param_0];
	or.b32  	%r1427, %r1852, -2147483648;
	cvta.to.global.u64 	%rd64, %rd221;
	shl.b32 	%r1428, %r4, 8;
	add.s32 	%r1429, %r1428, %r1;
	mul.wide.s32 	%rd65, %r1429, 4;
	add.s64 	%rd66, %rd64, %rd65;
	st.volatile.global.u32 	[%rd66], %r1427;
	sub.s32 	%r1430, %r1852, %r1808;
	cvt.s64.s32 	%rd67, %r1430;
	add.s64 	%rd68, %rd229, %rd67;
	st.shared.u64 	[%r284], %rd68;
$L__BB6_155:
	ld.param.u32 	%r1762, [_ZN3cub18CUB_300001_SM_10006detail10radix_sort29DeviceRadixSortOnesweepKernelINS1_5radix10policy_hubIfNS0_8NullTypeEyE10Policy1000ELNS0_9SortOrderE0EfS6_yiiNS1_21identity_decomposer_tEEEvPT5_SC_PT3_PKSD_PT1_PKSH_PT2_PKSL_T4_iiT6__param_8];
	ld.param.u64 	%rd224, [_ZN3cub18CUB_300001_SM_10006detail10radix_sort29DeviceRadixSortOnesweepKernelINS1_5radix10policy_hubIfNS0_8NullTypeEyE10Policy1000ELNS0_9SortOrderE0EfS6_yiiNS1_21identity_decomposer_tEEEvPT5_SC_PT3_PKSD_PT1_PKSH_PT2_PKSL_T4_iiT6__param_2];
	setp.gt.u32 	%p185, %r1, 255;
	mad.lo.s32 	%r293, %r4, 6912, 6912;
	setp.lt.s32 	%p186, %r293, %r1762;
	setp.eq.s64 	%p187, %rd224, 0;
	or.pred  	%p188, %p187, %p186;
	or.pred  	%p189, %p185, %p188;
	@%p189 bra 	$L__BB6_157;
	ld.param.u64 	%rd225, [_ZN3cub18CUB_300001_SM_10006detail10radix_sort29DeviceRadixSortOnesweepKernelINS1_5radix10policy_hubIfNS0_8NullTypeEyE10Policy1000ELNS0_9SortOrderE0EfS6_yiiNS1_21identity_decomposer_tEEEvPT5_SC_PT3_PKSD_PT1_PKSH_PT2_PKSL_T4_iiT6__param_2];
	ld.shared.u64 	%rd69, [%r284];
	cvt.s64.s32 	%rd70, %r1808;
	cvt.s64.s32 	%rd71, %r175;
	add.s64 	%rd72, %rd71, %rd70;
	add.s64 	%rd73, %rd72, %rd69;
	cvta.to.global.u64 	%rd74, %rd225;
	shl.b64 	%rd75, %rd7, 3;
	add.s64 	%rd76, %rd74, %rd75;
	st.global.u64 	[%rd76], %rd73;
$L__BB6_157:
	ld.param.u32 	%r1763, [_ZN3cub18CUB_300001_SM_10006detail10radix_sort29DeviceRadixSortOnesweepKernelINS1_5radix10policy_hubIfNS0_8NullTypeEyE10Policy1000ELNS0_9SortOrderE0EfS6_yiiNS1_21identity_decomposer_tEEEvPT5_SC_PT3_PKSD_PT1_PKSH_PT2_PKSL_T4_iiT6__param_8];
	shl.b32 	%r1431, %r1, 2;
	add.s32 	%r294, %r1385, %r1431;
	setp.gt.s32 	%p190, %r293, %r1763;
	bar.sync 	0;
	@%p190 bra 	$L__BB6_159;
	ld.shared.u32 	%r1433, [%r294];
	setp.eq.s32 	%p191, %r1433, 2147483647;
	selp.b32 	%r1434, -2147483648, %r1433, %p191;
	shr.u32 	%r1435, %r1434, %r298;
	and.b32  	%r1436, %r1435, %r97;
	shl.b32 	%r1437, %r1436, 3;
	add.s32 	%r1439, %r1385, 27648;
	add.s32 	%r1440, %r1439, %r1437;
	ld.shared.u64 	%rd77, [%r1440];
	add.s64 	%rd78, %rd77, %rd7;
	setp.gt.s32 	%p192, %r1433, -1;
	selp.b32 	%r1441, -1, -2147483648, %p192;
	xor.b32  	%r1442, %r1441, %r1433;
	shl.b64 	%rd79, %rd78, 2;
	add.s64 	%rd80, %rd1, %rd79;
	st.global.u32 	[%rd80], %r1442;
	bar.warp.sync 	-1;
	ld.shared.u32 	%r1443, [%r294+1536];
	setp.eq.s32 	%p193, %r1443, 2147483647;
	selp.b32 	%r1444, -2147483648, %r1443, %p193;
	shr.u32 	%r1445, %r1444, %r298;
	and.b32  	%r1446, %r1445, %r97;
	shl.b32 	%r1447, %r1446, 3;
	add.s32 	%r1448, %r1439, %r1447;
	ld.shared.u64 	%rd81, [%r1448];
	add.s64 	%rd82, %rd81, %rd7;
	setp.gt.s32 	%p194, %r1443, -1;
	selp.b32 	%r1449, -1, -2147483648, %p194;
	xor.b32  	%r1450, %r1449, %r1443;
	shl.b64 	%rd83, %rd82, 2;
	add.s64 	%rd84, %rd1, %rd83;
	st.global.u32 	[%rd84+1536], %r1450;
	bar.warp.sync 	-1;
	ld.shared.u32 	%r1451, [%r294+3072];
	setp.eq.s32 	%p195, %r1451, 2147483647;
	selp.b32 	%r1452, -2147483648, %r1451, %p195;
	shr.u32 	%r1453, %r1452, %r298;
	and.b32  	%r1454, %r1453, %r97;
	shl.b32 	%r1455, %r1454, 3;
	add.s32 	%r1456, %r1439, %r1455;
	ld.shared.u64 	%rd85, [%r1456];
	add.s64 	%rd86, %rd85, %rd7;
	setp.gt.s32 	%p196, %r1451, -1;
	selp.b32 	%r1457, -1, -2147483648, %p196;
	xor.b32  	%r1458, %r1457, %r1451;
	shl.b64 	%rd87, %rd86, 2;
	add.s64 	%rd88, %rd1, %rd87;
	st.global.u32 	[%rd88+3072], %r1458;
	bar.warp.sync 	-1;
	ld.shared.u32 	%r1459, [%r294+4608];
	setp.eq.s32 	%p197, %r1459, 2147483647;
	selp.b32 	%r1460, -2147483648, %r1459, %p197;
	shr.u32 	%r1461, %r1460, %r298;
	and.b32  	%r1462, %r1461, %r97;
	shl.b32 	%r1463, %r1462, 3;
	add.s32 	%r1464, %r1439, %r1463;
	ld.shared.u64 	%rd89, [%r1464];
	add.s64 	%rd90, %rd89, %rd7;
	setp.gt.s32 	%p198, %r1459, -1;
	selp.b32 	%r1465, -1, -2147483648, %p198;
	xor.b32  	%r1466, %r1465, %r1459;
	shl.b64 	%rd91, %rd90, 2;
	add.s64 	%rd92, %rd1, %rd91;
	st.global.u32 	[%rd92+4608], %r1466;
	bar.warp.sync 	-1;
	ld.shared.u32 	%r1467, [%r294+6144];
	setp.eq.s32 	%p199, %r1467, 2147483647;
	selp.b32 	%r1468, -2147483648, %r1467, %p199;
	shr.u32 	%r1469, %r1468, %r298;
	and.b32  	%r1470, %r1469, %r97;
	shl.b32 	%r1471, %r1470, 3;
	add.s32 	%r1472, %r1439, %r1471;
	ld.shared.u64 	%rd93, [%r1472];
	add.s64 	%rd94, %rd93, %rd7;
	setp.gt.s32 	%p200, %r1467, -1;
	selp.b32 	%r1473, -1, -2147483648, %p200;
	xor.b32  	%r1474, %r1473, %r1467;
	shl.b64 	%rd95, %rd94, 2;
	add.s64 	%rd96, %rd1, %rd95;
	st.global.u32 	[%rd96+6144], %r1474;
	bar.warp.sync 	-1;
	ld.shared.u32 	%r1475, [%r294+7680];
	setp.eq.s32 	%p201, %r1475, 2147483647;
	selp.b32 	%r1476, -2147483648, %r1475, %p201;
	shr.u32 	%r1477, %r1476, %r298;
	and.b32  	%r1478, %r1477, %r97;
	shl.b32 	%r1479, %r1478, 3;
	add.s32 	%r1480, %r1439, %r1479;
	ld.shared.u64 	%rd97, [%r1480];
	add.s64 	%rd98, %rd97, %rd7;
	setp.gt.s32 	%p202, %r1475, -1;
	selp.b32 	%r1481, -1, -2147483648, %p202;
	xor.b32  	%r1482, %r1481, %r1475;
	shl.b64 	%rd99, %rd98, 2;
	add.s64 	%rd100, %rd1, %rd99;
	st.global.u32 	[%rd100+7680], %r1482;
	bar.warp.sync 	-1;
	ld.shared.u32 	%r1483, [%r294+9216];
	setp.eq.s32 	%p203, %r1483, 2147483647;
	selp.b32 	%r1484, -2147483648, %r1483, %p203;
	shr.u32 	%r1485, %r1484, %r298;
	and.b32  	%r1486, %r1485, %r97;
	shl.b32 	%r1487, %r1486, 3;
	add.s32 	%r1488, %r1439, %r1487;
	ld.shared.u64 	%rd101, [%r1488];
	add.s64 	%rd102, %rd101, %rd7;
	setp.gt.s32 	%p204, %r1483, -1;
	selp.b32 	%r1489, -1, -2147483648, %p204;
	xor.b32  	%r1490, %r1489, %r1483;
	shl.b64 	%rd103, %rd102, 2;
	add.s64 	%rd104, %rd1, %rd103;
	st.global.u32 	[%rd104+9216], %r1490;
	bar.warp.sync 	-1;
	ld.shared.u32 	%r1491, [%r294+10752];
	setp.eq.s32 	%p205, %r1491, 2147483647;
	selp.b32 	%r1492, -2147483648, %r1491, %p205;
	shr.u32 	%r1493, %r1492, %r298;
	and.b32  	%r1494, %r1493, %r97;
	shl.b32 	%r1495, %r1494, 3;
	add.s32 	%r1496, %r1439, %r1495;
	ld.shared.u64 	%rd105, [%r1496];
	add.s64 	%rd106, %rd105, %rd7;
	setp.gt.s32 	%p206, %r1491, -1;
	selp.b32 	%r1497, -1, -2147483648, %p206;
	xor.b32  	%r1498, %r1497, %r1491;
	shl.b64 	%rd107, %rd106, 2;
	add.s64 	%rd108, %rd1, %rd107;
	st.global.u32 	[%rd108+10752], %r1498;
	bar.warp.sync 	-1;
	ld.shared.u32 	%r1499, [%r294+12288];
	setp.eq.s32 	%p207, %r1499, 2147483647;
	selp.b32 	%r1500, -2147483648, %r1499, %p207;
	shr.u32 	%r1501, %r1500, %r298;
	and.b32  	%r1502, %r1501, %r97;
	shl.b32 	%r1503, %r1502, 3;
	add.s32 	%r1504, %r1439, %r1503;
	ld.shared.u64 	%rd109, [%r1504];
	add.s64 	%rd110, %rd109, %rd7;
	setp.gt.s32 	%p208, %r1499, -1;
	selp.b32 	%r1505, -1, -2147483648, %p208;
	xor.b32  	%r1506, %r1505, %r1499;
	shl.b64 	%rd111, %rd110, 2;
	add.s64 	%rd112, %rd1, %rd111;
	st.global.u32 	[%rd112+12288], %r1506;
	bar.warp.sync 	-1;
	ld.shared.u32 	%r1507, [%r294+13824];
	setp.eq.s32 	%p209, %r1507, 2147483647;
	selp.b32 	%r1508, -2147483648, %r1507, %p209;
	shr.u32 	%r1509, %r1508, %r298;
	and.b32  	%r1510, %r1509, %r97;
	shl.b32 	%r1511, %r1510, 3;
	add.s32 	%r1512, %r1439, %r1511;
	ld.shared.u64 	%rd113, [%r1512];
	add.s64 	%rd114, %rd113, %rd7;
	setp.gt.s32 	%p210, %r1507, -1;
	selp.b32 	%r1513, -1, -2147483648, %p210;
	xor.b32  	%r1514, %r1513, %r1507;
	shl.b64 	%rd115, %rd114, 2;
	add.s64 	%rd116, %rd1, %rd115;
	st.global.u32 	[%rd116+13824], %r1514;
	bar.warp.sync 	-1;
	ld.shared.u32 	%r1515, [%r294+15360];
	setp.eq.s32 	%p211, %r1515, 2147483647;
	selp.b32 	%r1516, -2147483648, %r1515, %p211;
	shr.u32 	%r1517, %r1516, %r298;
	and.b32  	%r1518, %r1517, %r97;
	shl.b32 	%r1519, %r1518, 3;
	add.s32 	%r1520, %r1439, %r1519;
	ld.shared.u64 	%rd117, [%r1520];
	add.s64 	%rd118, %rd117, %rd7;
	setp.gt.s32 	%p212, %r1515, -1;
	selp.b32 	%r1521, -1, -2147483648, %p212;
	xor.b32  	%r1522, %r1521, %r1515;
	shl.b64 	%rd119, %rd118, 2;
	add.s64 	%rd120, %rd1, %rd119;
	st.global.u32 	[%rd120+15360], %r1522;
	bar.warp.sync 	-1;
	ld.shared.u32 	%r1523, [%r294+16896];
	setp.eq.s32 	%p213, %r1523, 2147483647;
	selp.b32 	%r1524, -2147483648, %r1523, %p213;
	shr.u32 	%r1525, %r1524, %r298;
	and.b32  	%r1526, %r1525, %r97;
	shl.b32 	%r1527, %r1526, 3;
	add.s32 	%r1528, %r1439, %r1527;
	ld.shared.u64 	%rd121, [%r1528];
	add.s64 	%rd122, %rd121, %rd7;
	setp.gt.s32 	%p214, %r1523, -1;
	selp.b32 	%r1529, -1, -2147483648, %p214;
	xor.b32  	%r1530, %r1529, %r1523;
	shl.b64 	%rd123, %rd122, 2;
	add.s64 	%rd124, %rd1, %rd123;
	st.global.u32 	[%rd124+16896], %r1530;
	bar.warp.sync 	-1;
	ld.shared.u32 	%r1531, [%r294+18432];
	setp.eq.s32 	%p215, %r1531, 2147483647;
	selp.b32 	%r1532, -2147483648, %r1531, %p215;
	shr.u32 	%r1533, %r1532, %r298;
	and.b32  	%r1534, %r1533, %r97;
	shl.b32 	%r1535, %r1534, 3;
	add.s32 	%r1536, %r1439, %r1535;
	ld.shared.u64 	%rd125, [%r1536];
	add.s64 	%rd126, %rd125, %rd7;
	setp.gt.s32 	%p216, %r1531, -1;
	selp.b32 	%r1537, -1, -2147483648, %p216;
	xor.b32  	%r1538, %r1537, %r1531;
	shl.b64 	%rd127, %rd126, 2;
	add.s64 	%rd128, %rd1, %rd127;
	st.global.u32 	[%rd128+18432], %r1538;
	bar.warp.sync 	-1;
	ld.shared.u32 	%r1539, [%r294+19968];
	setp.eq.s32 	%p217, %r1539, 2147483647;
	selp.b32 	%r1540, -2147483648, %r1539, %p217;
	shr.u32 	%r1541, %r1540, %r298;
	and.b32  	%r1542, %r1541, %r97;
	shl.b32 	%r1543, %r1542, 3;
	add.s32 	%r1544, %r1439, %r1543;
	ld.shared.u64 	%rd129, [%r1544];
	add.s64 	%rd130, %rd129, %rd7;
	setp.gt.s32 	%p218, %r1539, -1;
	selp.b32 	%r1545, -1, -2147483648, %p218;
	xor.b32  	%r1546, %r1545, %r1539;
	shl.b64 	%rd131, %rd130, 2;
	add.s64 	%rd132, %rd1, %rd131;
	st.global.u32 	[%rd132+19968], %r1546;
	bar.warp.sync 	-1;
	ld.shared.u32 	%r1547, [%r294+21504];
	setp.eq.s32 	%p219, %r1547, 2147483647;
	selp.b32 	%r1548, -2147483648, %r1547, %p219;
	shr.u32 	%r1549, %r1548, %r298;
	and.b32  	%r1550, %r1549, %r97;
	shl.b32 	%r1551, %r1550, 3;
	add.s32 	%r1552, %r1439, %r1551;
	ld.shared.u64 	%rd133, [%r1552];
	add.s64 	%rd134, %rd133, %rd7;
	setp.gt.s32 	%p220, %r1547, -1;
	selp.b32 	%r1553, -1, -2147483648, %p220;
	xor.b32  	%r1554, %r1553, %r1547;
	shl.b64 	%rd135, %rd134, 2;
	add.s64 	%rd136, %rd1, %rd135;
	st.global.u32 	[%rd136+21504], %r1554;
	bar.warp.sync 	-1;
	ld.shared.u32 	%r1555, [%r294+23040];
	setp.eq.s32 	%p221, %r1555, 2147483647;
	selp.b32 	%r1556, -2147483648, %r1555, %p221;
	shr.u32 	%r1557, %r1556, %r298;
	and.b32  	%r1558, %r1557, %r97;
	shl.b32 	%r1559, %r1558, 3;
	add.s32 	%r1560, %r1439, %r1559;
	ld.shared.u64 	%rd137, [%r1560];
	add.s64 	%rd138, %rd137, %rd7;
	setp.gt.s32 	%p222, %r1555, -1;
	selp.b32 	%r1561, -1, -2147483648, %p222;
	xor.b32  	%r1562, %r1561, %r1555;
	shl.b64 	%rd139, %rd138, 2;
	add.s64 	%rd140, %rd1, %rd139;
	st.global.u32 	[%rd140+23040], %r1562;
	bar.warp.sync 	-1;
	ld.shared.u32 	%r1563, [%r294+24576];
	setp.eq.s32 	%p223, %r1563, 2147483647;
	selp.b32 	%r1564, -2147483648, %r1563, %p223;
	shr.u32 	%r1565, %r1564, %r298;
	and.b32  	%r1566, %r1565, %r97;
	shl.b32 	%r1567, %r1566, 3;
	add.s32 	%r1568, %r1439, %r1567;
	ld.shared.u64 	%rd141, [%r1568];
	add.s64 	%rd142, %rd141, %rd7;
	setp.gt.s32 	%p224, %r1563, -1;
	selp.b32 	%r1569, -1, -2147483648, %p224;
	xor.b32  	%r1570, %r1569, %r1563;
	shl.b64 	%rd143, %rd142, 2;
	add.s64 	%rd144, %rd1, %rd143;
	st.global.u32 	[%rd144+24576], %r1570;
	bar.warp.sync 	-1;
	ld.shared.u32 	%r1571, [%r294+26112];
	setp.eq.s32 	%p225, %r1571, 2147483647;
	selp.b32 	%r1572, -2147483648, %r1571, %p225;
	shr.u32 	%r1573, %r1572, %r298;
	and.b32  	%r1574, %r1573, %r97;
	shl.b32 	%r1575, %r1574, 3;
	add.s32 	%r1576, %r1439, %r1575;
	ld.shared.u64 	%rd145, [%r1576];
	add.s64 	%rd146, %rd145, %rd7;
	setp.gt.s32 	%p226, %r1571, -1;
	selp.b32 	%r1577, -1, -2147483648, %p226;
	xor.b32  	%r1578, %r1577, %r1571;
	shl.b64 	%rd147, %rd146, 2;
	add.s64 	%rd148, %rd1, %rd147;
	st.global.u32 	[%rd148+26112], %r1578;
	bar.warp.sync 	-1;
	bra.uni 	$L__BB6_196;
$L__BB6_159:
	ld.param.u32 	%r1764, [_ZN3cub18CUB_300001_SM_10006detail10radix_sort29DeviceRadixSortOnesweepKernelINS1_5radix10policy_hubIfNS0_8NullTypeEyE10Policy1000ELNS0_9SortOrderE0EfS6_yiiNS1_21identity_decomposer_tEEEvPT5_SC_PT3_PKSD_PT1_PKSH_PT2_PKSL_T4_iiT6__param_8];
	mad.lo.s32 	%r295, %r4, -6912, %r1764;
	setp.ge.s32 	%p227, %r1, %r295;
	@%p227 bra 	$L__BB6_161;
	ld.shared.u32 	%r1579, [%r294];
	setp.eq.s32 	%p228, %r1579, 2147483647;
	selp.b32 	%r1580, -2147483648, %r1579, %p228;
	shr.u32 	%r1581, %r1580, %r298;
	and.b32  	%r1582, %r1581, %r97;
	shl.b32 	%r1583, %r1582, 3;
	add.s32 	%r1585, %r1385, %r1583;
	ld.shared.u64 	%rd149, [%r1585+27648];
	setp.gt.s32 	%p229, %r1579, -1;
	selp.b32 	%r1586, -1, -2147483648, %p229;
	xor.b32  	%r1587, %r1586, %r1579;
	add.s64 	%rd150, %rd149, %rd7;
	shl.b64 	%rd151, %rd150, 2;
	add.s64 	%rd152, %rd1, %rd151;
	st.global.u32 	[%rd152], %r1587;
$L__BB6_161:
	bar.warp.sync 	-1;
	add.s32 	%r1588, %r1, 384;
	setp.ge.s32 	%p230, %r1588, %r295;
	@%p230 bra 	$L__BB6_163;
	ld.shared.u32 	%r1589, [%r294+1536];
	setp.eq.s32 	%p231, %r1589, 2147483647;
	selp.b32 	%r1590, -2147483648, %r1589, %p231;
	shr.u32 	%r1591, %r1590, %r298;
	and.b32  	%r1592, %r1591, %r97;
	shl.b32 	%r1593, %r1592, 3;
	add.s32 	%r1595, %r1385, %r1593;
	ld.shared.u64 	%rd153, [%r1595+27648];
	setp.gt.s32 	%p232, %r1589, -1;
	selp.b32 	%r1596, -1, -2147483648, %p232;
	xor.b32  	%r1597, %r1596, %r1589;
	add.s64 	%rd154, %rd153, %rd7;
	shl.b64 	%rd155, %rd154, 2;
	add.s64 	%rd156, %rd1, %rd155;
	st.global.u32 	[%rd156+1536], %r1597;
$L__BB6_163:
	bar.warp.sync 	-1;
	add.s32 	%r1598, %r1, 768;
	setp.ge.s32 	%p233, %r1598, %r295;
	@%p233 bra 	$L__BB6_165;
	ld.shared.u32 	%r1599, [%r294+3072];
	setp.eq.s32 	%p234, %r1599, 2147483647;
	selp.b32 	%r1600, -2147483648, %r1599, %p234;
	shr.u32 	%r1601, %r1600, %r298;
	and.b32  	%r1602, %r1601, %r97;
	shl.b32 	%r1603, %r1602, 3;
	add.s32 	%r1605, %r1385, %r1603;
	ld.shared.u64 	%rd157, [%r1605+27648];
	setp.gt.s32 	%p235, %r1599, -1;
	selp.b32 	%r1606, -1, -2147483648, %p235;
	xor.b32  	%r1607, %r1606, %r1599;
	add.s64 	%rd158, %rd157, %rd7;
	shl.b64 	%rd159, %rd158, 2;
	add.s64 	%rd160, %rd1, %rd159;
	st.global.u32 	[%rd160+3072], %r1607;
$L__BB6_165:
	bar.warp.sync 	-1;
	add.s32 	%r1608, %r1, 1152;
	setp.ge.s32 	%p236, %r1608, %r295;
	@%p236 bra 	$L__BB6_167;
	ld.shared.u32 	%r1609, [%r294+4608];
	setp.eq.s32 	%p237, %r1609, 2147483647;
	selp.b32 	%r1610, -2147483648, %r1609, %p237;
	shr.u32 	%r1611, %r1610, %r298;
	and.b32  	%r1612, %r1611, %r97;
	shl.b32 	%r1613, %r1612, 3;
	add.s32 	%r1615, %r1385, %r1613;
	ld.shared.u64 	%rd161, [%r1615+27648];
	setp.gt.s32 	%p238, %r1609, -1;
	selp.b32 	%r1616, -1, -2147483648, %p238;
	xor.b32  	%r1617, %r1616, %r1609;
	add.s64 	%rd162, %rd161, %rd7;
	shl.b64 	%rd163, %rd162, 2;
	add.s64 	%rd164, %rd1, %rd163;
	st.global.u32 	[%rd164+4608], %r1617;
$L__BB6_167:
	bar.warp.sync 	-1;
	add.s32 	%r1618, %r1, 1536;
	setp.ge.s32 	%p239, %r1618, %r295;
	@%p239 bra 	$L__BB6_169;
	ld.shared.u32 	%r1619, [%r294+6144];
	setp.eq.s32 	%p240, %r1619, 2147483647;
	selp.b32 	%r1620, -2147483648, %r1619, %p240;
	shr.u32 	%r1621, %r1620, %r298;
	and.b32  	%r1622, %r1621, %r97;
	shl.b32 	%r1623, %r1622, 3;
	add.s32 	%r1625, %r1385, %r1623;
	ld.shared.u64 	%rd165, [%r1625+27648];
	setp.gt.s32 	%p241, %r1619, -1;
	selp.b32 	%r1626, -1, -2147483648, %p241;
	xor.b32  	%r1627, %r1626, %r1619;
	add.s64 	%rd166, %rd165, %rd7;
	shl.b64 	%rd167, %rd166, 2;
	add.s64 	%rd168, %rd1, %rd167;
	st.global.u32 	[%rd168+6144], %r1627;
$L__BB6_169:
	bar.warp.sync 	-1;
	add.s32 	%r1628, %r1, 1920;
	setp.ge.s32 	%p242, %r1628, %r295;
	@%p242 bra 	$L__BB6_171;
	ld.shared.u32 	%r1629, [%r294+7680];
	setp.eq.s32 	%p243, %r1629, 2147483647;
	selp.b32 	%r1630, -2147483648, %r1629, %p243;
	shr.u32 	%r1631, %r1630, %r298;
	and.b32  	%r1632, %r1631, %r97;
	shl.b32 	%r1633, %r1632, 3;
	add.s32 	%r1635, %r1385, %r1633;
	ld.shared.u64 	%rd169, [%r1635+27648];
	setp.gt.s32 	%p244, %r1629, -1;
	selp.b32 	%r1636, -1, -2147483648, %p244;
	xor.b32  	%r1637, %r1636, %r1629;
	add.s64 	%rd170, %rd169, %rd7;
	shl.b64 	%rd171, %rd170, 2;
	add.s64 	%rd172, %rd1, %rd171;
	st.global.u32 	[%rd172+7680], %r1637;
$L__BB6_171:
	bar.warp.sync 	-1;
	add.s32 	%r1638, %r1, 2304;
	setp.ge.s32 	%p245, %r1638, %r295;
	@%p245 bra 	$L__BB6_173;
	ld.shared.u32 	%r1639, [%r294+9216];
	setp.eq.s32 	%p246, %r1639, 2147483647;
	selp.b32 	%r1640, -2147483648, %r1639, %p246;
	shr.u32 	%r1641, %r1640, %r298;
	and.b32  	%r1642, %r1641, %r97;
	shl.b32 	%r1643, %r1642, 3;
	add.s32 	%r1645, %r1385, %r1643;
	ld.shared.u64 	%rd173, [%r1645+27648];
	setp.gt.s32 	%p247, %r1639, -1;
	selp.b32 	%r1646, -1, -2147483648, %p247;
	xor.b32  	%r1647, %r1646, %r1639;
	add.s64 	%rd174, %rd173, %rd7;
	shl.b64 	%rd175, %rd174, 2;
	add.s64 	%rd176, %rd1, %rd175;
	st.global.u32 	[%rd176+9216], %r1647;
$L__BB6_173:
	bar.warp.sync 	-1;
	add.s32 	%r1648, %r1, 2688;
	setp.ge.s32 	%p248, %r1648, %r295;
	@%p248 bra 	$L__BB6_175;
	ld.shared.u32 	%r1649, [%r294+10752];
	setp.eq.s32 	%p249, %r1649, 2147483647;
	selp.b32 	%r1650, -2147483648, %r1649, %p249;
	shr.u32 	%r1651, %r1650, %r298;
	and.b32  	%r1652, %r1651, %r97;
	shl.b32 	%r1653, %r1652, 3;
	add.s32 	%r1655, %r1385, %r1653;
	ld.shared.u64 	%rd177, [%r1655+27648];
	setp.gt.s32 	%p250, %r1649, -1;
	selp.b32 	%r1656, -1, -2147483648, %p250;
	xor.b32  	%r1657, %r1656, %r1649;
	add.s64 	%rd178, %rd177, %rd7;
	shl.b64 	%rd179, %rd178, 2;
	add.s64 	%rd180, %rd1, %rd179;
	st.global.u32 	[%rd180+10752], %r1657;
$L__BB6_175:
	bar.warp.sync 	-1;
	or.b32  	%r1658, %r1, 3072;
	setp.ge.s32 	%p251, %r1658, %r295;
	@%p251 bra 	$L__BB6_177;
	ld.shared.u32 	%r1659, [%r294+12288];
	setp.eq.s32 	%p252, %r1659, 2147483647;
	selp.b32 	%r1660, -2147483648, %r1659, %p252;
	shr.u32 	%r1661, %r1660, %r298;
	and.b32  	%r1662, %r1661, %r97;
	shl.b32 	%r1663, %r1662, 3;
	add.s32 	%r1665, %r1385, %r1663;
	ld.shared.u64 	%rd181, [%r1665+27648];
	setp.gt.s32 	%p253, %r1659, -1;
	selp.b32 	%r1666, -1, -2147483648, %p253;
	xor.b32  	%r1667, %r1666, %r1659;
	add.s64 	%rd182, %rd181, %rd7;
	shl.b64 	%rd183, %rd182, 2;
	add.s64 	%rd184, %rd1, %rd183;
	st.global.u32 	[%rd184+12288], %r1667;
$L__BB6_177:
	bar.warp.sync 	-1;
	add.s32 	%r1668, %r1, 3456;
	setp.ge.s32 	%p254, %r1668, %r295;
	@%p254 bra 	$L__BB6_179;
	ld.shared.u32 	%r1669, [%r294+13824];
	setp.eq.s32 	%p255, %r1669, 2147483647;
	selp.b32 	%r1670, -2147483648, %r1669, %p255;
	shr.u32 	%r1671, %r1670, %r298;
	and.b32  	%r1672, %r1671, %r97;
	shl.b32 	%r1673, %r1672, 3;
	add.s32 	%r1675, %r1385, %r1673;
	ld.shared.u64 	%rd185, [%r1675+27648];
	setp.gt.s32 	%p256, %r1669, -1;
	selp.b32 	%r1676, -1, -2147483648, %p256;
	xor.b32  	%r1677, %r1676, %r1669;
	add.s64 	%rd186, %rd185, %rd7;
	shl.b64 	%rd187, %rd186, 2;
	add.s64 	%rd188, %rd1, %rd187;
	st.global.u32 	[%rd188+13824], %r1677;
$L__BB6_179:
	bar.warp.sync 	-1;
	add.s32 	%r1678, %r1, 3840;
	setp.ge.s32 	%p257, %r1678, %r295;
	@%p257 bra 	$L__BB6_181;
	ld.shared.u32 	%r1679, [%r294+15360];
	setp.eq.s32 	%p258, %r1679, 2147483647;
	selp.b32 	%r1680, -2147483648, %r1679, %p258;
	shr.u32 	%r1681, %r1680, %r298;
	and.b32  	%r1682, %r1681, %r97;
	shl.b32 	%r1683, %r1682, 3;
	add.s32 	%r1685, %r1385, %r1683;
	ld.shared.u64 	%rd189, [%r1685+27648];
	setp.gt.s32 	%p259, %r1679, -1;
	selp.b32 	%r1686, -1, -2147483648, %p259;
	xor.b32  	%r1687, %r1686, %r1679;
	add.s64 	%rd190, %rd189, %rd7;
	shl.b64 	%rd191, %rd190, 2;
	add.s64 	%rd192, %rd1, %rd191;
	st.global.u32 	[%rd192+15360], %r1687;
$L__BB6_181:
	bar.warp.sync 	-1;
	add.s32 	%r1688, %r1, 4224;
	setp.ge.s32 	%p260, %r1688, %r295;
	@%p260 bra 	$L__BB6_183;
	ld.shared.u32 	%r1689, [%r294+16896];
	setp.eq.s32 	%p261, %r1689, 2147483647;
	selp.b32 	%r1690, -2147483648, %r1689, %p261;
	shr.u32 	%r1691, %r1690, %r298;
	and.b32  	%r1692, %r1691, %r97;
	shl.b32 	%r1693, %r1692, 3;
	add.s32 	%r1695, %r1385, %r1693;
	ld.shared.u64 	%rd193, [%r1695+27648];
	setp.gt.s32 	%p262, %r1689, -1;
	selp.b32 	%r1696, -1, -2147483648, %p262;
	xor.b32  	%r1697, %r1696, %r1689;
	add.s64 	%rd194, %rd193, %rd7;
	shl.b64 	%rd195, %rd194, 2;
	add.s64 	%rd196, %rd1, %rd195;
	st.global.u32 	[%rd196+16896], %r1697;
$L__BB6_183:
	bar.warp.sync 	-1;
	add.s32 	%r1698, %r1, 4608;
	setp.ge.s32 	%p263, %r1698, %r295;
	@%p263 bra 	$L__BB6_185;
	ld.shared.u32 	%r1699, [%r294+18432];
	setp.eq.s32 	%p264, %r1699, 2147483647;
	selp.b32 	%r1700, -2147483648, %r1699, %p264;
	shr.u32 	%r1701, %r1700, %r298;
	and.b32  	%r1702, %r1701, %r97;
	shl.b32 	%r1703, %r1702, 3;
	add.s32 	%r1705, %r1385, %r1703;
	ld.shared.u64 	%rd197, [%r1705+27648];
	setp.gt.s32 	%p265, %r1699, -1;
	selp.b32 	%r1706, -1, -2147483648, %p265;
	xor.b32  	%r1707, %r1706, %r1699;
	add.s64 	%rd198, %rd197, %rd7;
	shl.b64 	%rd199, %rd198, 2;
	add.s64 	%rd200, %rd1, %rd199;
	st.global.u32 	[%rd200+18432], %r1707;
$L__BB6_185:
	bar.warp.sync 	-1;
	add.s32 	%r1708, %r1, 4992;
	setp.ge.s32 	%p266, %r1708, %r295;
	@%p266 bra 	$L__BB6_187;
	ld.shared.u32 	%r1709, [%r294+19968];
	setp.eq.s32 	%p267, %r1709, 2147483647;
	selp.b32 	%r1710, -2147483648, %r1709, %p267;
	shr.u32 	%r1711, %r1710, %r298;
	and.b32  	%r1712, %r1711, %r97;
	shl.b32 	%r1713, %r1712, 3;
	add.s32 	%r1715, %r1385, %r1713;
	ld.shared.u64 	%rd201, [%r1715+27648];
	setp.gt.s32 	%p268, %r1709, -1;
	selp.b32 	%r1716, -1, -2147483648, %p268;
	xor.b32  	%r1717, %r1716, %r1709;
	add.s64 	%rd202, %rd201, %rd7;
	shl.b64 	%rd203, %rd202, 2;
	add.s64 	%rd204, %rd1, %rd203;
	st.global.u32 	[%rd204+19968], %r1717;
$L__BB6_187:
	bar.warp.sync 	-1;
	add.s32 	%r1718, %r1, 5376;
	setp.ge.s32 	%p269, %r1718, %r295;
	@%p269 bra 	$L__BB6_189;
	ld.shared.u32 	%r1719, [%r294+21504];
	setp.eq.s32 	%p270, %r1719, 2147483647;
	selp.b32 	%r1720, -2147483648, %r1719, %p270;
	shr.u32 	%r1721, %r1720, %r298;
	and.b32  	%r1722, %r1721, %r97;
	shl.b32 	%r1723, %r1722, 3;
	add.s32 	%r1725, %r1385, %r1723;
	ld.shared.u64 	%rd205, [%r1725+27648];
	setp.gt.s32 	%p271, %r1719, -1;
	selp.b32 	%r1726, -1, -2147483648, %p271;
	xor.b32  	%r1727, %r1726, %r1719;
	add.s64 	%rd206, %rd205, %rd7;
	shl.b64 	%rd207, %rd206, 2;
	add.s64 	%rd208, %rd1, %rd207;
	st.global.u32 	[%rd208+21504], %r1727;
$L__BB6_189:
	bar.warp.sync 	-1;
	add.s32 	%r1728, %r1, 5760;
	setp.ge.s32 	%p272, %r1728, %r295;
	@%p272 bra 	$L__BB6_191;
	ld.shared.u32 	%r1729, [%r294+23040];
	setp.eq.s32 	%p273, %r1729, 2147483647;
	selp.b32 	%r1730, -2147483648, %r1729, %p273;
	shr.u32 	%r1731, %r1730, %r298;
	and.b32  	%r1732, %r1731, %r97;
	shl.b32 	%r1733, %r1732, 3;
	add.s32 	%r1735, %r1385, %r1733;
	ld.shared.u64 	%rd209, [%r1735+27648];
	setp.gt.s32 	%p274, %r1729, -1;
	selp.b32 	%r1736, -1, -2147483648, %p274;
	xor.b32  	%r1737, %r1736, %r1729;
	add.s64 	%rd210, %rd209, %rd7;
	shl.b64 	%rd211, %rd210, 2;
	add.s64 	%rd212, %rd1, %rd211;
	st.global.u32 	[%rd212+23040], %r1737;
$L__BB6_191:
	bar.warp.sync 	-1;
	or.b32  	%r1738, %r1, 6144;
	setp.ge.s32 	%p275, %r1738, %r295;
	@%p275 bra 	$L__BB6_193;
	ld.shared.u32 	%r1739, [%r294+24576];
	setp.eq.s32 	%p276, %r1739, 2147483647;
	selp.b32 	%r1740, -2147483648, %r1739, %p276;
	shr.u32 	%r1741, %r1740, %r298;
	and.b32  	%r1742, %r1741, %r97;
	shl.b32 	%r1743, %r1742, 3;
	add.s32 	%r1745, %r1385, %r1743;
	ld.shared.u64 	%rd213, [%r1745+27648];
	setp.gt.s32 	%p277, %r1739, -1;
	selp.b32 	%r1746, -1, -2147483648, %p277;
	xor.b32  	%r1747, %r1746, %r1739;
	add.s64 	%rd214, %rd213, %rd7;
	shl.b64 	%rd215, %rd214, 2;
	add.s64 	%rd216, %rd1, %rd215;
	st.global.u32 	[%rd216+24576], %r1747;
$L__BB6_193:
	bar.warp.sync 	-1;
	add.s32 	%r1748, %r1, 6528;
	ld.shared.u32 	%r296, [%r294+26112];
	setp.eq.s32 	%p278, %r296, 2147483647;
	selp.b32 	%r1749, -2147483648, %r296, %p278;
	shr.u32 	%r1750, %r1749, %r298;
	and.b32  	%r1751, %r1750, %r97;
	shl.b32 	%r1752, %r1751, 3;
	add.s32 	%r1754, %r1385, %r1752;
	ld.shared.u64 	%rd217, [%r1754+27648];
	add.s64 	%rd19, %rd217, %rd7;
	setp.ge.s32 	%p279, %r1748, %r295;
	@%p279 bra 	$L__BB6_195;
	setp.gt.s32 	%p280, %r296, -1;
	selp.b32 	%r1755, -1, -2147483648, %p280;
	xor.b32  	%r1756, %r1755, %r296;
	shl.b64 	%rd218, %rd19, 2;
	add.s64 	%rd219, %rd1, %rd218;
	st.global.u32 	[%rd219+26112], %r1756;
$L__BB6_195:
	bar.warp.sync 	-1;
$L__BB6_196:
	ret;

}


// ===== COMPILED SASS (sm_100) =====

	.target	sm_100

	.elftype	@"ET_EXEC"


//--------------------- .note.nv.tkinfo           --------------------------
	.section	.note.nv.tkinfo,"",@"SHT_NOTE"
	.sectionflags	@"SHF_NOTE_NV_TKINFO"
	.tkinfo
        /*0018*/ 	.word	0x00000002
        /*0030*/ 	.string	""
        /*0030*/ 	.string	"ptxas"
        /*0030*/ 	.string	"Cuda compilation tools, release 13.0, V13.0.88"
        /*0030*/ 	.string	"Build cuda_13.0.r13.0/compiler.36424714_0"
        /*0030*/ 	.string	"-arch sm_100 -m 64 "



//--------------------- .note.nv.cuinfo           --------------------------
	.section	.note.nv.cuinfo,"",@"SHT_NOTE"
	.sectionflags	@"SHF_NOTE_NV_CUINFO"
        /*0018*/ 	.short	0x0002
        /*001a*/ 	.short	0x0064
        /*001c*/ 	.short	0x0082
	.zero		2


//--------------------- .nv.info                  --------------------------
	.section	.nv.info,"",@"SHT_CUDA_INFO"
	.align	4


	//----- nvinfo : EIATTR_REGCOUNT
	.align		4
        /*0000*/ 	.byte	0x04, 0x2f
        /*0002*/ 	.short	(.L_46 - .L_45)
	.align		4
.L_45:
        /*0004*/ 	.word	index@(_Z16computeDistancesPfS_S_S_i)
        /*0008*/ 	.word	0x00000013


	//----- nvinfo : EIATTR_FRAME_SIZE
	.align		4
.L_46:
        /*000c*/ 	.byte	0x04, 0x11
        /*000e*/ 	.short	(.L_48 - .L_47)
	.align		4
.L_47:
        /*0010*/ 	.word	index@($__internal_0_$__cuda_sm20_sqrt_rn_f32_slowpath)
        /*0014*/ 	.word	0x00000000


	//----- nvinfo : EIATTR_FRAME_SIZE
	.align		4
.L_48:
        /*0018*/ 	.byte	0x04, 0x11
        /*001a*/ 	.short	(.L_50 - .L_49)
	.align		4
.L_49:
        /*001c*/ 	.word	index@(_Z16computeDistancesPfS_S_S_i)
        /*0020*/ 	.word	0x00000000


	//----- nvinfo : EIATTR_REGCOUNT
	.align		4
.L_50:
        /*0024*/ 	.byte	0x04, 0x2f
        /*0026*/ 	.short	(.L_52 - .L_51)
	.align		4
.L_51:
        /*0028*/ 	.word	index@(_Z22extractSmoothingLengthPfS_ii)
        /*002c*/ 	.word	0x0000000a


	//----- nvinfo : EIATTR_FRAME_SIZE
	.align		4
.L_52:
        /*0030*/ 	.byte	0x04, 0x11
        /*0032*/ 	.short	(.L_54 - .L_53)
	.align		4
.L_53:
        /*0034*/ 	.word	index@(_Z22extractSmoothingLengthPfS_ii)
        /*0038*/ 	.word	0x00000000


	//----- nvinfo : EIATTR_REGCOUNT
	.align		4
.L_54:
        /*003c*/ 	.byte	0x04, 0x2f
        /*003e*/ 	.short	(.L_56 - .L_55)
	.align		4
.L_55:
        /*0040*/ 	.word	index@(_ZN3cub18CUB_300001_SM_10006detail11EmptyKernelIvEEvv)
        /*0044*/ 	.word	0x00000004


	//----- nvinfo : EIATTR_FRAME_SIZE
	.align		4
.L_56:
        /*0048*/ 	.byte	0x04, 0x11
        /*004a*/ 	.short	(.L_58 - .L_57)
	.align		4
.L_57:
        /*004c*/ 	.word	index@(_ZN3cub18CUB_300001_SM_10006detail11EmptyKernelIvEEvv)
        /*0050*/ 	.word	0x00000000


	//----- nvinfo : EIATTR_REGCOUNT
	.align		4
.L_58:
        /*0054*/ 	.byte	0x04, 0x2f
        /*0056*/ 	.short	(.L_60 - .L_59)
	.align		4
.L_59:
        /*0058*/ 	.word	index@(_ZN3cub18CUB_300001_SM_10006detail10radix_sort31DeviceRadixSortSingleTileKernelINS1_5radix10policy_hubIfNS0_8NullTypeEyE10Policy1000ELNS0_9SortOrderE0EfS6_yNS1_21identity_decomposer_tEEEvPKT1_PSB_PKT2_PSF_T3_iiT4_)
        /*005c*/ 	.word	0x0000007f


	//----- nvinfo : EIATTR_FRAME_SIZE
	.align		4
.L_60:
        /*0060*/ 	.byte	0x04, 0x11
        /*0062*/ 	.short	(.L_62 - .L_61)
	.align		4
.L_61:
        /*0064*/ 	.word	index@(_ZN3cub18CUB_300001_SM_10006detail10radix_sort31DeviceRadixSortSingleTileKernelINS1_5radix10policy_hubIfNS0_8NullTypeEyE10Policy1000ELNS0_9SortOrderE0EfS6_yNS1_21identity_decomposer_tEEEvPKT1_PSB_PKT2_PSF_T3_iiT4_)
        /*0068*/ 	.word	0x00000000


	//----- nvinfo : EIATTR_REGCOUNT
	.align		4
.L_62:
        /*006c*/ 	.byte	0x04, 0x2f
        /*006e*/ 	.short	(.L_64 - .L_63)
	.align		4
.L_63:
        /*0070*/ 	.word	index@(_ZN3cub18CUB_300001_SM_10006detail10radix_sort30DeviceRadixSortHistogramKernelINS1_5radix10policy_hubIfNS0_8NullTypeEyE10Policy1000ELNS0_9SortOrderE0EfyNS1_21identity_decomposer_tEEEvPT2_PKT1_SB_iiT3_)
        /*0074*/ 	.word	0x00000020


	//----- nvinfo : EIATTR_FRAME_SIZE
	.align		4
.L_64:
        /*0078*/ 	.byte	0x04, 0x11
        /*007a*/ 	.short	(.L_66 - .L_65)
	.align		4
.L_65:
        /*007c*/ 	.word	index@(_ZN3cub18CUB_300001_SM_10006detail10radix_sort30DeviceRadixSortHistogramKernelINS1_5radix10policy_hubIfNS0_8NullTypeEyE10Policy1000ELNS0_9SortOrderE0EfyNS1_21identity_decomposer_tEEEvPT2_PKT1_SB_iiT3_)
        /*0080*/ 	.word	0x00000000


	//----- nvinfo : EIATTR_REGCOUNT
	.align		4
.L_66:
        /*0084*/ 	.byte	0x04, 0x2f
        /*0086*/ 	.short	(.L_68 - .L_67)
	.align		4
.L_67:
        /*0088*/ 	.word	index@(_ZN3cub18CUB_300001_SM_10006detail10radix_sort33DeviceRadixSortExclusiveSumKernelINS1_5radix10policy_hubIfNS0_8NullTypeEyE10Policy1000EyEEvPT0_)
        /*008c*/ 	.word	0x00000020


	//----- nvinfo : EIATTR_FRAME_SIZE
	.align		4
.L_68:
        /*0090*/ 	.byte	0x04, 0x11
        /*0092*/ 	.short	(.L_70 - .L_69)
	.align		4
.L_69:
        /*0094*/ 	.word	index@(_ZN3cub18CUB_300001_SM_10006detail10radix_sort33DeviceRadixSortExclusiveSumKernelINS1_5radix10policy_hubIfNS0_8NullTypeEyE10Policy1000EyEEvPT0_)
        /*0098*/ 	.word	0x00000000


	//----- nvinfo : EIATTR_REGCOUNT
	.align		4
.L_70:
        /*009c*/ 	.byte	0x04, 0x2f
        /*009e*/ 	.short	(.L_72 - .L_71)
	.align		4
.L_71:
        /*00a0*/ 	.word	index@(_ZN3cub18CUB_300001_SM_10006detail10radix_sort29DeviceRadixSortOnesweepKernelINS1_5radix10policy_hubIfNS0_8NullTypeEyE10Policy1000ELNS0_9SortOrderE0EfS6_yiiNS1_21identity_decomposer_tEEEvPT5_SC_PT3_PKSD_PT1_PKSH_PT2_PKSL_T4_iiT6_)
        /*00a4*/ 	.word	0x00000038


	//----- nvinfo : EIATTR_FRAME_SIZE
	.align		4
.L_72:
        /*00a8*/ 	.byte	0x04, 0x11
        /*00aa*/ 	.short	(.L_74 - .L_73)
	.align		4
.L_73:
        /*00ac*/ 	.word	index@(_ZN3cub18CUB_300001_SM_10006detail10radix_sort29DeviceRadixSortOnesweepKernelINS1_5radix10policy_hubIfNS0_8NullTypeEyE10Policy1000ELNS0_9SortOrderE0EfS6_yiiNS1_21identity_decomposer_tEEEvPT5_SC_PT3_PKSD_PT1_PKSH_PT2_PKSL_T4_iiT6_)
        /*00b0*/ 	.word	0x00000000


	//----- nvinfo : EIATTR_MIN_STACK_SIZE
	.align		4
.L_74:
        /*00b4*/ 	.byte	0x04, 0x12
        /*00b6*/ 	.short	(.L_76 - .L_75)
	.align		4
.L_75:
        /*00b8*/ 	.word	index@(_ZN3cub18CUB_300001_SM_10006detail10radix_sort29DeviceRadixSortOnesweepKernelINS1_5radix10policy_hubIfNS0_8NullTypeEyE10Policy1000ELNS0_9SortOrderE0EfS6_yiiNS1_21identity_decomposer_tEEEvPT5_SC_PT3_PKSD_PT1_PKSH_PT2_PKSL_T4_iiT6_)
        /*00bc*/ 	.word	0x00000000


	//----- nvinfo : EIATTR_MIN_STACK_SIZE
	.align		4
.L_76:
        /*00c0*/ 	.byte	0x04, 0x12
        /*00c2*/ 	.short	(.L_78 - .L_77)
	.align		4
.L_77:
        /*00c4*/ 	.word	index@(_ZN3cub18CUB_300001_SM_10006detail10radix_sort33DeviceRadixSortExclusiveSumKernelINS1_5radix10policy_hubIfNS0_8NullTypeEyE10Policy1000EyEEvPT0_)
        /*00c8*/ 	.word	0x00000000


	//----- nvinfo : EIATTR_MIN_STACK_SIZE
	.align		4
.L_78:
        /*00cc*/ 	.byte	0x04, 0x12
        /*00ce*/ 	.short	(.L_80 - .L_79)
	.align		4
.L_79:
        /*00d0*/ 	.word	index@(_ZN3cub18CUB_300001_SM_10006detail10radix_sort30DeviceRadixSortHistogramKernelINS1_5radix10policy_hubIfNS0_8NullTypeEyE10Policy1000ELNS0_9SortOrderE0EfyNS1_21identity_decomposer_tEEEvPT2_PKT1_SB_iiT3_)
        /*00d4*/ 	.word	0x00000000


	//----- nvinfo : EIATTR_MIN_STACK_SIZE
	.align		4
.L_80:
        /*00d8*/ 	.byte	0x04, 0x12
        /*00da*/ 	.short	(.L_82 - .L_81)
	.align		4
.L_81:
        /*00dc*/ 	.word	index@(_ZN3cub18CUB_300001_SM_10006detail10radix_sort31DeviceRadixSortSingleTileKernelINS1_5radix10policy_hubIfNS0_8NullTypeEyE10Policy1000ELNS0_9SortOrderE0EfS6_yNS1_21identity_decomposer_tEEEvPKT1_PSB_PKT2_PSF_T3_iiT4_)
        /*00e0*/ 	.word	0x00000000


	//----- nvinfo : EIATTR_MIN_STACK_SIZE
	.align		4
.L_82:
        /*00e4*/ 	.byte	0x04, 0x12
        /*00e6*/ 	.short	(.L_84 - .L_83)
	.align		4
.L_83:
        /*00e8*/ 	.word	index@(_ZN3cub18CUB_300001_SM_10006detail11EmptyKernelIvEEvv)
        /*00ec*/ 	.word	0x00000000


	//----- nvinfo : EIATTR_MIN_STACK_SIZE
	.align		4
.L_84:
        /*00f0*/ 	.byte	0x04, 0x12
        /*00f2*/ 	.short	(.L_86 - .L_85)
	.align		4
.L_85:
        /*00f4*/ 	.word	index@(_Z22extractSmoothingLengthPfS_ii)
        /*00f8*/ 	.word	0x00000000


	//----- nvinfo : EIATTR_MIN_STACK_SIZE
	.align		4
.L_86:
        /*00fc*/ 	.byte	0x04, 0x12
        /*00fe*/ 	.short	(.L_88 - .L_87)
	.align		4
.L_87:
        /*0100*/ 	.word	index@(_Z16computeDistancesPfS_S_S_i)
        /*0104*/ 	.word	0x00000000
.L_88:


//--------------------- .nv.compat                --------------------------
	.section	.nv.compat,"",@"SHT_CUDA_COMPAT_INFO"
	.align	4
        /*0000*/ 	.byte	0x02, 0x09, 0x00, 0x00, 0x02, 0x02, 0x01, 0x00, 0x02, 0x05, 0x05, 0x00, 0x03, 0x07, 0x01, 0x01
        /*0010*/ 	.byte	0x02, 0x03, 0x00, 0x00, 0x02, 0x06, 0x01, 0x00, 0x04, 0x0b, 0x08, 0x00, 0x01, 0x00, 0x00, 0x00
        /*0020*/ 	.byte	0x00, 0x00, 0x00, 0x00


//--------------------- .nv.info._ZN3cub18CUB_300001_SM_10006detail10radix_sort29DeviceRadixSortOnesweepKernelINS1_5radix10policy_hubIfNS0_8NullTypeEyE10Policy1000ELNS0_9SortOrderE0EfS6_yiiNS1_21identity_decomposer_tEEEvPT5_SC_PT3_PKSD_PT1_PKSH_PT2_PKSL_T4_iiT6_ --------------------------
	.section	.nv.info._ZN3cub18CUB_300001_SM_10006detail10radix_sort29DeviceRadixSortOnesweepKernelINS1_5radix10policy_hubIfNS0_8NullTypeEyE10Policy1000ELNS0_9SortOrderE0EfS6_yiiNS1_21identity_decomposer_tEEEvPT5_SC_PT3_PKSD_PT1_PKSH_PT2_PKSL_T4_iiT6_,"",@"SHT_CUDA_INFO"
	.sectionflags	@""
	.align	4


	//----- nvinfo : EIATTR_CUDA_API_VERSION
	.align		4
        /*0000*/ 	.byte	0x04, 0x37
        /*0002*/ 	.short	(.L_90 - .L_89)
.L_89:
        /*0004*/ 	.word	0x00000082


	//----- nvinfo : EIATTR_KPARAM_INFO
	.align		4
.L_90:
        /*0008*/ 	.byte	0x04, 0x17
        /*000a*/ 	.short	(.L_92 - .L_91)
.L_91:
        /*000c*/ 	.word	0x00000000
        /*0010*/ 	.short	0x000b
        /*0012*/ 	.short	0x004c
        /*0014*/ 	.byte	0x00, 0xf0, 0x05, 0x00


	//----- nvinfo : EIATTR_KPARAM_INFO
	.align		4
.L_92:
        /*0018*/ 	.byte	0x04, 0x17
        /*001a*/ 	.short	(.L_94 - .L_93)
.L_93:
        /*001c*/ 	.word	0x00000000
        /*0020*/ 	.short	0x000a
        /*0022*/ 	.short	0x0048
        /*0024*/ 	.byte	0x00, 0xf0, 0x11, 0x00


	//----- nvinfo : EIATTR_KPARAM_INFO
	.align		4
.L_94:
        /*0028*/ 	.byte	0x04, 0x17
        /*002a*/ 	.short	(.L_96 - .L_95)
.L_95:
        /*002c*/ 	.word	0x00000000
        /*0030*/ 	.short	0x0009
        /*0032*/ 	.short	0x0044
        /*0034*/ 	.byte	0x00, 0xf0, 0x11, 0x00


	//----- nvinfo : EIATTR_KPARAM_INFO
	.align		4
.L_96:
        /*0038*/ 	.byte	0x04, 0x17
        /*003a*/ 	.short	(.L_98 - .L_97)
.L_97:
        /*003c*/ 	.word	0x00000000
        /*0040*/ 	.short	0x0008
        /*0042*/ 	.short	0x0040
        /*0044*/ 	.byte	0x00, 0xf0, 0x11, 0x00


	//----- nvinfo : EIATTR_KPARAM_INFO
	.align		4
.L_98:
        /*0048*/ 	.byte	0x04, 0x17
        /*004a*/ 	.short	(.L_100 - .L_99)
.L_99:
        /*004c*/ 	.word	0x00000000
        /*0050*/ 	.short	0x0007
        /*0052*/ 	.short	0x0038
        /*0054*/ 	.byte	0x00, 0xf5, 0x21, 0x00


	//----- nvinfo : EIATTR_KPARAM_INFO
	.align		4
.L_100:
        /*0058*/ 	.byte	0x04, 0x17
        /*005a*/ 	.short	(.L_102 - .L_101)
.L_101:
        /*005c*/ 	.word	0x00000000
        /*0060*/ 	.short	0x0006
        /*0062*/ 	.short	0x0030
        /*0064*/ 	.byte	0x00, 0xf5, 0x21, 0x00


	//----- nvinfo : EIATTR_KPARAM_INFO
	.align		4
.L_102:
        /*0068*/ 	.byte	0x04, 0x17
        /*006a*/ 	.short	(.L_104 - .L_103)
.L_103:
        /*006c*/ 	.word	0x00000000
        /*0070*/ 	.short	0x0005
        /*0072*/ 	.short	0x0028
        /*0074*/ 	.byte	0x00, 0xf5, 0x21, 0x00


	//----- nvinfo : EIATTR_KPARAM_INFO
	.align		4
.L_104:
        /*0078*/ 	.byte	0x04, 0x17
        /*007a*/ 	.short	(.L_106 - .L_105)
.L_105:
        /*007c*/ 	.word	0x00000000
        /*0080*/ 	.short	0x0004
        /*0082*/ 	.short	0x0020
        /*0084*/ 	.byte	0x00, 0xf5, 0x21, 0x00


	//----- nvinfo : EIATTR_KPARAM_INFO
	.align		4
.L_106:
        /*0088*/ 	.byte	0x04, 0x17
        /*008a*/ 	.short	(.L_108 - .L_107)
.L_107:
        /*008c*/ 	.word	0x00000000
        /*0090*/ 	.short	0x0003
        /*0092*/ 	.short	0x0018
        /*0094*/ 	.byte	0x00, 0xf5, 0x21, 0x00


	//----- nvinfo : EIATTR_KPARAM_INFO
	.align		4
.L_108:
        /*0098*/ 	.byte	0x04, 0x17
        /*009a*/ 	.short	(.L_110 - .L_109)
.L_109:
        /*009c*/ 	.word	0x00000000
        /*00a0*/ 	.short	0x0002
        /*00a2*/ 	.short	0x0010
        /*00a4*/ 	.byte	0x00, 0xf5, 0x21, 0x00


	//----- nvinfo : EIATTR_KPARAM_INFO
	.align		4
.L_110:
        /*00a8*/ 	.byte	0x04, 0x17
        /*00aa*/ 	.short	(.L_112 - .L_111)
.L_111:
        /*00ac*/ 	.word	0x00000000
        /*00b0*/ 	.short	0x0001
        /*00b2*/ 	.short	0x0008
        /*00b4*/ 	.byte	0x00, 0xf5, 0x21, 0x00


	//----- nvinfo : EIATTR_KPARAM_INFO
	.align		4
.L_112:
        /*00b8*/ 	.byte	0x04, 0x17
        /*00ba*/ 	.short	(.L_114 - .L_113)
.L_113:
        /*00bc*/ 	.word	0x00000000
        /*00c0*/ 	.short	0x0000
        /*00c2*/ 	.short	0x0000
        /*00c4*/ 	.byte	0x00, 0xf5, 0x21, 0x00


	//----- nvinfo : EIATTR_SPARSE_MMA_MASK
	.align		4
.L_114:
        /*00c8*/ 	.byte	0x03, 0x50
        /*00ca*/ 	.short	0x0000


	//----- nvinfo : EIATTR_MAXREG_COUNT
	.align		4
        /*00cc*/ 	.byte	0x03, 0x1b
        /*00ce*/ 	.short	0x00a8


	//----- nvinfo : EIATTR_NUM_BARRIERS
	.align		4
        /*00d0*/ 	.byte	0x02, 0x4c
        /*00d2*/ 	.byte	0x01
	.zero		1


	//----- nvinfo : EIATTR_MERCURY_ISA_VERSION
	.align		4
        /*00d4*/ 	.byte	0x03, 0x5f
        /*00d6*/ 	.short	0x0101


	//----- nvinfo : EIATTR_COOP_GROUP_MASK_REGIDS
	.align		4
        /*00d8*/ 	.byte	0x04, 0x29
        /*00da*/ 	.short	(.L_116 - .L_115)


	//   ....[0]....
.L_115:
        /*00dc*/ 	.word	0xffffffff


	//   ....[1]....
        /*00e0*/ 	.word	0x0500001a


	//   ....[2]....
        /*00e4*/ 	.word	0xffffffff


	//   ....[3]....
        /*00e8*/ 	.word	0xffffffff


	//   ....[4]....
        /*00ec*/ 	.word	0xffffffff


	//   ....[5]....
        /*00f0*/ 	.word	0xffffffff


	//   ....[6]....
        /*00f4*/ 	.word	0xffffffff


	//   ....[7]....
        /*00f8*/ 	.word	0xffffffff


	//   ....[8]....
        /*00fc*/ 	.word	0xffffffff


	//   ....[9]....
        /*0100*/ 	.word	0xffffffff


	//   ....[10]....
        /*0104*/ 	.word	0xffffffff


	//   ....[11]....
        /*0108*/ 	.word	0xffffffff


	//   ....[12]....
        /*010c*/ 	.word	0xffffffff


	//   ....[13]....
        /*0110*/ 	.word	0xffffffff


	//   ....[14]....
        /*0114*/ 	.word	0xffffffff


	//   ....[15]....
        /*0118*/ 	.word	0xffffffff


	//   ....[16]....
        /*011c*/ 	.word	0xffffffff


	//   ....[17]....
        /*0120*/ 	.word	0xffffffff


	//   ....[18]....
        /*0124*/ 	.word	0xffffffff


	//   ....[19]....
        /*0128*/ 	.word	0xffffffff


	//   ....[20]....
        /*012c*/ 	.word	0xffffffff


	//   ....[21]....
        /*0130*/ 	.word	0xffffffff


	//   ....[22]....
        /*0134*/ 	.word	0xffffffff


	//   ....[23]....
        /*0138*/ 	.word	0xffffffff


	//   ....[24]....
        /*013c*/ 	.word	0xffffffff


	//   ....[25]....
        /*0140*/ 	.word	0xffffffff


	//   ....[26]....
        /*0144*/ 	.word	0xffffffff


	//   ....[27]....
        /*0148*/ 	.word	0xffffffff


	//   ....[28]....
        /*014c*/ 	.word	0xffffffff


	//   ....[29]....
        /*0150*/ 	.word	0xffffffff


	//   ....[30]....
        /*0154*/ 	.word	0xffffffff


	//   ....[31]....
        /*0158*/ 	.word	0xffffffff


	//   ....[32]....
        /*015c*/ 	.word	0xffffffff


	//   ....[33]....
        /*0160*/ 	.word	0xffffffff


	//   ....[34]....
        /*0164*/ 	.word	0xffffffff


	//   ....[35]....
        /*0168*/ 	.word	0xffffffff


	//   ....[36]....
        /*016c*/ 	.word	0xffffffff


	//   ....[37]....
        /*0170*/ 	.word	0xffffffff


	//   ....[38]....
        /*0174*/ 	.word	0xffffffff


	//   ....[39]....
        /*0178*/ 	.word	0xffffffff


	//   ....[40]....
        /*017c*/ 	.word	0xffffffff


	//   ....[41]....
        /*0180*/ 	.word	0xffffffff


	//   ....[42]....
        /*0184*/ 	.word	0xffffffff


	//   ....[43]....
        /*0188*/ 	.word	0xffffffff


	//   ....[44]....
        /*018c*/ 	.word	0xffffffff


	//   ....[45]....
        /*0190*/ 	.word	0xffffffff


	//   ....[46]....
        /*0194*/ 	.word	0xffffffff


	//   ....[47]....
        /*0198*/ 	.word	0xffffffff


	//   ....[48]....
        /*019c*/ 	.word	0xffffffff


	//   ....[49]....
        /*01a0*/ 	.word	0xffffffff


	//   ....[50]....
        /*01a4*/ 	.word	0xffffffff


	//   ....[51]....
        /*01a8*/ 	.word	0xffffffff


	//   ....[52]....
        /*01ac*/ 	.word	0xffffffff


	//   ....[53]....
        /*01b0*/ 	.word	0xffffffff


	//   ....[54]....
        /*01b4*/ 	.word	0xffffffff


	//   ....[55]....
        /*01b8*/ 	.word	0xffffffff


	//   ....[56]....
        /*01bc*/ 	.word	0xffffffff


	//   ....[57]....
        /*01c0*/ 	.word	0xffffffff


	//   ....[58]....
        /*01c4*/ 	.word	0xffffffff


	//   ....[59]....
        /*01c8*/ 	.word	0xffffffff


	//   ....[60]....
        /*01cc*/ 	.word	0xffffffff


	//   ....[61]....
        /*01d0*/ 	.word	0xffffffff


	//   ....[62]....
        /*01d4*/ 	.word	0xffffffff


	//   ....[63]....
        /*01d8*/ 	.word	0xffffffff


	//   ....[64]....
        /*01dc*/ 	.word	0xffffffff


	//   ....[65]....
        /*01e0*/ 	.word	0xffffffff


	//   ....[66]....
        /*01e4*/ 	.word	0xffffffff


	//   ....[67]....
        /*01e8*/ 	.word	0xffffffff


	//   ....[68]....
        /*01ec*/ 	.word	0xffffffff


	//   ....[69]....
        /*01f0*/ 	.word	0xffffffff


	//   ....[70]....
        /*01f4*/ 	.word	0xffffffff


	//   ....[71]....
        /*01f8*/ 	.word	0xffffffff


	//   ....[72]....
        /*01fc*/ 	.word	0xffffffff


	//   ....[73]....
        /*0200*/ 	.word	0xffffffff


	//   ....[74]....
        /*0204*/ 	.word	0xffffffff


	//   ....[75]....
        /*0208*/ 	.word	0xffffffff


	//   ....[76]....
        /*020c*/ 	.word	0xffffffff


	//   ....[77]....
        /*0210*/ 	.word	0xffffffff


	//   ....[78]....
        /*0214*/ 	.word	0xffffffff


	//   ....[79]....
        /*0218*/ 	.word	0xffffffff


	//   ....[80]....
        /*021c*/ 	.word	0xffffffff


	//   ....[81]....
        /*0220*/ 	.word	0xffffffff


	//   ....[82]....
        /*0224*/ 	.word	0xffffffff


	//   ....[83]....
        /*0228*/ 	.word	0xffffffff


	//   ....[84]....
        /*022c*/ 	.word	0xffffffff


	//   ....[85]....
        /*0230*/ 	.word	0xffffffff


	//   ....[86]....
        /*0234*/ 	.word	0xffffffff


	//   ....[87]....
        /*0238*/ 	.word	0xffffffff


	//   ....[88]....
        /*023c*/ 	.word	0xffffffff


	//   ....[89]....
        /*0240*/ 	.word	0xffffffff


	//   ....[90]....
        /*0244*/ 	.word	0xffffffff


	//   ....[91]....
        /*0248*/ 	.word	0xffffffff


	//   ....[92]....
        /*024c*/ 	.word	0xffffffff


	//   ....[93]....
        /*0250*/ 	.word	0xffffffff


	//   ....[94]....
        /*0254*/ 	.word	0xffffffff


	//   ....[95]....
        /*0258*/ 	.word	0xffffffff


	//   ....[96]....
        /*025c*/ 	.word	0xffffffff


	//   ....[97]....
        /*0260*/ 	.word	0xffffffff


	//   ....[98]....
        /*0264*/ 	.word	0xffffffff


	//   ....[99]....
        /*0268*/ 	.word	0xffffffff


	//   ....[100]....
        /*026c*/ 	.word	0xffffffff


	//   ....[101]....
        /*0270*/ 	.word	0xffffffff


	//   ....[102]....
        /*0274*/ 	.word	0xffffffff


	//   ....[103]....
        /*0278*/ 	.word	0xffffffff


	//   ....[104]....
        /*027c*/ 	.word	0xffffffff


	//   ....[105]....
        /*0280*/ 	.word	0xffffffff


	//   ....[106]....
        /*0284*/ 	.word	0xffffffff


	//   ....[107]....
        /*0288*/ 	.word	0xffffffff


	//   ....[108]....
        /*028c*/ 	.word	0xffffffff


	//   ....[109]....
        /*0290*/ 	.word	0xffffffff


	//   ....[110]....
        /*0294*/ 	.word	0xffffffff


	//   ....[111]....
        /*0298*/ 	.word	0xffffffff


	//   ....[112]....
        /*029c*/ 	.word	0xffffffff


	//   ....[113]....
        /*02a0*/ 	.word	0xffffffff


	//   ....[114]....
        /*02a4*/ 	.word	0xffffffff


	//   ....[115]....
        /*02a8*/ 	.word	0xffffffff


	//   ....[116]....
        /*02ac*/ 	.word	0xffffffff


	//   ....[117]....
        /*02b0*/ 	.word	0xffffffff


	//   ....[118]....
        /*02b4*/ 	.word	0xffffffff


	//   ....[119]....
        /*02b8*/ 	.word	0xffffffff


	//   ....[120]....
        /*02bc*/ 	.word	0xffffffff


	//   ....[121]....
        /*02c0*/ 	.word	0xffffffff


	//   ....[122]....
        /*02c4*/ 	.word	0xffffffff


	//   ....[123]....
        /*02c8*/ 	.word	0xffffffff


	//   ....[124]....
        /*02cc*/ 	.word	0xffffffff


	//   ....[125]....
        /*02d0*/ 	.word	0xffffffff


	//   ....[126]....
        /*02d4*/ 	.word	0xffffffff


	//   ....[127]....
        /*02d8*/ 	.word	0xffffffff


	//   ....[128]....
        /*02dc*/ 	.word	0xffffffff


	//   ....[129]....
        /*02e0*/ 	.word	0xffffffff


	//   ....[130]....
        /*02e4*/ 	.word	0xffffffff


	//   ....[131]....
        /*02e8*/ 	.word	0xffffffff


	//   ....[132]....
        /*02ec*/ 	.word	0xffffffff


	//   ....[133]....
        /*02f0*/ 	.word	0xffffffff


	//   ....[134]....
        /*02f4*/ 	.word	0xffffffff


	//   ....[135]....
        /*02f8*/ 	.word	0xffffffff


	//   ....[136]....
        /*02fc*/ 	.word	0xffffffff


	//   ....[137]....
        /*0300*/ 	.word	0xffffffff


	//   ....[138]....
        /*0304*/ 	.word	0xffffffff


	//   ....[139]....
        /*0308*/ 	.word	0xffffffff


	//   ....[140]....
        /*030c*/ 	.word	0xffffffff


	//   ....[141]....
        /*0310*/ 	.word	0xffffffff


	//   ....[142]....
        /*0314*/ 	.word	0xffffffff


	//   ....[143]....
        /*0318*/ 	.word	0xffffffff


	//   ....[144]....
        /*031c*/ 	.word	0xffffffff


	//   ....[145]....
        /*0320*/ 	.word	0xffffffff


	//   ....[146]....
        /*0324*/ 	.word	0xffffffff


	//   ....[147]....
        /*0328*/ 	.word	0xffffffff


	//   ....[148]....
        /*032c*/ 	.word	0xffffffff


	//   ....[149]....
        /*0330*/ 	.word	0xffffffff


	//   ....[150]....
        /*0334*/ 	.word	0xffffffff


	//   ....[151]....
        /*0338*/ 	.word	0xffffffff


	//   ....[152]....
        /*033c*/ 	.word	0xffffffff


	//   ....[153]....
        /*0340*/ 	.word	0xffffffff


	//   ....[154]....
        /*0344*/ 	.word	0xffffffff


	//   ....[155]....
        /*0348*/ 	.word	0xffffffff


	//   ....[156]....
        /*034c*/ 	.word	0xffffffff


	//   ....[157]....
        /*0350*/ 	.word	0xffffffff


	//   ....[158]....
        /*0354*/ 	.word	0xffffffff


	//   ....[159]....
        /*0358*/ 	.word	0xffffffff


	//   ....[160]....
        /*035c*/ 	.word	0xffffffff


	//   ....[161]....
        /*0360*/ 	.word	0xffffffff


	//   ....[162]....
        /*0364*/ 	.word	0xffffffff


	//   ....[163]....
        /*0368*/ 	.word	0xffffffff


	//   ....[164]....
        /*036c*/ 	.word	0xffffffff


	//   ....[165]....
        /*0370*/ 	.word	0xffffffff


	//   ....[166]....
        /*0374*/ 	.word	0xffffffff


	//   ....[167]....
        /*0378*/ 	.word	0xffffffff


	//   ....[168]....
        /*037c*/ 	.word	0xffffffff


	//   ....[169]....
        /*0380*/ 	.word	0x05000004


	//   ....[170]....
        /*0384*/ 	.word	0xffffffff


	//   ....[171]....
        /*0388*/ 	.word	0xffffffff


	//   ....[172]....
        /*038c*/ 	.word	0xffffffff


	//   ....[173]....
        /*0390*/ 	.word	0xffffffff


	//   ....[174]....
        /*0394*/ 	.word	0xffffffff


	//   ....[175]....
        /*0398*/ 	.word	0xffffffff


	//   ....[176]....
        /*039c*/ 	.word	0xffffffff


	//   ....[177]....
        /*03a0*/ 	.word	0xffffffff


	//   ....[178]....
        /*03a4*/ 	.word	0xffffffff


	//   ....[179]....
        /*03a8*/ 	.word	0xffffffff


	//   ....[180]....
        /*03ac*/ 	.word	0xffffffff


	//   ....[181]....
        /*03b0*/ 	.word	0xffffffff


	//   ....[182]....
        /*03b4*/ 	.word	0xffffffff


	//   ....[183]....
        /*03b8*/ 	.word	0xffffffff


	//   ....[184]....
        /*03bc*/ 	.word	0xffffffff


	//   ....[185]....
        /*03c0*/ 	.word	0xffffffff


	//   ....[186]....
        /*03c4*/ 	.word	0xffffffff


	//   ....[187]....
        /*03c8*/ 	.word	0xffffffff


	//   ....[188]....
        /*03cc*/ 	.word	0xffffffff


	//   ....[189]....
        /*03d0*/ 	.word	0xffffffff


	//   ....[190]....
        /*03d4*/ 	.word	0xffffffff


	//   ....[191]....
        /*03d8*/ 	.word	0xffffffff


	//   ....[192]....
        /*03dc*/ 	.word	0xffffffff


	//   ....[193]....
        /*03e0*/ 	.word	0xffffffff


	//   ....[194]....
        /*03e4*/ 	.word	0xffffffff


	//   ....[195]....
        /*03e8*/ 	.word	0xffffffff


	//   ....[196]....
        /*03ec*/ 	.word	0xffffffff


	//   ....[197]....
        /*03f0*/ 	.word	0xffffffff


	//   ....[198]....
        /*03f4*/ 	.word	0xffffffff


	//   ....[199]....
        /*03f8*/ 	.word	0xffffffff


	//   ....[200]....
        /*03fc*/ 	.word	0xffffffff


	//   ....[201]....
        /*0400*/ 	.word	0xffffffff


	//   ....[202]....
        /*0404*/ 	.word	0xffffffff


	//   ....[203]....
        /*0408*/ 	.word	0xffffffff


	//   ....[204]....
        /*040c*/ 	.word	0xffffffff


	//   ....[205]....
        /*0410*/ 	.word	0xffffffff


	//   ....[206]....
        /*0414*/ 	.word	0x0500002e


	//   ....[207]....
        /*0418*/ 	.word	0x0500002e


	//   ....[208]....
        /*041c*/ 	.word	0x0500002e


	//   ....[209]....
        /*0420*/ 	.word	0x0500002e


	//   ....[210]....
        /*0424*/ 	.word	0x0500002e


	//----- nvinfo : EIATTR_COOP_GROUP_INSTR_OFFSETS
	.align		4
.L_116:
        /*0428*/ 	.byte	0x04, 0x28
        /*042a*/ 	.short	(.L_118 - .L_117)


	//   ....[0]....
.L_117:
        /*042c*/ 	.word	0x00001220


	//   ....[1]....
        /*0430*/ 	.word	0x00001d00


	//   ....[2]....
        /*0434*/ 	.word	0x00002a50


	//   ....[3]....
        /*0438*/ 	.word	0x00002a70


	//   ....[4]....
        /*043c*/ 	.word	0x00002a90


	//   ....[5]....
        /*0440*/ 	.word	0x00002ab0


	//   ....[6]....
        /*0444*/ 	.word	0x00002ad0


	//   ....[7]....
        /*0448*/ 	.word	0x00002fa0


	//   ....[8]....
        /*044c*/ 	.word	0x00002fb0


	//   ....[9]....
        /*0450*/ 	.word	0x00002fd0


	//   ....[10]....
        /*0454*/ 	.word	0x00002ff0


	//   ....[11]....
        /*0458*/ 	.word	0x00003040


	//   ....[12]....
        /*045c*/ 	.word	0x00003070


	//   ....[13]....
        /*0460*/ 	.word	0x000030b0


	//   ....[14]....
        /*0464*/ 	.word	0x000030f0


	//   ....[15]....
        /*0468*/ 	.word	0x000031e0


	//   ....[16]....
        /*046c*/ 	.word	0x00003240


	//   ....[17]....
        /*0470*/ 	.word	0x00003250


	//   ....[18]....
        /*0474*/ 	.word	0x00003270


	//   ....[19]....
        /*0478*/ 	.word	0x000032b0


	//   ....[20]....
        /*047c*/ 	.word	0x000032e0


	//   ....[21]....
        /*0480*/ 	.word	0x00003320


	//   ....[22]....
        /*0484*/ 	.word	0x00003340


	//   ....[23]....
        /*0488*/ 	.word	0x00003360


	//   ....[24]....
        /*048c*/ 	.word	0x000034a0


	//   ....[25]....
        /*0490*/ 	.word	0x000034d0


	//   ....[26]....
        /*0494*/ 	.word	0x000034e0


	//   ....[27]....
        /*0498*/ 	.word	0x00003500


	//   ....[28]....
        /*049c*/ 	.word	0x00003540


	//   ....[29]....
        /*04a0*/ 	.word	0x00003570


	//   ....[30]....
        /*04a4*/ 	.word	0x000035b0


	//   ....[31]....
        /*04a8*/ 	.word	0x000035d0


	//   ....[32]....
        /*04ac*/ 	.word	0x000035f0


	//   ....[33]....
        /*04b0*/ 	.word	0x00003720


	//   ....[34]....
        /*04b4*/ 	.word	0x00003740


	//   ....[35]....
        /*04b8*/ 	.word	0x00003750


	//   ....[36]....
        /*04bc*/ 	.word	0x00003770


	//   ....[37]....
        /*04c0*/ 	.word	0x000037b0


	//   ....[38]....
        /*04c4*/ 	.word	0x000037e0


	//   ....[39]....
        /*04c8*/ 	.word	0x00003820


	//   ....[40]....
        /*04cc*/ 	.word	0x00003840


	//   ....[41]....
        /*04d0*/ 	.word	0x00003860


	//   ....[42]....
        /*04d4*/ 	.word	0x000039a0


	//   ....[43]....
        /*04d8*/ 	.word	0x000039d0


	//   ....[44]....
        /*04dc*/ 	.word	0x000039e0


	//   ....[45]....
        /*04e0*/ 	.word	0x00003a00


	//   ....[46]....
        /*04e4*/ 	.word	0x00003a40


	//   ....[47]....
        /*04e8*/ 	.word	0x00003a70


	//   ....[48]....
        /*04ec*/ 	.word	0x00003ab0


	//   ....[49]....
        /*04f0*/ 	.word	0x00003ad0


	//   ....[50]....
        /*04f4*/ 	.word	0x00003af0


	//   ....[51]....
        /*04f8*/ 	.word	0x00003c20


	//   ....[52]....
        /*04fc*/ 	.word	0x00003c40


	//   ....[53]....
        /*0500*/ 	.word	0x00003c50


	//   ....[54]....
        /*0504*/ 	.word	0x00003c70


	//   ....[55]....
        /*0508*/ 	.word	0x00003cb0


	//   ....[56]....
        /*050c*/ 	.word	0x00003ce0


	//   ....[57]....
        /*0510*/ 	.word	0x00003d20


	//   ....[58]....
        /*0514*/ 	.word	0x00003d40


	//   ....[59]....
        /*0518*/ 	.word	0x00003d60


	//   ....[60]....
        /*051c*/ 	.word	0x00003ea0


	//   ....[61]....
        /*0520*/ 	.word	0x00003ed0


	//   ....[62]....
        /*0524*/ 	.word	0x00003ee0


	//   ....[63]....
        /*0528*/ 	.word	0x00003f00


	//   ....[64]....
        /*052c*/ 	.word	0x00003f40


	//   ....[65]....
        /*0530*/ 	.word	0x00003f70


	//   ....[66]....
        /*0534*/ 	.word	0x00003fb0


	//   ....[67]....
        /*0538*/ 	.word	0x00003fd0


	//   ....[68]....
        /*053c*/ 	.word	0x00003ff0


	//   ....[69]....
        /*0540*/ 	.word	0x00004120


	//   ....[70]....
        /*0544*/ 	.word	0x00004140


	//   ....[71]....
        /*0548*/ 	.word	0x00004150


	//   ....[72]....
        /*054c*/ 	.word	0x00004180


	//   ....[73]....
        /*0550*/ 	.word	0x000041a0


	//   ....[74]....
        /*0554*/ 	.word	0x000041f0


	//   ....[75]....
        /*0558*/ 	.word	0x00004210


	//   ....[76]....
        /*055c*/ 	.word	0x00004250


	//   ....[77]....
        /*0560*/ 	.word	0x00004270


	//   ....[78]....
        /*0564*/ 	.word	0x000043a0


	//   ....[79]....
        /*0568*/ 	.word	0x000043d0


	//   ....[80]....
        /*056c*/ 	.word	0x000043e0


	//   ....[81]....
        /*0570*/ 	.word	0x00004430


	//   ....[82]....
        /*0574*/ 	.word	0x00004460


	//   ....[83]....
        /*0578*/ 	.word	0x00004490


	//   ....[84]....
        /*057c*/ 	.word	0x000044c0


	//   ....[85]....
        /*0580*/ 	.word	0x000044f0


	//   ....[86]....
        /*0584*/ 	.word	0x00004520


	//   ....[87]....
        /*0588*/ 	.word	0x00004620


	//   ....[88]....
        /*058c*/ 	.word	0x00004640


	//   ....[89]....
        /*0590*/ 	.word	0x00004650


	//   ....[90]....
        /*0594*/ 	.word	0x000046a0


	//   ....[91]....
        /*0598*/ 	.word	0x000046d0


	//   ....[92]....
        /*059c*/ 	.word	0x000046e0


	//   ....[93]....
        /*05a0*/ 	.word	0x00004720


	//   ....[94]....
        /*05a4*/ 	.word	0x00004760


	//   ....[95]....
        /*05a8*/ 	.word	0x00004790


	//   ....[96]....
        /*05ac*/ 	.word	0x000048b0


	//   ....[97]....
        /*05b0*/ 	.word	0x000048e0


	//   ....[98]....
        /*05b4*/ 	.word	0x000048f0


	//   ....[99]....
        /*05b8*/ 	.word	0x00004940


	//   ....[100]....
        /*05bc*/ 	.word	0x00004970


	//   ....[101]....
        /*05c0*/ 	.word	0x000049a0


	//   ....[102]....
        /*05c4*/ 	.word	0x000049d0


	//   ....[103]....
        /*05c8*/ 	.word	0x00004a00


	//   ....[104]....
        /*05cc*/ 	.word	0x00004a30


	//   ....[105]....
        /*05d0*/ 	.word	0x00004b50


	//   ....[106]....
        /*05d4*/ 	.word	0x00004b80


	//   ....[107]....
        /*05d8*/ 	.word	0x00004b90


	//   ....[108]....
        /*05dc*/ 	.word	0x00004be0


	//   ....[109]....
        /*05e0*/ 	.word	0x00004c10


	//   ....[110]....
        /*05e4*/ 	.word	0x00004c40


	//   ....[111]....
        /*05e8*/ 	.word	0x00004c70


	//   ....[112]....
        /*05ec*/ 	.word	0x00004ca0


	//   ....[113]....
        /*05f0*/ 	.word	0x00004cd0


	//   ....[114]....
        /*05f4*/ 	.word	0x00004df0


	//   ....[115]....
        /*05f8*/ 	.word	0x00004e20


	//   ....[116]....
        /*05fc*/ 	.word	0x00004e30


	//   ....[117]....
        /*0600*/ 	.word	0x00004e80


	//   ....[118]....
        /*0604*/ 	.word	0x00004eb0


	//   ....[119]....
        /*0608*/ 	.word	0x00004ee0


	//   ....[120]....
        /*060c*/ 	.word	0x00004f10


	//   ....[121]....
        /*0610*/ 	.word	0x00004f40


	//   ....[122]....
        /*0614*/ 	.word	0x00004f70


	//   ....[123]....
        /*0618*/ 	.word	0x00005090


	//   ....[124]....
        /*061c*/ 	.word	0x000050c0


	//   ....[125]....
        /*0620*/ 	.word	0x000050d0


	//   ....[126]....
        /*0624*/ 	.word	0x00005120


	//   ....[127]....
        /*0628*/ 	.word	0x00005150


	//   ....[128]....
        /*062c*/ 	.word	0x00005180


	//   ....[129]....
        /*0630*/ 	.word	0x000051b0


	//   ....[130]....
        /*0634*/ 	.word	0x000051e0


	//   ....[131]....
        /*0638*/ 	.word	0x00005210


	//   ....[132]....
        /*063c*/ 	.word	0x00005330


	//   ....[133]....
        /*0640*/ 	.word	0x00005360


	//   ....[134]....
        /*0644*/ 	.word	0x00005370


	//   ....[135]....
        /*0648*/ 	.word	0x000053c0


	//   ....[136]....
        /*064c*/ 	.word	0x000053f0


	//   ....[137]....
        /*0650*/ 	.word	0x00005420


	//   ....[138]....
        /*0654*/ 	.word	0x00005450


	//   ....[139]....
        /*0658*/ 	.word	0x00005480


	//   ....[140]....
        /*065c*/ 	.word	0x000054b0


	//   ....[141]....
        /*0660*/ 	.word	0x000055d0


	//   ....[142]....
        /*0664*/ 	.word	0x00005600


	//   ....[143]....
        /*0668*/ 	.word	0x00005610


	//   ....[144]....
        /*066c*/ 	.word	0x00005660


	//   ....[145]....
        /*0670*/ 	.word	0x00005690


	//   ....[146]....
        /*0674*/ 	.word	0x000056c0


	//   ....[147]....
        /*0678*/ 	.word	0x000056f0


	//   ....[148]....
        /*067c*/ 	.word	0x00005720


	//   ....[149]....
        /*0680*/ 	.word	0x00005750


	//   ....[150]....
        /*0684*/ 	.word	0x00005870


	//   ....[151]....
        /*0688*/ 	.word	0x000058a0


	//   ....[152]....
        /*068c*/ 	.word	0x000058b0


	//   ....[153]....
        /*0690*/ 	.word	0x00005900


	//   ....[154]....
        /*0694*/ 	.word	0x00005930


	//   ....[155]....
        /*0698*/ 	.word	0x00005960


	//   ....[156]....
        /*069c*/ 	.word	0x00005990


	//   ....[157]....
        /*06a0*/ 	.word	0x000059c0


	//   ....[158]....
        /*06a4*/ 	.word	0x000059f0


	//   ....[159]....
        /*06a8*/ 	.word	0x00005b00


	//   ....[160]....
        /*06ac*/ 	.word	0x00005b20


	//   ....[161]....
        /*06b0*/ 	.word	0x00005b30


	//   ....[162]....
        /*06b4*/ 	.word	0x00005b60


	//   ....[163]....
        /*06b8*/ 	.word	0x00005b80


	//   ....[164]....
        /*06bc*/ 	.word	0x00005bd0


	//   ....[165]....
        /*06c0*/ 	.word	0x00005c00


	//   ....[166]....
        /*06c4*/ 	.word	0x00005c50


	//   ....[167]....
        /*06c8*/ 	.word	0x00005c80


	//   ....[168]....
        /*06cc*/ 	.word	0x00005da0


	//   ....[169]....
        /*06d0*/ 	.word	0x00006200


	//   ....[170]....
        /*06d4*/ 	.word	0x00006590


	//   ....[171]....
        /*06d8*/ 	.word	0x00006690


	//   ....[172]....
        /*06dc*/ 	.word	0x00006790


	//   ....[173]....
        /*06e0*/ 	.word	0x00006890


	//   ....[174]....
        /*06e4*/ 	.word	0x00006990


	//   ....[175]....
        /*06e8*/ 	.word	0x00006a90


	//   ....[176]....
        /*06ec*/ 	.word	0x00006b90


	//   ....[177]....
        /*06f0*/ 	.word	0x00006c90


	//   ....[178]....
        /*06f4*/ 	.word	0x00006d90


	//   ....[179]....
        /*06f8*/ 	.word	0x00006e90


	//   ....[180]....
        /*06fc*/ 	.word	0x00006f90


	//   ....[181]....
        /*0700*/ 	.word	0x00007090


	//   ....[182]....
        /*0704*/ 	.word	0x00007190


	//   ....[183]....
        /*0708*/ 	.word	0x00007290


	//   ....[184]....
        /*070c*/ 	.word	0x00007390


	//   ....[185]....
        /*0710*/ 	.word	0x00007490


	//   ....[186]....
        /*0714*/ 	.word	0x00007590


	//   ....[187]....
        /*0718*/ 	.word	0x00007690


	//   ....[188]....
        /*071c*/ 	.word	0x000078d0


	//   ....[189]....
        /*0720*/ 	.word	0x00007a50


	//   ....[190]....
        /*0724*/ 	.word	0x00007bd0


	//   ....[191]....
        /*0728*/ 	.word	0x00007d50


	//   ....[192]....
        /*072c*/ 	.word	0x00007ed0


	//   ....[193]....
        /*0730*/ 	.word	0x00008050


	//   ....[194]....
        /*0734*/ 	.word	0x000081d0


	//   ....[195]....
        /*0738*/ 	.word	0x00008350


	//   ....[196]....
        /*073c*/ 	.word	0x000084d0


	//   ....[197]....
        /*0740*/ 	.word	0x00008650


	//   ....[198]....
        /*0744*/ 	.word	0x000087d0


	//   ....[199]....
        /*0748*/ 	.word	0x00008940


	//   ....[200]....
        /*074c*/ 	.word	0x00008aa0


	//   ....[201]....
        /*0750*/ 	.word	0x00008c00


	//   ....[202]....
        /*0754*/ 	.word	0x00008d60


	//   ....[203]....
        /*0758*/ 	.word	0x00008ec0


	//   ....[204]....
        /*075c*/ 	.word	0x00009020


	//   ....[205]....
        /*0760*/ 	.word	0x000091a0


	//   ....[206]....
        /*0764*/ 	.word	0x00009210


	//   ....[207]....
        /*0768*/ 	.word	0x00009280


	//   ....[208]....
        /*076c*/ 	.word	0x000092f0


	//   ....[209]....
        /*0770*/ 	.word	0x00009360


	//   ....[210]....
        /*0774*/ 	.word	0x000093d0


	//----- nvinfo : EIATTR_VRC_CTA_INIT_COUNT
	.align		4
.L_118:
        /*0778*/ 	.byte	0x02, 0x4a
	.zero		1
	.zero		1


	//----- nvinfo : EIATTR_EXIT_INSTR_OFFSETS
	.align		4
        /*077c*/ 	.byte	0x04, 0x1c
        /*077e*/ 	.short	(.L_120 - .L_119)


	//   ....[0]....
.L_119:
        /*0780*/ 	.word	0x00002460


	//   ....[1]....
        /*0784*/ 	.word	0x00002840


	//   ....[2]....
        /*0788*/ 	.word	0x00002860


	//   ....[3]....
        /*078c*/ 	.word	0x000076a0


	//   ....[4]....
        /*0790*/ 	.word	0x000091b0


	//----- nvinfo : EIATTR_MAX_THREADS
	.align		4
.L_120:
        /*0794*/ 	.byte	0x04, 0x05
        /*0796*/ 	.short	(.L_122 - .L_121)
.L_121:
        /*0798*/ 	.word	0x00000180
        /*079c*/ 	.word	0x00000001
        /*07a0*/ 	.word	0x00000001


	//----- nvinfo : EIATTR_CRS_STACK_SIZE
	.align		4
.L_122:
        /*07a4*/ 	.byte	0x04, 0x1e
        /*07a6*/ 	.short	(.L_124 - .L_123)
.L_123:
        /*07a8*/ 	.word	0x00000000


	//----- nvinfo : EIATTR_CBANK_PARAM_SIZE
	.align		4
.L_124:
        /*07ac*/ 	.byte	0x03, 0x19
        /*07ae*/ 	.short	0x004d


	//----- nvinfo : EIATTR_PARAM_CBANK
	.align		4
        /*07b0*/ 	.byte	0x04, 0x0a
        /*07b2*/ 	.short	(.L_126 - .L_125)
	.align		4
.L_125:
        /*07b4*/ 	.word	index@(.nv.constant0._ZN3cub18CUB_300001_SM_10006detail10radix_sort29DeviceRadixSortOnesweepKernelINS1_5radix10policy_hubIfNS0_8NullTypeEyE10Policy1000ELNS0_9SortOrderE0EfS6_yiiNS1_21identity_decomposer_tEEEvPT5_SC_PT3_PKSD_PT1_PKSH_PT2_PKSL_T4_iiT6_)
        /*07b8*/ 	.short	0x0380
        /*07ba*/ 	.short	0x004d


	//----- nvinfo : EIATTR_SW_WAR
	.align		4
.L_126:
        /*07bc*/ 	.byte	0x04, 0x36
        /*07be*/ 	.short	(.L_128 - .L_127)
.L_127:
        /*07c0*/ 	.word	0x00000008
.L_128:


//--------------------- .nv.info._ZN3cub18CUB_300001_SM_10006detail10radix_sort33DeviceRadixSortExclusiveSumKernelINS1_5radix10policy_hubIfNS0_8NullTypeEyE10Policy1000EyEEvPT0_ --------------------------
	.section	.nv.info._ZN3cub18CUB_300001_SM_10006detail10radix_sort33DeviceRadixSortExclusiveSumKernelINS1_5radix10policy_hubIfNS0_8NullTypeEyE10Policy1000EyEEvPT0_,"",@"SHT_CUDA_INFO"
	.sectionflags	@""
	.align	4


	//----- nvinfo : EIATTR_CUDA_API_VERSION
	.align		4
        /*0000*/ 	.byte	0x04, 0x37
        /*0002*/ 	.short	(.L_130 - .L_129)
.L_129:
        /*0004*/ 	.word	0x00000082


	//----- nvinfo : EIATTR_KPARAM_INFO
	.align		4
.L_130:
        /*0008*/ 	.byte	0x04, 0x17
        /*000a*/ 	.short	(.L_132 - .L_131)
.L_131:
        /*000c*/ 	.word	0x00000000
        /*0010*/ 	.short	0x0000
        /*0012*/ 	.short	0x0000
        /*0014*/ 	.byte	0x00, 0xf5, 0x21, 0x00


	//----- nvinfo : EIATTR_SPARSE_MMA_MASK
	.align		4
.L_132:
        /*0018*/ 	.byte	0x03, 0x50
        /*001a*/ 	.short	0x0000


	//----- nvinfo : EIATTR_MAXREG_COUNT
	.align		4
        /*001c*/ 	.byte	0x03, 0x1b
        /*001e*/ 	.short	0x00ff


	//----- nvinfo : EIATTR_NUM_BARRIERS
	.align		4
        /*0020*/ 	.byte	0x02, 0x4c
        /*0022*/ 	.byte	0x01
	.zero		1


	//----- nvinfo : EIATTR_MERCURY_ISA_VERSION
	.align		4
        /*0024*/ 	.byte	0x03, 0x5f
        /*0026*/ 	.short	0x0101


	//----- nvinfo : EIATTR_COOP_GROUP_MASK_REGIDS
	.align		4
        /*0028*/ 	.byte	0x04, 0x29
        /*002a*/ 	.short	(.L_134 - .L_133)


	//   ....[0]....
.L_133:
        /*002c*/ 	.word	0xffffffff


	//   ....[1]....
        /*0030*/ 	.word	0xffffffff


	//   ....[2]....
        /*0034*/ 	.word	0xffffffff


	//   ....[3]....
        /*0038*/ 	.word	0xffffffff


	//   ....[4]....
        /*003c*/ 	.word	0xffffffff


	//   ....[5]....
        /*0040*/ 	.word	0xffffffff


	//   ....[6]....
        /*0044*/ 	.word	0xffffffff


	//   ....[7]....
        /*0048*/ 	.word	0xffffffff


	//   ....[8]....
        /*004c*/ 	.word	0xffffffff


	//   ....[9]....
        /*0050*/ 	.word	0xffffffff


	//   ....[10]....
        /*0054*/ 	.word	0x05000015


	//   ....[11]....
        /*0058*/ 	.word	0x05000015


	//   ....[12]....
        /*005c*/ 	.word	0x05000015


	//   ....[13]....
        /*0060*/ 	.word	0x05000015


	//   ....[14]....
        /*0064*/ 	.word	0x05000015


	//   ....[15]....
        /*0068*/ 	.word	0x05000015


	//   ....[16]....
        /*006c*/ 	.word	0x05000015


	//   ....[17]....
        /*0070*/ 	.word	0x05000015


	//   ....[18]....
        /*0074*/ 	.word	0x05000015


	//   ....[19]....
        /*0078*/ 	.word	0x05000015


	//----- nvinfo : EIATTR_COOP_GROUP_INSTR_OFFSETS
	.align		4
.L_134:
        /*007c*/ 	.byte	0x04, 0x28
        /*007e*/ 	.short	(.L_136 - .L_135)


	//   ....[0]....
.L_135:
        /*0080*/ 	.word	0x00000250


	//   ....[1]....
        /*0084*/ 	.word	0x00000260


	//   ....[2]....
        /*0088*/ 	.word	0x000002a0


	//   ....[3]....
        /*008c*/ 	.word	0x000002c0


	//   ....[4]....
        /*0090*/ 	.word	0x00000310


	//   ....[5]....
        /*0094*/ 	.word	0x00000320


	//   ....[6]....
        /*0098*/ 	.word	0x00000360


	//   ....[7]....
        /*009c*/ 	.word	0x00000380


	//   ....[8]....
        /*00a0*/ 	.word	0x000003d0


	//   ....[9]....
        /*00a4*/ 	.word	0x000003e0


	//   ....[10]....
        /*00a8*/ 	.word	0x00000660


	//   ....[11]....
        /*00ac*/ 	.word	0x000006b0


	//   ....[12]....
        /*00b0*/ 	.word	0x00000740


	//   ....[13]....
        /*00b4*/ 	.word	0x00000790


	//   ....[14]....
        /*00b8*/ 	.word	0x00000820


	//   ....[15]....
        /*00bc*/ 	.word	0x00000870


	//   ....[16]....
        /*00c0*/ 	.word	0x00000900


	//   ....[17]....
        /*00c4*/ 	.word	0x00000950


	//   ....[18]....
        /*00c8*/ 	.word	0x000009e0


	//   ....[19]....
        /*00cc*/ 	.word	0x00000a30


	//----- nvinfo : EIATTR_VRC_CTA_INIT_COUNT
	.align		4
.L_136:
        /*00d0*/ 	.byte	0x02, 0x4a
	.zero		1
	.zero		1


	//----- nvinfo : EIATTR_EXIT_INSTR_OFFSETS
	.align		4
        /*00d4*/ 	.byte	0x04, 0x1c
        /*00d6*/ 	.short	(.L_138 - .L_137)


	//   ....[0]....
.L_137:
        /*00d8*/ 	.word	0x000005d0


	//   ....[1]....
        /*00dc*/ 	.word	0x00000600


	//----- nvinfo : EIATTR_CRS_STACK_SIZE
	.align		4
.L_138:
        /*00e0*/ 	.byte	0x04, 0x1e
        /*00e2*/ 	.short	(.L_140 - .L_139)
.L_139:
        /*00e4*/ 	.word	0x00000000


	//----- nvinfo : EIATTR_CBANK_PARAM_SIZE
	.align		4
.L_140:
        /*00e8*/ 	.byte	0x03, 0x19
        /*00ea*/ 	.short	0x0008


	//----- nvinfo : EIATTR_PARAM_CBANK
	.align		4
        /*00ec*/ 	.byte	0x04, 0x0a
        /*00ee*/ 	.short	(.L_142 - .L_141)
	.align		4
.L_141:
        /*00f0*/ 	.word	index@(.nv.constant0._ZN3cub18CUB_300001_SM_10006detail10radix_sort33DeviceRadixSortExclusiveSumKernelINS1_5radix10policy_hubIfNS0_8NullTypeEyE10Policy1000EyEEvPT0_)
        /*00f4*/ 	.short	0x0380
        /*00f6*/ 	.short	0x0008


	//----- nvinfo : EIATTR_SW_WAR
	.align		4
.L_142:
        /*00f8*/ 	.byte	0x04, 0x36
        /*00fa*/ 	.short	(.L_144 - .L_143)
.L_143:
        /*00fc*/ 	.word	0x00000008
.L_144:


//--------------------- .nv.info._ZN3cub18CUB_300001_SM_10006detail10radix_sort30DeviceRadixSortHistogramKernelINS1_5radix10policy_hubIfNS0_8NullTypeEyE10Policy1000ELNS0_9SortOrderE0EfyNS1_21identity_decomposer_tEEEvPT2_PKT1_SB_iiT3_ --------------------------
	.section	.nv.info._ZN3cub18CUB_300001_SM_10006detail10radix_sort30DeviceRadixSortHistogramKernelINS1_5radix10policy_hubIfNS0_8NullTypeEyE10Policy1000ELNS0_9SortOrderE0EfyNS1_21identity_decomposer_tEEEvPT2_PKT1_SB_iiT3_,"",@"SHT_CUDA_INFO"
	.sectionflags	@""
	.align	4


	//----- nvinfo : EIATTR_CUDA_API_VERSION
	.align		4
        /*0000*/ 	.byte	0x04, 0x37
        /*0002*/ 	.short	(.L_146 - .L_145)
.L_145:
        /*0004*/ 	.word	0x00000082


	//----- nvinfo : EIATTR_KPARAM_INFO
	.align		4
.L_146:
        /*0008*/ 	.byte	0x04, 0x17
        /*000a*/ 	.short	(.L_148 - .L_147)
.L_147:
        /*000c*/ 	.word	0x00000000
        /*0010*/ 	.short	0x0005
        /*0012*/ 	.short	0x0020
        /*0014*/ 	.byte	0x00, 0xf0, 0x05, 0x00


	//----- nvinfo : EIATTR_KPARAM_INFO
	.align		4
.L_148:
        /*0018*/ 	.byte	0x04, 0x17
        /*001a*/ 	.short	(.L_150 - .L_149)
.L_149:
        /*001c*/ 	.word	0x00000000
        /*0020*/ 	.short	0x0004
        /*0022*/ 	.short	0x001c
        /*0024*/ 	.byte	0x00, 0xf0, 0x11, 0x00


	//----- nvinfo : EIATTR_KPARAM_INFO
	.align		4
.L_150:
        /*0028*/ 	.byte	0x04, 0x17
        /*002a*/ 	.short	(.L_152 - .L_151)
.L_151:
        /*002c*/ 	.word	0x00000000
        /*0030*/ 	.short	0x0003
        /*0032*/ 	.short	0x0018
        /*0034*/ 	.byte	0x00, 0xf0, 0x11, 0x00


	//----- nvinfo : EIATTR_KPARAM_INFO
	.align		4
.L_152:
        /*0038*/ 	.byte	0x04, 0x17
        /*003a*/ 	.short	(.L_154 - .L_153)
.L_153:
        /*003c*/ 	.word	0x00000000
        /*0040*/ 	.short	0x0002
        /*0042*/ 	.short	0x0010
        /*0044*/ 	.byte	0x00, 0xf0, 0x21, 0x00


	//----- nvinfo : EIATTR_KPARAM_INFO
	.align		4
.L_154:
        /*0048*/ 	.byte	0x04, 0x17
        /*004a*/ 	.short	(.L_156 - .L_155)
.L_155:
        /*004c*/ 	.word	0x00000000
        /*0050*/ 	.short	0x0001
        /*0052*/ 	.short	0x0008
        /*0054*/ 	.byte	0x00, 0xf5, 0x21, 0x00


	//----- nvinfo : EIATTR_KPARAM_INFO
	.align		4
.L_156:
        /*0058*/ 	.byte	0x04, 0x17
        /*005a*/ 	.short	(.L_158 - .L_157)
.L_157:
        /*005c*/ 	.word	0x00000000
        /*0060*/ 	.short	0x0000
        /*0062*/ 	.short	0x0000
        /*0064*/ 	.byte	0x00, 0xf5, 0x21, 0x00


	//----- nvinfo : EIATTR_SPARSE_MMA_MASK
	.align		4
.L_158:
        /*0068*/ 	.byte	0x03, 0x50
        /*006a*/ 	.short	0x0000


	//----- nvinfo : EIATTR_MAXREG_COUNT
	.align		4
        /*006c*/ 	.byte	0x03, 0x1b
        /*006e*/ 	.short	0x00ff


	//----- nvinfo : EIATTR_NUM_BARRIERS
	.align		4
        /*0070*/ 	.byte	0x02, 0x4c
        /*0072*/ 	.byte	0x01
	.zero		1


	//----- nvinfo : EIATTR_MERCURY_ISA_VERSION
	.align		4
        /*0074*/ 	.byte	0x03, 0x5f
        /*0076*/ 	.short	0x0101


	//----- nvinfo : EIATTR_VRC_CTA_INIT_COUNT
	.align		4
        /*0078*/ 	.byte	0x02, 0x4a
	.zero		1
	.zero		1


	//----- nvinfo : EIATTR_EXIT_INSTR_OFFSETS
	.align		4
        /*007c*/ 	.byte	0x04, 0x1c
        /*007e*/ 	.short	(.L_160 - .L_159)


	//   ....[0]....
.L_159:
        /*0080*/ 	.word	0x00000040


	//   ....[1]....
        /*0084*/ 	.word	0x00003310


	//----- nvinfo : EIATTR_MAX_THREADS
	.align		4
.L_160:
        /*0088*/ 	.byte	0x04, 0x05
        /*008a*/ 	.short	(.L_162 - .L_161)
.L_161:
        /*008c*/ 	.word	0x00000080
        /*0090*/ 	.word	0x00000001
        /*0094*/ 	.word	0x00000001


	//----- nvinfo : EIATTR_CRS_STACK_SIZE
	.align		4
.L_162:
        /*0098*/ 	.byte	0x04, 0x1e
        /*009a*/ 	.short	(.L_164 - .L_163)
.L_163:
        /*009c*/ 	.word	0x00000000


	//----- nvinfo : EIATTR_CBANK_PARAM_SIZE
	.align		4
.L_164:
        /*00a0*/ 	.byte	0x03, 0x19
        /*00a2*/ 	.short	0x0021


	//----- nvinfo : EIATTR_PARAM_CBANK
	.align		4
        /*00a4*/ 	.byte	0x04, 0x0a
        /*00a6*/ 	.short	(.L_166 - .L_165)
	.align		4
.L_165:
        /*00a8*/ 	.word	index@(.nv.constant0._ZN3cub18CUB_300001_SM_10006detail10radix_sort30DeviceRadixSortHistogramKernelINS1_5radix10policy_hubIfNS0_8NullTypeEyE10Policy1000ELNS0_9SortOrderE0EfyNS1_21identity_decomposer_tEEEvPT2_PKT1_SB_iiT3_)
        /*00ac*/ 	.short	0x0380
        /*00ae*/ 	.short	0x0021


	//----- nvinfo : EIATTR_SW_WAR
	.align		4
.L_166:
        /*00b0*/ 	.byte	0x04, 0x36
        /*00b2*/ 	.short	(.L_168 - .L_167)
.L_167:
        /*00b4*/ 	.word	0x00000008
.L_168:


//--------------------- .nv.info._ZN3cub18CUB_300001_SM_10006detail10radix_sort31DeviceRadixSortSingleTileKernelINS1_5radix10policy_hubIfNS0_8NullTypeEyE10Policy1000ELNS0_9SortOrderE0EfS6_yNS1_21identity_decomposer_tEEEvPKT1_PSB_PKT2_PSF_T3_iiT4_ --------------------------
	.section	.nv.info._ZN3cub18CUB_300001_SM_10006detail10radix_sort31DeviceRadixSortSingleTileKernelINS1_5radix10policy_hubIfNS0_8NullTypeEyE10Policy1000ELNS0_9SortOrderE0EfS6_yNS1_21identity_decomposer_tEEEvPKT1_PSB_PKT2_PSF_T3_iiT4_,"",@"SHT_CUDA_INFO"
	.sectionflags	@""
	.align	4


	//----- nvinfo : EIATTR_CUDA_API_VERSION
	.align		4
        /*0000*/ 	.byte	0x04, 0x37
        /*0002*/ 	.short	(.L_170 - .L_169)
.L_169:
        /*0004*/ 	.word	0x00000082


	//----- nvinfo : EIATTR_KPARAM_INFO
	.align		4
.L_170:
        /*0008*/ 	.byte	0x04, 0x17
        /*000a*/ 	.short	(.L_172 - .L_171)
.L_171:
        /*000c*/ 	.word	0x00000000
        /*0010*/ 	.short	0x0007
        /*0012*/ 	.short	0x0030
        /*0014*/ 	.byte	0x00, 0xf0, 0x05, 0x00


	//----- nvinfo : EIATTR_KPARAM_INFO
	.align		4
.L_172:
        /*0018*/ 	.byte	0x04, 0x17
        /*001a*/ 	.short	(.L_174 - .L_173)
.L_173:
        /*001c*/ 	.word	0x00000000
        /*0020*/ 	.short	0x0006
        /*0022*/ 	.short	0x002c
        /*0024*/ 	.byte	0x00, 0xf0, 0x11, 0x00


	//----- nvinfo : EIATTR_KPARAM_INFO
	.align		4
.L_174:
        /*0028*/ 	.byte	0x04, 0x17
        /*002a*/ 	.short	(.L_176 - .L_175)
.L_175:
        /*002c*/ 	.word	0x00000000
        /*0030*/ 	.short	0x0005
        /*0032*/ 	.short	0x0028
        /*0034*/ 	.byte	0x00, 0xf0, 0x11, 0x00


	//----- nvinfo : EIATTR_KPARAM_INFO
	.align		4
.L_176:
        /*0038*/ 	.byte	0x04, 0x17
        /*003a*/ 	.short	(.L_178 - .L_177)
.L_177:
        /*003c*/ 	.word	0x00000000
        /*0040*/ 	.short	0x0004
        /*0042*/ 	.short	0x0020
        /*0044*/ 	.byte	0x00, 0xf0, 0x21, 0x00


	//----- nvinfo : EIATTR_KPARAM_INFO
	.align		4
.L_178:
        /*0048*/ 	.byte	0x04, 0x17
        /*004a*/ 	.short	(.L_180 - .L_179)
.L_179:
        /*004c*/ 	.word	0x00000000
        /*0050*/ 	.short	0x0003
        /*0052*/ 	.short	0x0018
        /*0054*/ 	.byte	0x00, 0xf5, 0x21, 0x00


	//----- nvinfo : EIATTR_KPARAM_INFO
	.align		4
.L_180:
        /*0058*/ 	.byte	0x04, 0x17
        /*005a*/ 	.short	(.L_182 - .L_181)
.L_181:
        /*005c*/ 	.word	0x00000000
        /*0060*/ 	.short	0x0002
        /*0062*/ 	.short	0x0010
        /*0064*/ 	.byte	0x00, 0xf5, 0x21, 0x00


	//----- nvinfo : EIATTR_KPARAM_INFO
	.align		4
.L_182:
        /*0068*/ 	.byte	0x04, 0x17
        /*006a*/ 	.short	(.L_184 - .L_183)
.L_183:
        /*006c*/ 	.word	0x00000000
        /*0070*/ 	.short	0x0001
        /*0072*/ 	.short	0x0008
        /*0074*/ 	.byte	0x00, 0xf5, 0x21, 0x00


	//----- nvinfo : EIATTR_KPARAM_INFO
	.align		4
.L_184:
        /*0078*/ 	.byte	0x04, 0x17
        /*007a*/ 	.short	(.L_186 - .L_185)
.L_185:
        /*007c*/ 	.word	0x00000000
        /*0080*/ 	.short	0x0000
        /*0082*/ 	.short	0x0000
        /*0084*/ 	.byte	0x00, 0xf5, 0x21, 0x00


	//----- nvinfo : EIATTR_SPARSE_MMA_MASK
	.align		4
.L_186:
        /*0088*/ 	.byte	0x03, 0x50
        /*008a*/ 	.short	0x0000


	//----- nvinfo : EIATTR_MAXREG_COUNT
	.align		4
        /*008c*/ 	.byte	0x03, 0x1b
        /*008e*/ 	.short	0x00ff


	//----- nvinfo : EIATTR_NUM_BARRIERS
	.align		4
        /*0090*/ 	.byte	0x02, 0x4c
        /*0092*/ 	.byte	0x01
	.zero		1


	//----- nvinfo : EIATTR_MERCURY_ISA_VERSION
	.align		4
        /*0094*/ 	.byte	0x03, 0x5f
        /*0096*/ 	.short	0x0101


	//----- nvinfo : EIATTR_COOP_GROUP_MASK_REGIDS
	.align		4
        /*0098*/ 	.byte	0x04, 0x29
        /*009a*/ 	.short	(.L_188 - .L_187)


	//   ....[0]....
.L_187:
        /*009c*/ 	.word	0xffffffff


	//   ....[1]....
        /*00a0*/ 	.word	0xffffffff


	//   ....[2]....
        /*00a4*/ 	.word	0xffffffff


	//   ....[3]....
        /*00a8*/ 	.word	0xffffffff


	//   ....[4]....
        /*00ac*/ 	.word	0xffffffff


	//----- nvinfo : EIATTR_COOP_GROUP_INSTR_OFFSETS
	.align		4
.L_188:
        /*00b0*/ 	.byte	0x04, 0x28
        /*00b2*/ 	.short	(.L_190 - .L_189)


	//   ....[0]....
.L_189:
        /*00b4*/ 	.word	0x00001ec0


	//   ....[1]....
        /*00b8*/ 	.word	0x00001ee0


	//   ....[2]....
        /*00bc*/ 	.word	0x00001f00


	//   ....[3]....
        /*00c0*/ 	.word	0x00001f20


	//   ....[4]....
        /*00c4*/ 	.word	0x00001f40


	//----- nvinfo : EIATTR_VRC_CTA_INIT_COUNT
	.align		4
.L_190:
        /*00c8*/ 	.byte	0x02, 0x4a
	.zero		1
	.zero		1


	//----- nvinfo : EIATTR_EXIT_INSTR_OFFSETS
	.align		4
        /*00cc*/ 	.byte	0x04, 0x1c
        /*00ce*/ 	.short	(.L_192 - .L_191)


	//   ....[0]....
.L_191:
        /*00d0*/ 	.word	0x00003910


	//   ....[1]....
        /*00d4*/ 	.word	0x00003980


	//----- nvinfo : EIATTR_MAX_THREADS
	.align		4
.L_192:
        /*00d8*/ 	.byte	0x04, 0x05
        /*00da*/ 	.short	(.L_194 - .L_193)
.L_193:
        /*00dc*/ 	.word	0x00000100
        /*00e0*/ 	.word	0x00000001
        /*00e4*/ 	.word	0x00000001


	//----- nvinfo : EIATTR_CBANK_PARAM_SIZE
	.align		4
.L_194:
        /*00e8*/ 	.byte	0x03, 0x19
        /*00ea*/ 	.short	0x0031


	//----- nvinfo : EIATTR_PARAM_CBANK
	.align		4
        /*00ec*/ 	.byte	0x04, 0x0a
        /*00ee*/ 	.short	(.L_196 - .L_195)
	.align		4
.L_195:
        /*00f0*/ 	.word	index@(.nv.constant0._ZN3cub18CUB_300001_SM_10006detail10radix_sort31DeviceRadixSortSingleTileKernelINS1_5radix10policy_hubIfNS0_8NullTypeEyE10Policy1000ELNS0_9SortOrderE0EfS6_yNS1_21identity_decomposer_tEEEvPKT1_PSB_PKT2_PSF_T3_iiT4_)
        /*00f4*/ 	.short	0x0380
        /*00f6*/ 	.short	0x0031


	//----- nvinfo : EIATTR_SW_WAR
	.align		4
.L_196:
        /*00f8*/ 	.byte	0x04, 0x36
        /*00fa*/ 	.short	(.L_198 - .L_197)
.L_197:
        /*00fc*/ 	.word	0x00000008
.L_198:


//--------------------- .nv.info._ZN3cub18CUB_300001_SM_10006detail11EmptyKernelIvEEvv --------------------------
	.section	.nv.info._ZN3cub18CUB_300001_SM_10006detail11EmptyKernelIvEEvv,"",@"SHT_CUDA_INFO"
	.sectionflags	@""
	.align	4


	//----- nvinfo : EIATTR_CUDA_API_VERSION
	.align		4
        /*0000*/ 	.byte	0x04, 0x37
        /*0002*/ 	.short	(.L_200 - .L_199)
.L_199:
        /*0004*/ 	.word	0x00000082


	//----- nvinfo : EIATTR_SPARSE_MMA_MASK
	.align		4
.L_200:
        /*0008*/ 	.byte	0x03, 0x50
        /*000a*/ 	.short	0x0000


	//----- nvinfo : EIATTR_MAXREG_COUNT
	.align		4
        /*000c*/ 	.byte	0x03, 0x1b
        /*000e*/ 	.short	0x00ff


	//----- nvinfo : EIATTR_MERCURY_ISA_VERSION
	.align		4
        /*0010*/ 	.byte	0x03, 0x5f
        /*0012*/ 	.short	0x0101


	//----- nvinfo : EIATTR_VRC_CTA_INIT_COUNT
	.align		4
        /*0014*/ 	.byte	0x02, 0x4a
	.zero		1
	.zero		1


	//----- nvinfo : EIATTR_EXIT_INSTR_OFFSETS
	.align		4
        /*0018*/ 	.byte	0x04, 0x1c
        /*001a*/ 	.short	(.L_202 - .L_201)


	//   ....[0]....
.L_201:
        /*001c*/ 	.word	0x00000010


	//----- nvinfo : EIATTR_SW_WAR
	.align		4
.L_202:
        /*0020*/ 	.byte	0x04, 0x36
        /*0022*/ 	.short	(.L_204 - .L_203)
.L_203:
        /*0024*/ 	.word	0x00000008
.L_204:


//--------------------- .nv.info._Z22extractSmoothingLengthPfS_ii --------------------------
	.section	.nv.info._Z22extractSmoothingLengthPfS_ii,"",@"SHT_CUDA_INFO"
	.sectionflags	@""
	.align	4


	//----- nvinfo : EIATTR_CUDA_API_VERSION
	.align		4
        /*0000*/ 	.byte	0x04, 0x37
        /*0002*/ 	.short	(.L_206 - .L_205)
.L_205:
        /*0004*/ 	.word	0x00000082


	//----- nvinfo : EIATTR_KPARAM_INFO
	.align		4
.L_206:
        /*0008*/ 	.byte	0x04, 0x17
        /*000a*/ 	.short	(.L_208 - .L_207)
.L_207:
        /*000c*/ 	.word	0x00000000
        /*0010*/ 	.short	0x0003
        /*0012*/ 	.short	0x0014
        /*0014*/ 	.byte	0x00, 0xf0, 0x11, 0x00


	//----- nvinfo : EIATTR_KPARAM_INFO
	.align		4
.L_208:
        /*0018*/ 	.byte	0x04, 0x17
        /*001a*/ 	.short	(.L_210 - .L_209)
.L_209:
        /*001c*/ 	.word	0x00000000
        /*0020*/ 	.short	0x0002
        /*0022*/ 	.short	0x0010
        /*0024*/ 	.byte	0x00, 0xf0, 0x11, 0x00


	//----- nvinfo : EIATTR_KPARAM_INFO
	.align		4
.L_210:
        /*0028*/ 	.byte	0x04, 0x17
        /*002a*/ 	.short	(.L_212 - .L_211)
.L_211:
        /*002c*/ 	.word	0x00000000
        /*0030*/ 	.short	0x0001
        /*0032*/ 	.short	0x0008
        /*0034*/ 	.byte	0x00, 0xf5, 0x21, 0x00


	//----- nvinfo : EIATTR_KPARAM_INFO
	.align		4
.L_212:
        /*0038*/ 	.byte	0x04, 0x17
        /*003a*/ 	.short	(.L_214 - .L_213)
.L_213:
        /*003c*/ 	.word	0x00000000
        /*0040*/ 	.short	0x0000
        /*0042*/ 	.short	0x0000
        /*0044*/ 	.byte	0x00, 0xf5, 0x21, 0x00


	//----- nvinfo : EIATTR_SPARSE_MMA_MASK
	.align		4
.L_214:
        /*0048*/ 	.byte	0x03, 0x50
        /*004a*/ 	.short	0x0000


	//----- nvinfo : EIATTR_MAXREG_COUNT
	.align		4
        /*004c*/ 	.byte	0x03, 0x1b
        /*004e*/ 	.short	0x00ff


	//----- nvinfo : EIATTR_MERCURY_ISA_VERSION
	.align		4
        /*0050*/ 	.byte	0x03, 0x5f
        /*0052*/ 	.short	0x0101


	//----- nvinfo : EIATTR_VRC_CTA_INIT_COUNT
	.align		4
        /*0054*/ 	.byte	0x02, 0x4a
	.zero		1
	.zero		1


	//----- nvinfo : EIATTR_EXIT_INSTR_OFFSETS
	.align		4
        /*0058*/ 	.byte	0x04, 0x1c
        /*005a*/ 	.short	(.L_216 - .L_215)


	//   ....[0]....
.L_215:
        /*005c*/ 	.word	0x00000070


	//   ....[1]....
        /*0060*/ 	.word	0x00000110


	//----- nvinfo : EIATTR_CBANK_PARAM_SIZE
	.align		4
.L_216:
        /*0064*/ 	.byte	0x03, 0x19
        /*0066*/ 	.short	0x0018


	//----- nvinfo : EIATTR_PARAM_CBANK
	.align		4
        /*0068*/ 	.byte	0x04, 0x0a
        /*006a*/ 	.short	(.L_218 - .L_217)
	.align		4
.L_217:
        /*006c*/ 	.word	index@(.nv.constant0._Z22extractSmoothingLengthPfS_ii)
        /*0070*/ 	.short	0x0380
        /*0072*/ 	.short	0x0018


	//----- nvinfo : EIATTR_SW_WAR
	.align		4
.L_218:
        /*0074*/ 	.byte	0x04, 0x36
        /*0076*/ 	.short	(.L_220 - .L_219)
.L_219:
        /*0078*/ 	.word	0x00000008
.L_220:


//--------------------- .nv.info._Z16computeDistancesPfS_S_S_i --------------------------
	.section	.nv.info._Z16computeDistancesPfS_S_S_i,"",@"SHT_CUDA_INFO"
	.sectionflags	@""
	.align	4


	//----- nvinfo : EIATTR_CUDA_API_VERSION
	.align		4
        /*0000*/ 	.byte	0x04, 0x37
        /*0002*/ 	.short	(.L_222 - .L_221)
.L_221:
        /*0004*/ 	.word	0x00000082


	//----- nvinfo : EIATTR_KPARAM_INFO
	.align		4
.L_222:
        /*0008*/ 	.byte	0x04, 0x17
        /*000a*/ 	.short	(.L_224 - .L_223)
.L_223:
        /*000c*/ 	.word	0x00000000
        /*0010*/ 	.short	0x0004
        /*0012*/ 	.short	0x0020
        /*0014*/ 	.byte	0x00, 0xf0, 0x11, 0x00


	//----- nvinfo : EIATTR_KPARAM_INFO
	.align		4
.L_224:
        /*0018*/ 	.byte	0x04, 0x17
        /*001a*/ 	.short	(.L_226 - .L_225)
.L_225:
        /*001c*/ 	.word	0x00000000
        /*0020*/ 	.short	0x0003
        /*0022*/ 	.short	0x0018
        /*0024*/ 	.byte	0x00, 0xf5, 0x21, 0x00


	//----- nvinfo : EIATTR_KPARAM_INFO
	.align		4
.L_226:
        /*0028*/ 	.byte	0x04, 0x17
        /*002a*/ 	.short	(.L_228 - .L_227)
.L_227:
        /*002c*/ 	.word	0x00000000
        /*0030*/ 	.short	0x0002
        /*0032*/ 	.short	0x0010
        /*0034*/ 	.byte	0x00, 0xf5, 0x21, 0x00


	//----- nvinfo : EIATTR_KPARAM_INFO
	.align		4
.L_228:
        /*0038*/ 	.byte	0x04, 0x17
        /*003a*/ 	.short	(.L_230 - .L_229)
.L_229:
        /*003c*/ 	.word	0x00000000
        /*0040*/ 	.short	0x0001
        /*0042*/ 	.short	0x0008
        /*0044*/ 	.byte	0x00, 0xf5, 0x21, 0x00


	//----- nvinfo : EIATTR_KPARAM_INFO
	.align		4
.L_230:
        /*0048*/ 	.byte	0x04, 0x17
        /*004a*/ 	.short	(.L_232 - .L_231)
.L_231:
        /*004c*/ 	.word	0x00000000
        /*0050*/ 	.short	0x0000
        /*0052*/ 	.short	0x0000
        /*0054*/ 	.byte	0x00, 0xf5, 0x21, 0x00


	//----- nvinfo : EIATTR_SPARSE_MMA_MASK
	.align		4
.L_232:
        /*0058*/ 	.byte	0x03, 0x50
        /*005a*/ 	.short	0x0000


	//----- nvinfo : EIATTR_MAXREG_COUNT
	.align		4
        /*005c*/ 	.byte	0x03, 0x1b
        /*005e*/ 	.short	0x00ff


	//----- nvinfo : EIATTR_MERCURY_ISA_VERSION
	.align		4
        /*0060*/ 	.byte	0x03, 0x5f
        /*0062*/ 	.short	0x0101


	//----- nvinfo : EIATTR_VRC_CTA_INIT_COUNT
	.align		4
        /*0064*/ 	.byte	0x02, 0x4a
	.zero		1
	.zero		1


	//----- nvinfo : EIATTR_EXIT_INSTR_OFFSETS
	.align		4
        /*0068*/ 	.byte	0x04, 0x1c
        /*006a*/ 	.short	(.L_234 - .L_233)


	//   ....[0]....
.L_233:
        /*006c*/ 	.word	0x000000c0


	//   ....[1]....
        /*0070*/ 	.word	0x00000350


	//----- nvinfo : EIATTR_CRS_STACK_SIZE
	.align		4
.L_234:
        /*0074*/ 	.byte	0x04, 0x1e
        /*0076*/ 	.short	(.L_236 - .L_235)
.L_235:
        /*0078*/ 	.word	0x00000000


	//----- nvinfo : EIATTR_CBANK_PARAM_SIZE
	.align		4
.L_236:
        /*007c*/ 	.byte	0x03, 0x19
        /*007e*/ 	.short	0x0024


	//----- nvinfo : EIATTR_PARAM_CBANK
	.align		4
        /*0080*/ 	.byte	0x04, 0x0a
        /*0082*/ 	.short	(.L_238 - .L_237)
	.align		4
.L_237:
        /*0084*/ 	.word	index@(.nv.constant0._Z16computeDistancesPfS_S_S_i)
        /*0088*/ 	.short	0x0380
        /*008a*/ 	.short	0x0024


	//----- nvinfo : EIATTR_SW_WAR
	.align		4
.L_238:
        /*008c*/ 	.byte	0x04, 0x36
        /*008e*/ 	.short	(.L_240 - .L_239)
.L_239:
        /*0090*/ 	.word	0x00000008
.L_240:


//--------------------- .nv.callgraph             --------------------------
	.section	.nv.callgraph,"",@"SHT_CUDA_CALLGRAPH"
	.align	4
	.sectionentsize	8
	.align		4
        /*0000*/ 	.word	0x00000000
	.align		4
        /*0004*/ 	.word	0xffffffff
	.align		4
        /*0008*/ 	.word	0x00000000
	.align		4
        /*000c*/ 	.word	0xfffffffe
	.align		4
        /*0010*/ 	.word	0x00000000
	.align		4
        /*0014*/ 	.word	0xfffffffd
	.align		4
        /*0018*/ 	.word	0x00000000
	.align		4
        /*001c*/ 	.word	0xfffffffc


//--------------------- .nv.constant4             --------------------------
	.section	.nv.constant4,"a",@progbits
	.align	8
	.align		8
.nv.constant4:
        /*0000*/ 	.dword	_ZN34_INTERNAL_8aa54a68_4_k_cu_15c5f38e4cuda3std3__45__cpo5beginE
	.align		8
        /*0008*/ 	.dword	_ZN34_INTERNAL_8aa54a68_4_k_cu_15c5f38e4cuda3std3__45__cpo3endE
	.align		8
        /*0010*/ 	.dword	_ZN34_INTERNAL_8aa54a68_4_k_cu_15c5f38e4cuda3std3__45__cpo6cbeginE
	.align		8
        /*0018*/ 	.dword	_ZN34_INTERNAL_8aa54a68_4_k_cu_15c5f38e4cuda3std3__45__cpo4cendE
	.align		8
        /*0020*/ 	.dword	_ZN34_INTERNAL_8aa54a68_4_k_cu_15c5f38e4cuda3std3__45__cpo6rbeginE
	.align		8
        /*0028*/ 	.dword	_ZN34_INTERNAL_8aa54a68_4_k_cu_15c5f38e4cuda3std3__45__cpo4rendE
	.align		8
        /*0030*/ 	.dword	_ZN34_INTERNAL_8aa54a68_4_k_cu_15c5f38e4cuda3std3__45__cpo7crbeginE
	.align		8
        /*0038*/ 	.dword	_ZN34_INTERNAL_8aa54a68_4_k_cu_15c5f38e4cuda3std3__45__cpo5crendE
	.align		8
        /*0040*/ 	.dword	_ZN34_INTERNAL_8aa54a68_4_k_cu_15c5f38e4cuda3std3__436_GLOBAL__N__8aa54a68_4_k_cu_15c5f38e6ignoreE
	.align		8
        /*0048*/ 	.dword	_ZN34_INTERNAL_8aa54a68_4_k_cu_15c5f38e4cuda3std3__419piecewise_constructE
	.align		8
        /*0050*/ 	.dword	_ZN34_INTERNAL_8aa54a68_4_k_cu_15c5f38e4cuda3std3__48in_placeE
	.align		8
        /*0058*/ 	.dword	_ZN34_INTERNAL_8aa54a68_4_k_cu_15c5f38e4cuda3std3__420unreachable_sentinelE
	.align		8
        /*0060*/ 	.dword	_ZN34_INTERNAL_8aa54a68_4_k_cu_15c5f38e4cuda3std3__47nulloptE
	.align		8
        /*0068*/ 	.dword	_ZN34_INTERNAL_8aa54a68_4_k_cu_15c5f38e4cuda3std3__48unexpectE
	.align		8
        /*0070*/ 	.dword	_ZN34_INTERNAL_8aa54a68_4_k_cu_15c5f38e4cuda3std6ranges3__45__cpo4swapE
	.align		8
        /*0078*/ 	.dword	_ZN34_INTERNAL_8aa54a68_4_k_cu_15c5f38e4cuda3std6ranges3__45__cpo9iter_moveE
	.align		8
        /*0080*/ 	.dword	_ZN34_INTERNAL_8aa54a68_4_k_cu_15c5f38e4cuda3std6ranges3__45__cpo5beginE
	.align		8
        /*0088*/ 	.dword	_ZN34_INTERNAL_8aa54a68_4_k_cu_15c5f38e4cuda3std6ranges3__45__cpo3endE
	.align		8
        /*0090*/ 	.dword	_ZN34_INTERNAL_8aa54a68_4_k_cu_15c5f38e4cuda3std6ranges3__45__cpo6cbeginE
	.align		8
        /*0098*/ 	.dword	_ZN34_INTERNAL_8aa54a68_4_k_cu_15c5f38e4cuda3std6ranges3__45__cpo4cendE
	.align		8
        /*00a0*/ 	.dword	_ZN34_INTERNAL_8aa54a68_4_k_cu_15c5f38e4cuda3std6ranges3__45__cpo7advanceE
	.align		8
        /*00a8*/ 	.dword	_ZN34_INTERNAL_8aa54a68_4_k_cu_15c5f38e4cuda3std6ranges3__45__cpo9iter_swapE
	.align		8
        /*00b0*/ 	.dword	_ZN34_INTERNAL_8aa54a68_4_k_cu_15c5f38e4cuda3std6ranges3__45__cpo4nextE
	.align		8
        /*00b8*/ 	.dword	_ZN34_INTERNAL_8aa54a68_4_k_cu_15c5f38e4cuda3std6ranges3__45__cpo4prevE
	.align		8
        /*00c0*/ 	.dword	_ZN34_INTERNAL_8aa54a68_4_k_cu_15c5f38e4cuda3std6ranges3__45__cpo4dataE
	.align		8
        /*00c8*/ 	.dword	_ZN34_INTERNAL_8aa54a68_4_k_cu_15c5f38e4cuda3std6ranges3__45__cpo5cdataE
	.align		8
        /*00d0*/ 	.dword	_ZN34_INTERNAL_8aa54a68_4_k_cu_15c5f38e4cuda3std6ranges3__45__cpo4sizeE
	.align		8
        /*00d8*/ 	.dword	_ZN34_INTERNAL_8aa54a68_4_k_cu_15c5f38e4cuda3std6ranges3__45__cpo5ssizeE
	.align		8
        /*00e0*/ 	.dword	_ZN34_INTERNAL_8aa54a68_4_k_cu_15c5f38e4cuda3std6ranges3__45__cpo8distanceE
	.align		8
        /*00e8*/ 	.dword	_ZN34_INTERNAL_8aa54a68_4_k_cu_15c5f38e6thrust24THRUST_300001_SM_1000_NS8cuda_cub3parE
	.align		8
        /*00f0*/ 	.dword	_ZN34_INTERNAL_8aa54a68_4_k_cu_15c5f38e6thrust24THRUST_300001_SM_1000_NS8cuda_cub10par_nosyncE
	.align		8
        /*00f8*/ 	.dword	_ZN34_INTERNAL_8aa54a68_4_k_cu_15c5f38e6thrust24THRUST_300001_SM_1000_NS6system6detail10sequential3seqE
	.align		8
        /*0100*/ 	.dword	_ZN34_INTERNAL_8aa54a68_4_k_cu_15c5f38e6thrust24THRUST_300001_SM_1000_NS6system3cpp3parE
	.align		8
        /*0108*/ 	.dword	_ZN34_INTERNAL_8aa54a68_4_k_cu_15c5f38e6thrust24THRUST_300001_SM_1000_NS12placeholders2_1E
	.align		8
        /*0110*/ 	.dword	_ZN34_INTERNAL_8aa54a68_4_k_cu_15c5f38e6thrust24THRUST_300001_SM_1000_NS12placeholders2_2E
	.align		8
        /*0118*/ 	.dword	_ZN34_INTERNAL_8aa54a68_4_k_cu_15c5f38e6thrust24THRUST_300001_SM_1000_NS12placeholders2_3E
	.align		8
        /*0120*/ 	.dword	_ZN34_INTERNAL_8aa54a68_4_k_cu_15c5f38e6thrust24THRUST_300001_SM_1000_NS12placeholders2_4E
	.align		8
        /*0128*/ 	.dword	_ZN34_INTERNAL_8aa54a68_4_k_cu_15c5f38e6thrust24THRUST_300001_SM_1000_NS12placeholders2_5E
	.align		8
        /*0130*/ 	.dword	_ZN34_INTERNAL_8aa54a68_4_k_cu_15c5f38e6thrust24THRUST_300001_SM_1000_NS12placeholders2_6E
	.align		8
        /*0138*/ 	.dword	_ZN34_INTERNAL_8aa54a68_4_k_cu_15c5f38e6thrust24THRUST_300001_SM_1000_NS12placeholders2_7E
	.align		8
        /*0140*/ 	.dword	_ZN34_INTERNAL_8aa54a68_4_k_cu_15c5f38e6thrust24THRUST_300001_SM_1000_NS12placeholders2_8E
	.align		8
        /*0148*/ 	.dword	_ZN34_INTERNAL_8aa54a68_4_k_cu_15c5f38e6thrust24THRUST_300001_SM_1000_NS12placeholders2_9E
	.align		8
        /*0150*/ 	.dword	_ZN34_INTERNAL_8aa54a68_4_k_cu_15c5f38e6thrust24THRUST_300001_SM_1000_NS12placeholders3_10E
	.align		8
        /*0158*/ 	.dword	_ZN34_INTERNAL_8aa54a68_4_k_cu_15c5f38e6thrust24THRUST_300001_SM_1000_NS3seqE
	.align		8
        /*0160*/ 	.dword	_ZN34_INTERNAL_8aa54a68_4_k_cu_15c5f38e6thrust24THRUST_300001_SM_1000_NS6deviceE


//--------------------- .text._ZN3cub18CUB_300001_SM_10006detail10radix_sort29DeviceRadixSortOnesweepKernelINS1_5radix10policy_hubIfNS0_8NullTypeEyE10Policy1000ELNS0_9SortOrderE0EfS6_yiiNS1_21identity_decomposer_tEEEvPT5_SC_PT3_PKSD_PT1_PKSH_PT2_PKSL_T4_iiT6_ --------------------------
	.section	.text._ZN3cub18CUB_300001_SM_10006detail10radix_sort29DeviceRadixSortOnesweepKernelINS1_5radix10policy_hubIfNS0_8NullTypeEyE10Policy1000ELNS0_9SortOrderE0EfS6_yiiNS1_21identity_decomposer_tEEEvPT5_SC_PT3_PKSD_PT1_PKSH_PT2_PKSL_T4_iiT6_,"ax",@progbits
	.align	128
        .global         _ZN3cub18CUB_300001_SM_10006detail10radix_sort29DeviceRadixSortOnesweepKernelINS1_5radix10policy_hubIfNS0_8NullTypeEyE10Policy1000ELNS0_9SortOrderE0EfS6_yiiNS1_21identity_decomposer_tEEEvPT5_SC_PT3_PKSD_PT1_PKSH_PT2_PKSL_T4_iiT6_
        .type           _ZN3cub18CUB_300001_SM_10006detail10radix_sort29DeviceRadixSortOnesweepKernelINS1_5radix10policy_hubIfNS0_8NullTypeEyE10Policy1000ELNS0_9SortOrderE0EfS6_yiiNS1_21identity_decomposer_tEEEvPT5_SC_PT3_PKSD_PT1_PKSH_PT2_PKSL_T4_iiT6_,@function
        .size           _ZN3cub18CUB_300001_SM_10006detail10radix_sort29DeviceRadixSortOnesweepKernelINS1_5radix10policy_hubIfNS0_8NullTypeEyE10Policy1000ELNS0_9SortOrderE0EfS6_yiiNS1_21identity_decomposer_tEEEvPT5_SC_PT3_PKSD_PT1_PKSH_PT2_PKSL_T4_iiT6_,(.L_x_228 - _ZN3cub18CUB_300001_SM_10006detail10radix_sort29DeviceRadixSortOnesweepKernelINS1_5radix10policy_hubIfNS0_8NullTypeEyE10Policy1000ELNS0_9SortOrderE0EfS6_yiiNS1_21identity_decomposer_tEEEvPT5_SC_PT3_PKSD_PT1_PKSH_PT2_PKSL_T4_iiT6_)
        .other          _ZN3cub18CUB_300001_SM_10006detail10radix_sort29DeviceRadixSortOnesweepKernelINS1_5radix10policy_hubIfNS0_8NullTypeEyE10Policy1000ELNS0_9SortOrderE0EfS6_yiiNS1_21identity_decomposer_tEEEvPT5_SC_PT3_PKSD_PT1_PKSH_PT2_PKSL_T4_iiT6_,@"STO_CUDA_ENTRY STV_DEFAULT"
_ZN3cub18CUB_300001_SM_10006detail10radix_sort29DeviceRadixSortOnesweepKernelINS1_5radix10policy_hubIfNS0_8NullTypeEyE10Policy1000ELNS0_9SortOrderE0EfS6_yiiNS1_21identity_decomposer_tEEEvPT5_SC_PT3_PKSD_PT1_PKSH_PT2_PKSL_T4_iiT6_:
.text._ZN3cub18CUB_300001_SM_10006detail10radix_sort29DeviceRadixSortOnesweepKernelINS1_5radix10policy_hubIfNS0_8NullTypeEyE10Policy1000ELNS0_9SortOrderE0EfS6_yiiNS1_21identity_decomposer_tEEEvPT5_SC_PT3_PKSD_PT1_PKSH_PT2_PKSL_T4_iiT6_:
[----:B------:R-:W-:Y:S01]  /*0000*/  LDC R1, c[0x0][0x37c] ;  /* 0x0000df00ff017b82 */ /* 0x000fe20000000800 */
[----:B------:R-:W0:Y:S01]  /*0010*/  S2R R3, SR_TID.X ;  /* 0x0000000000037919 */ /* 0x000e220000002100 */
[----:B------:R-:W-:Y:S01]  /*0020*/  MOV R29, 0x400 ;  /* 0x00000400001d7802 */ /* 0x000fe20000000f00 */
[----:B------:R-:W1:Y:S01]  /*0030*/  LDCU.64 UR6, c[0x0][0x358] ;  /* 0x00006b00ff0677ac */ /* 0x000e620008000a00 */
[----:B------:R-:W-:Y:S01]  /*0040*/  BSSY.RECONVERGENT B0, `(.L_x_0) ;  /* 0x000000c000007945 */ /* 0x000fe20003800200 */
[----:B------:R-:W2:Y:S01]  /*0050*/  S2R R0, SR_CgaCtaId ;  /* 0x0000000000007919 */ /* 0x000ea20000008800 */
[----:B0-----:R-:W-:Y:S02]  /*0060*/  ISETP.NE.AND P0, PT, R3, RZ, PT ;  /* 0x000000ff0300720c */ /* 0x001fe40003f05270 */
[----:B--2---:R-:W-:-:S11]  /*0070*/  LEA R29, R0, R29, 0x18 ;  /* 0x0000001d001d7211 */ /* 0x004fd600078ec0ff */
[----:B-1----:R-:W-:Y:S05]  /*0080*/  @P0 BRA `(.L_x_1) ;  /* 0x00000000001c0947 */ /* 0x002fea0003800000 */
[----:B------:R-:W0:Y:S01]  /*0090*/  LDC.64 R4, c[0x0][0x388] ;  /* 0x0000e200ff047b82 */ /* 0x000e220000000a00 */
[----:B------:R-:W-:-:S05]  /*00a0*/  IMAD.MOV.U32 R7, RZ, RZ, 0x1 ;  /* 0x00000001ff077424 */ /* 0x000fca00078e00ff */
[----:B0-----:R-:W2:Y:S02]  /*00b0*/  ATOMG.E.ADD.STRONG.GPU PT, R4, desc[UR6][R4.64], R7 ;  /* 0x80000007040479a8 */ /* 0x001ea400081ef106 */
[----:B------:R-:W0:Y:S01]  /*00c0*/  S2UR UR5, SR_CgaCtaId ;  /* 0x00000000000579c3 */ /* 0x000e220000008800 */
[----:B------:R-:W-:Y:S02]  /*00d0*/  UMOV UR4, 0x400 ;  /* 0x0000040000047882 */ /* 0x000fe40000000000 */
[----:B0-----:R-:W-:-:S09]  /*00e0*/  ULEA UR4, UR5, UR4, 0x18 ;  /* 0x0000000405047291 */ /* 0x001fd2000f8ec0ff */
[----:B--2---:R0:W-:Y:S03]  /*00f0*/  STS [UR4+0x6c00], R4 ;  /* 0x006c0004ff007988 */ /* 0x0041e60008000804 */
.L_x_1:
[----:B------:R-:W-:Y:S05]  /*0100*/  BSYNC.RECONVERGENT B0 ;  /* 0x0000000000007941 */ /* 0x000fea0003800200 */
.L_x_0:
[----:B------:R-:W-:Y:S01]  /*0110*/  BAR.SYNC.DEFER_BLOCKING 0x0 ;  /* 0x0000000000007b1d */ /* 0x000fe20000010000 */
[----:B------:R-:W-:-:S05]  /*0120*/  SHF.R.U32.HI R0, RZ, 0x5, R3 ;  /* 0x00000005ff007819 */ /* 0x000fca0000011603 */
[----:B------:R-:W1:Y:S01]  /*0130*/  LDCU UR4, c[0x0][0x3c0] ;  /* 0x00007800ff0477ac */ /* 0x000e620008000800 */
[----:B------:R-:W2:Y:S01]  /*0140*/  S2R R26, SR_LANEID ;  /* 0x00000000001a7919 */ /* 0x000ea20000000000 */
[----:B------:R-:W0:Y:S02]  /*0150*/  LDS R27, [R29+0x6c00] ;  /* 0x006c00001d1b7984 */ /* 0x000e240000000800 */
[----:B0-----:R-:W-:-:S04]  /*0160*/  IMAD R4, R27, 0x1b00, RZ ;  /* 0x00001b001b047824 */ /* 0x001fc800078e02ff */
[----:B------:R-:W-:Y:S01]  /*0170*/  VIADD R28, R4, 0x1b00 ;  /* 0x00001b00041c7836 */ /* 0x000fe20000000000 */
[----:B------:R-:W-:-:S04]  /*0180*/  SHF.R.S32.HI R8, RZ, 0x1f, R4 ;  /* 0x0000001fff087819 */ /* 0x000fc80000011404 */
[----:B-1----:R-:W-:-:S13]  /*0190*/  ISETP.GT.AND P0, PT, R28, UR4, PT ;  /* 0x000000041c007c0c */ /* 0x002fda000bf04270 */
[----:B--2---:R-:W-:Y:S05]  /*01a0*/  @P0 BRA `(.L_x_2) ;  /* 0x00000000006c0947 */ /* 0x004fea0003800000 */
[----:B------:R-:W0:Y:S01]  /*01b0*/  LDCU.64 UR4, c[0x0][0x3a8] ;  /* 0x00007500ff0477ac */ /* 0x000e220008000a00 */
[C---:B------:R-:W-:Y:S02]  /*01c0*/  LOP3.LUT R5, R3.reuse, 0x1f, RZ, 0xc0, !PT ;  /* 0x0000001f03057812 */ /* 0x040fe400078ec0ff */
[----:B------:R-:W-:-:S05]  /*01d0*/  LOP3.LUT R6, R3, 0x3e0, RZ, 0xc0, !PT ;  /* 0x000003e003067812 */ /* 0x000fca00078ec0ff */
[----:B------:R-:W-:-:S05]  /*01e0*/  IMAD R5, R6, 0x12, R5 ;  /* 0x0000001206057824 */ /* 0x000fca00078e0205 */
[----:B------:R-:W-:-:S05]  /*01f0*/  IADD3 R5, P0, PT, R4, R5, RZ ;  /* 0x0000000504057210 */ /* 0x000fca0007f1e0ff */
[----:B------:R-:W-:Y:S01]  /*0200*/  IMAD.X R8, RZ, RZ, R8, P0 ;  /* 0x000000ffff087224 */ /* 0x000fe200000e0608 */
[----:B0-----:R-:W-:-:S04]  /*0210*/  LEA R4, P0, R5, UR4, 0x2 ;  /* 0x0000000405047c11 */ /* 0x001fc8000f8010ff */
[----:B------:R-:W-:-:S05]  /*0220*/  LEA.HI.X R5, R5, UR5, R8, 0x2, P0 ;  /* 0x0000000505057c11 */ /* 0x000fca00080f1408 */
[----:B------:R0:W5:Y:S04]  /*0230*/  LDG.E R25, desc[UR6][R4.64] ;  /* 0x0000000604197981 */ /* 0x000168000c1e1900 */
        /* <DEDUP_REMOVED lines=16> */
[----:B------:R0:W5:Y:S01]  /*0340*/  LDG.E R8, desc[UR6][R4.64+0x880] ;  /* 0x0008800604087981 */ /* 0x000162000c1e1900 */
[----:B------:R-:W-:Y:S05]  /*0350*/  BRA `(.L_x_3) ;  /* 0x0000000400407947 */ /* 0x000fea0003800000 */
.L_x_2:
[----:B------:R-:W0:Y:S01]  /*0360*/  LDCU.64 UR8, c[0x0][0x3a8] ;  /* 0x00007500ff0877ac */ /* 0x000e220008000a00 */
[C---:B------:R-:W-:Y:S01]  /*0370*/  LOP3.LUT R5, R3.reuse, 0x1f, RZ, 0xc0, !PT ;  /* 0x0000001f03057812 */ /* 0x040fe200078ec0ff */
[----:B------:R-:W-:Y:S01]  /*0380*/  IMAD.MOV.U32 R25, RZ, RZ, 0x7fffffff ;  /* 0x7fffffffff197424 */ /* 0x000fe200078e00ff */
[----:B------:R-:W-:Y:S01]  /*0390*/  LOP3.LUT R6, R3, 0x3e0, RZ, 0xc0, !PT ;  /* 0x000003e003067812 */ /* 0x000fe200078ec0ff */
[----:B------:R-:W-:-:S04]  /*03a0*/  IMAD.MOV.U32 R24, RZ, RZ, 0x7fffffff ;  /* 0x7fffffffff187424 */ /* 0x000fc800078e00ff */
[----:B------:R-:W-:Y:S01]  /*03b0*/  IMAD R11, R6, 0x12, R5 ;  /* 0x00000012060b7824 */ /* 0x000fe200078e0205 */
[----:B------:R-:W-:-:S03]  /*03c0*/  IADD3 R6, PT, PT, -R4, UR4, RZ ;  /* 0x0000000404067c10 */ /* 0x000fc6000fffe1ff */
[C---:B------:R-:W-:Y:S01]  /*03d0*/  VIADD R5, R11.reuse, 0x20 ;  /* 0x000000200b057836 */ /* 0x040fe20000000000 */
[----:B------:R-:W-:Y:S01]  /*03e0*/  IADD3 R10, P0, PT, R4, R11, RZ ;  /* 0x0000000b040a7210 */ /* 0x000fe20007f1e0ff */
[C---:B------:R-:W-:Y:S01]  /*03f0*/  VIADD R7, R11.reuse, 0x40 ;  /* 0x000000400b077836 */ /* 0x040fe20000000000 */
[CC--:B------:R-:W-:Y:S01]  /*0400*/  ISETP.GE.AND P4, PT, R11.reuse, R6.reuse, PT ;  /* 0x000000060b00720c */ /* 0x0c0fe20003f86270 */
[----:B------:R-:W-:Y:S01]  /*0410*/  VIADD R9, R11, 0x60 ;  /* 0x000000600b097836 */ /* 0x000fe20000000000 */
[-C--:B------:R-:W-:Y:S01]  /*0420*/  ISETP.GE.AND P3, PT, R5, R6.reuse, PT ;  /* 0x000000060500720c */ /* 0x080fe20003f66270 */
[----:B------:R-:W-:Y:S01]  /*0430*/  VIADD R5, R11, 0x80 ;  /* 0x000000800b057836 */ /* 0x000fe20000000000 */
[-C--:B------:R-:W-:Y:S01]  /*0440*/  ISETP.GE.AND P2, PT, R7, R6.reuse, PT ;  /* 0x000000060700720c */ /* 0x080fe20003f46270 */
[----:B------:R-:W-:Y:S01]  /*0450*/  VIADD R7, R11, 0xa0 ;  /* 0x000000a00b077836 */ /* 0x000fe20000000000 */
[----:B0-----:R-:W-:Y:S01]  /*0460*/  LEA R4, P5, R10, UR8, 0x2 ;  /* 0x000000080a047c11 */ /* 0x001fe2000f8a10ff */
[----:B------:R-:W-:Y:S01]  /*0470*/  IMAD.X R13, RZ, RZ, R8, P0 ;  /* 0x000000ffff0d7224 */ /* 0x000fe200000e0608 */
[----:B------:R-:W-:-:S02]  /*0480*/  ISETP.GE.AND P0, PT, R5, R6, PT ;  /* 0x000000060500720c */ /* 0x000fc40003f06270 */
[-C--:B------:R-:W-:Y:S01]  /*0490*/  ISETP.GE.AND P6, PT, R7, R6.reuse, PT ;  /* 0x000000060700720c */ /* 0x080fe20003fc6270 */
[----:B------:R-:W-:Y:S01]  /*04a0*/  VIADD R7, R11, 0xe0 ;  /* 0x000000e00b077836 */ /* 0x000fe20000000000 */
[----:B------:R-:W-:Y:S01]  /*04b0*/  LEA.HI.X R5, R10, UR9, R13, 0x2, P5 ;  /* 0x000000090a057c11 */ /* 0x000fe2000a8f140d */
[----:B------:R-:W-:Y:S01]  /*04c0*/  IMAD.MOV.U32 R23, RZ, RZ, 0x7fffffff ;  /* 0x7fffffffff177424 */ /* 0x000fe200078e00ff */
[-C--:B------:R-:W-:Y:S01]  /*04d0*/  ISETP.GE.AND P1, PT, R9, R6.reuse, PT ;  /* 0x000000060900720c */ /* 0x080fe20003f26270 */
[----:B------:R-:W-:Y:S02]  /*04e0*/  VIADD R9, R11, 0xc0 ;  /* 0x000000c00b097836 */ /* 0x000fe40000000000 */
[----:B------:R1:W5:Y:S01]  /*04f0*/  @!P4 LDG.E R25, desc[UR6][R4.64] ;  /* 0x000000060419c981 */ /* 0x000362000c1e1900 */
[-C--:B------:R-:W-:Y:S01]  /*0500*/  ISETP.GE.AND P4, PT, R7, R6.reuse, PT ;  /* 0x000000060700720c */ /* 0x080fe20003f86270 */
[----:B------:R-:W-:Y:S01]  /*0510*/  VIADD R7, R11, 0x120 ;  /* 0x000001200b077836 */ /* 0x000fe20000000000 */
[-C--:B------:R-:W-:Y:S01]  /*0520*/  ISETP.GE.AND P5, PT, R9, R6.reuse, PT ;  /* 0x000000060900720c */ /* 0x080fe20003fa6270 */
[----:B------:R-:W-:Y:S01]  /*0530*/  IMAD.MOV.U32 R21, RZ, RZ, 0x7fffffff ;  /* 0x7fffffffff157424 */ /* 0x000fe200078e00ff */
[----:B------:R1:W5:Y:S01]  /*0540*/  @!P2 LDG.E R23, desc[UR6][R4.64+0x100] ;  /* 0x000100060417a981 */ /* 0x000362000c1e1900 */
[----:B------:R-:W-:Y:S01]  /*0550*/  VIADD R9, R11, 0x100 ;  /* 0x000001000b097836 */ /* 0x000fe20000000000 */
[----:B------:R-:W-:Y:S01]  /*0560*/  ISETP.GE.AND P2, PT, R7, R6, PT ;  /* 0x000000060700720c */ /* 0x000fe20003f46270 */
[----:B------:R-:W-:Y:S01]  /*0570*/  VIADD R7, R11, 0x160 ;  /* 0x000001600b077836 */ /* 0x000fe20000000000 */
[----:B------:R1:W5:Y:S01]  /*0580*/  @!P3 LDG.E R24, desc[UR6][R4.64+0x80] ;  /* 0x000080060418b981 */ /* 0x000362000c1e1900 */
[----:B------:R-:W-:-:S03]  /*0590*/  IMAD.MOV.U32 R20, RZ, RZ, 0x7fffffff ;  /* 0x7fffffffff147424 */ /* 0x000fc600078e00ff */
[----:B------:R1:W5:Y:S01]  /*05a0*/  @!P0 LDG.E R21, desc[UR6][R4.64+0x200] ;  /* 0x0002000604158981 */ /* 0x000362000c1e1900 */
[-C--:B------:R-:W-:Y:S01]  /*05b0*/  ISETP.GE.AND P0, PT, R7, R6.reuse, PT ;  /* 0x000000060700720c */ /* 0x080fe20003f06270 */
[----:B------:R-:W-:Y:S01]  /*05c0*/  VIADD R7, R11, 0x180 ;  /* 0x000001800b077836 */ /* 0x000fe20000000000 */
[-C--:B------:R-:W-:Y:S01]  /*05d0*/  ISETP.GE.AND P3, PT, R9, R6.reuse, PT ;  /* 0x000000060900720c */ /* 0x080fe20003f66270 */
[----:B------:R-:W-:Y:S01]  /*05e0*/  IMAD.MOV.U32 R22, RZ, RZ, 0x7fffffff ;  /* 0x7fffffffff167424 */ /* 0x000fe200078e00ff */
[----:B------:R1:W5:Y:S01]  /*05f0*/  @!P6 LDG.E R20, desc[UR6][R4.64+0x280] ;  /* 0x000280060414e981 */ /* 0x000362000c1e1900 */
[----:B------:R-:W-:Y:S01]  /*0600*/  VIADD R9, R11, 0x140 ;  /* 0x000001400b097836 */ /* 0x000fe20000000000 */
[-C--:B------:R-:W-:Y:S01]  /*0610*/  ISETP.GE.AND P6, PT, R7, R6.reuse, PT ;  /* 0x000000060700720c */ /* 0x080fe20003fc6270 */
[----:B------:R-:W-:Y:S02]  /*0620*/  IMAD.MOV.U32 R18, RZ, RZ, 0x7fffffff ;  /* 0x7fffffffff127424 */ /* 0x000fe400078e00ff */
[----:B------:R-:W-:Y:S01]  /*0630*/  VIADD R7, R11, 0x1c0 ;  /* 0x000001c00b077836 */ /* 0x000fe20000000000 */
[----:B------:R1:W5:Y:S01]  /*0640*/  @!P1 LDG.E R22, desc[UR6][R4.64+0x180] ;  /* 0x0001800604169981 */ /* 0x000362000c1e1900 */
[----:B------:R-:W-:Y:S01]  /*0650*/  ISETP.GE.AND P1, PT, R9, R6, PT ;  /* 0x000000060900720c */ /* 0x000fe20003f26270 */
[----:B------:R-:W-:-:S02]  /*0660*/  IMAD.MOV.U32 R19, RZ, RZ, 0x7fffffff ;  /* 0x7fffffffff137424 */ /* 0x000fc400078e00ff */
[----:B------:R1:W5:Y:S01]  /*0670*/  @!P4 LDG.E R18, desc[UR6][R4.64+0x380] ;  /* 0x000380060412c981 */ /* 0x000362000c1e1900 */
[----:B------:R-:W-:Y:S01]  /*0680*/  IMAD.MOV.U32 R17, RZ, RZ, 0x7fffffff ;  /* 0x7fffffffff117424 */ /* 0x000fe200078e00ff */
[-C--:B------:R-:W-:Y:S01]  /*0690*/  ISETP.GE.AND P4, PT, R7, R6.reuse, PT ;  /* 0x000000060700720c */ /* 0x080fe20003f86270 */
[C---:B------:R-:W-:Y:S01]  /*06a0*/  VIADD R9, R11.reuse, 0x1a0 ;  /* 0x000001a00b097836 */ /* 0x040fe20000000000 */
[----:B------:R1:W5:Y:S01]  /*06b0*/  @!P5 LDG.E R19, desc[UR6][R4.64+0x300] ;  /* 0x000300060413d981 */ /* 0x000362000c1e1900 */
[----:B------:R-:W-:Y:S02]  /*06c0*/  VIADD R7, R11, 0x1e0 ;  /* 0x000001e00b077836 */ /* 0x000fe40000000000 */
[----:B------:R-:W-:Y:S01]  /*06d0*/  IMAD.MOV.U32 R16, RZ, RZ, 0x7fffffff ;  /* 0x7fffffffff107424 */ /* 0x000fe200078e00ff */
[----:B------:R1:W5:Y:S01]  /*06e0*/  @!P3 LDG.E R17, desc[UR6][R4.64+0x400] ;  /* 0x000400060411b981 */ /* 0x000362000c1e1900 */
[----:B------:R-:W-:Y:S01]  /*06f0*/  IMAD.MOV.U32 R15, RZ, RZ, 0x7fffffff ;  /* 0x7fffffffff0f7424 */ /* 0x000fe200078e00ff */
[-C--:B------:R-:W-:Y:S01]  /*0700*/  ISETP.GE.AND P5, PT, R9, R6.reuse, PT ;  /* 0x000000060900720c */ /* 0x080fe20003fa6270 */
[----:B------:R-:W-:Y:S01]  /*0710*/  VIADD R9, R11, 0x200 ;  /* 0x000002000b097836 */ /* 0x000fe20000000000 */
[-C--:B------:R-:W-:Y:S01]  /*0720*/  ISETP.GE.AND P3, PT, R7, R6.reuse, PT ;  /* 0x000000060700720c */ /* 0x080fe20003f66270 */
[----:B------:R-:W-:Y:S01]  /*0730*/  VIADD R7, R11, 0x220 ;  /* 0x000002200b077836 */ /* 0x000fe20000000000 */
[----:B------:R1:W5:Y:S02]  /*0740*/  @!P2 LDG.E R16, desc[UR6][R4.64+0x480] ;  /* 0x000480060410a981 */ /* 0x000364000c1e1900 */
[----:B------:R-:W-:-:S02]  /*0750*/  ISETP.GE.AND P2, PT, R9, R6, PT ;  /* 0x000000060900720c */ /* 0x000fc40003f46270 */
[----:B------:R1:W5:Y:S01]  /*0760*/  @!P1 LDG.E R15, desc[UR6][R4.64+0x500] ;  /* 0x00050006040f9981 */ /* 0x000362000c1e1900 */
[----:B------:R-:W-:Y:S01]  /*0770*/  ISETP.GE.AND P1, PT, R7, R6, PT ;  /* 0x000000060700720c */ /* 0x000fe20003f26270 */
[----:B------:R-:W-:Y:S02]  /*0780*/  IMAD.MOV.U32 R14, RZ, RZ, 0x7fffffff ;  /* 0x7fffffffff0e7424 */ /* 0x000fe400078e00ff */
[----:B------:R-:W-:Y:S02]  /*0790*/  IMAD.MOV.U32 R13, RZ, RZ, 0x7fffffff ;  /* 0x7fffffffff0d7424 */ /* 0x000fe400078e00ff */
[----:B------:R-:W-:Y:S02]  /*07a0*/  IMAD.MOV.U32 R12, RZ, RZ, 0x7fffffff ;  /* 0x7fffffffff0c7424 */ /* 0x000fe400078e00ff */
[----:B------:R-:W-:Y:S01]  /*07b0*/  IMAD.MOV.U32 R11, RZ, RZ, 0x7fffffff ;  /* 0x7fffffffff0b7424 */ /* 0x000fe200078e00ff */
[----:B------:R1:W5:Y:S01]  /*07c0*/  @!P0 LDG.E R14, desc[UR6][R4.64+0x580] ;  /* 0x00058006040e8981 */ /* 0x000362000c1e1900 */
[----:B------:R-:W-:-:S02]  /*07d0*/  IMAD.MOV.U32 R10, RZ, RZ, 0x7fffffff ;  /* 0x7fffffffff0a7424 */ /* 0x000fc400078e00ff */
[----:B------:R-:W-:Y:S01]  /*07e0*/  IMAD.MOV.U32 R9, RZ, RZ, 0x7fffffff ;  /* 0x7fffffffff097424 */ /* 0x000fe200078e00ff */
[----:B------:R1:W5:Y:S01]  /*07f0*/  @!P6 LDG.E R13, desc[UR6][R4.64+0x600] ;  /* 0x00060006040de981 */ /* 0x000362000c1e1900 */
[----:B------:R-:W-:-:S03]  /*0800*/  IMAD.MOV.U32 R8, RZ, RZ, 0x7fffffff ;  /* 0x7fffffffff087424 */ /* 0x000fc600078e00ff */
[----:B------:R1:W5:Y:S04]  /*0810*/  @!P5 LDG.E R12, desc[UR6][R4.64+0x680] ;  /* 0x00068006040cd981 */ /* 0x000368000c1e1900 */
[----:B------:R1:W5:Y:S04]  /*0820*/  @!P4 LDG.E R11, desc[UR6][R4.64+0x700] ;  /* 0x00070006040bc981 */ /* 0x000368000c1e1900 */
[----:B------:R1:W5:Y:S04]  /*0830*/  @!P3 LDG.E R10, desc[UR6][R4.64+0x780] ;  /* 0x00078006040ab981 */ /* 0x000368000c1e1900 */
[----:B------:R1:W5:Y:S04]  /*0840*/  @!P2 LDG.E R9, desc[UR6][R4.64+0x800] ;  /* 0x000800060409a981 */ /* 0x000368000c1e1900 */
[----:B------:R1:W5:Y:S02]  /*0850*/  @!P1 LDG.E R8, desc[UR6][R4.64+0x880] ;  /* 0x0008800604089981 */ /* 0x000364000c1e1900 */
.L_x_3:
[----:B------:R-:W-:Y:S01]  /*0860*/  IMAD.MOV.U32 R7, RZ, RZ, -0x1 ;  /* 0xffffffffff077424 */ /* 0x000fe200078e00ff */
[----:B-----5:R-:W-:Y:S01]  /*0870*/  ISETP.GT.AND P0, PT, R25, -0x1, PT ;  /* 0xffffffff1900780c */ /* 0x020fe20003f04270 */
[----:B------:R-:W2:Y:S01]  /*0880*/  LDC R30, c[0x0][0x3c8] ;  /* 0x0000f200ff1e7b82 */ /* 0x000ea20000000800 */
[----:B------:R-:W-:Y:S01]  /*0890*/  ISETP.GT.AND P1, PT, R24, -0x1, PT ;  /* 0xffffffff1800780c */ /* 0x000fe20003f24270 */
[----:B------:R-:W-:Y:S01]  /*08a0*/  BSSY.RECONVERGENT B0, `(.L_x_4) ;  /* 0x0000058000007945 */ /* 0x000fe20003800200 */
[C---:B01----:R-:W-:Y:S01]  /*08b0*/  SEL R4, R7.reuse, 0x80000000, !P0 ;  /* 0x8000000007047807 */ /* 0x043fe20004000000 */
[----:B------:R-:W-:Y:S01]  /*08c0*/  IMAD.SHL.U32 R0, R0, 0x400, RZ ;  /* 0x0000040000007824 */ /* 0x000fe200078e00ff */
[----:B------:R-:W-:Y:S02]  /*08d0*/  SEL R5, R7, 0x80000000, !P1 ;  /* 0x8000000007057807 */ /* 0x000fe40004800000 */
[----:B------:R-:W-:Y:S02]  /*08e0*/  ISETP.GT.AND P0, PT, R22, -0x1, PT ;  /* 0xffffffff1600780c */ /* 0x000fe40003f04270 */
[----:B------:R-:W-:-:S02]  /*08f0*/  ISETP.GT.AND P1, PT, R21, -0x1, PT ;  /* 0xffffffff1500780c */ /* 0x000fc40003f24270 */
[----:B------:R-:W-:Y:S02]  /*0900*/  LOP3.LUT R25, R4, R25, RZ, 0x3c, !PT ;  /* 0x0000001904197212 */ /* 0x000fe400078e3cff */
[----:B------:R-:W-:Y:S02]  /*0910*/  LOP3.LUT R24, R5, R24, RZ, 0x3c, !PT ;  /* 0x0000001805187212 */ /* 0x000fe400078e3cff */
[C---:B------:R-:W-:Y:S02]  /*0920*/  SEL R5, R7.reuse, 0x80000000, !P0 ;  /* 0x8000000007057807 */ /* 0x040fe40004000000 */
[----:B------:R-:W-:Y:S02]  /*0930*/  SEL R4, R7, 0x80000000, !P1 ;  /* 0x8000000007047807 */ /* 0x000fe40004800000 */
[----:B------:R-:W-:Y:S02]  /*0940*/  ISETP.GT.AND P0, PT, R19, -0x1, PT ;  /* 0xffffffff1300780c */ /* 0x000fe40003f04270 */
[----:B------:R-:W-:-:S02]  /*0950*/  ISETP.GT.AND P2, PT, R23, -0x1, PT ;  /* 0xffffffff1700780c */ /* 0x000fc40003f44270 */
[----:B------:R-:W-:Y:S02]  /*0960*/  LOP3.LUT R21, R4, R21, RZ, 0x3c, !PT ;  /* 0x0000001504157212 */ /* 0x000fe400078e3cff */
[C---:B------:R-:W-:Y:S02]  /*0970*/  SEL R4, R7.reuse, 0x80000000, !P0 ;  /* 0x8000000007047807 */ /* 0x040fe40004000000 */
[----:B------:R-:W-:Y:S02]  /*0980*/  SEL R6, R7, 0x80000000, !P2 ;  /* 0x8000000007067807 */ /* 0x000fe40005000000 */
[----:B------:R-:W-:Y:S02]  /*0990*/  ISETP.GT.AND P0, PT, R18, -0x1, PT ;  /* 0xffffffff1200780c */ /* 0x000fe40003f04270 */
[----:B------:R-:W-:Y:S02]  /*09a0*/  ISETP.GT.AND P1, PT, R17, -0x1, PT ;  /* 0xffffffff1100780c */ /* 0x000fe40003f24270 */
[----:B------:R-:W-:-:S02]  /*09b0*/  ISETP.GT.AND P2, PT, R20, -0x1, PT ;  /* 0xffffffff1400780c */ /* 0x000fc40003f44270 */
[----:B------:R-:W-:Y:S02]  /*09c0*/  VIMNMX R33, PT, PT, R26, 0xe0, !PT ;  /* 0x000000e01a217848 */ /* 0x000fe40007fe0100 */
[----:B------:R-:W-:Y:S02]  /*09d0*/  LOP3.LUT R22, R5, R22, RZ, 0x3c, !PT ;  /* 0x0000001605167212 */ /* 0x000fe400078e3cff */
[----:B------:R-:W-:Y:S02]  /*09e0*/  LOP3.LUT R19, R4, R19, RZ, 0x3c, !PT ;  /* 0x0000001304137212 */ /* 0x000fe400078e3cff */
[C---:B------:R-:W-:Y:S02]  /*09f0*/  SEL R5, R7.reuse, 0x80000000, !P0 ;  /* 0x8000000007057807 */ /* 0x040fe40004000000 */
[C---:B------:R-:W-:Y:S02]  /*0a00*/  SEL R4, R7.reuse, 0x80000000, !P1 ;  /* 0x8000000007047807 */ /* 0x040fe40004800000 */
[----:B------:R-:W-:-:S02]  /*0a10*/  SEL R31, R7, 0x80000000, !P2 ;  /* 0x80000000071f7807 */ /* 0x000fc40005000000 */
[----:B------:R-:W-:Y:S02]  /*0a20*/  ISETP.GT.AND P0, PT, R15, -0x1, PT ;  /* 0xffffffff0f00780c */ /* 0x000fe40003f04270 */
[----:B------:R-:W-:Y:S02]  /*0a30*/  IADD3 R33, PT, PT, R33, 0x1f, -R26 ;  /* 0x0000001f21217810 */ /* 0x000fe40007ffe81a */
[----:B------:R-:W-:Y:S02]  /*0a40*/  ISETP.GT.AND P2, PT, R16, -0x1, PT ;  /* 0xffffffff1000780c */ /* 0x000fe40003f44270 */
[----:B------:R-:W-:Y:S02]  /*0a50*/  LOP3.LUT R17, R4, R17, RZ, 0x3c, !PT ;  /* 0x0000001104117212 */ /* 0x000fe400078e3cff */
[----:B------:R-:W-:Y:S02]  /*0a60*/  LOP3.LUT R20, R31, R20, RZ, 0x3c, !PT ;  /* 0x000000141f147212 */ /* 0x000fe400078e3cff */
[----:B------:R-:W-:-:S02]  /*0a70*/  SEL R4, R7, 0x80000000, !P0 ;  /* 0x8000000007047807 */ /* 0x000fc40004000000 */
[----:B------:R-:W-:Y:S02]  /*0a80*/  ISETP.GE.U32.AND P4, PT, R33, 0x1e0, PT ;  /* 0x000001e02100780c */ /* 0x000fe40003f86070 */
[----:B------:R-:W-:Y:S02]  /*0a90*/  SEL R31, R7, 0x80000000, !P2 ;  /* 0x80000000071f7807 */ /* 0x000fe40005000000 */
[----:B------:R-:W-:Y:S02]  /*0aa0*/  ISETP.GT.AND P0, PT, R14, -0x1, PT ;  /* 0xffffffff0e00780c */ /* 0x000fe40003f04270 */
[----:B------:R-:W-:Y:S02]  /*0ab0*/  ISETP.GT.AND P1, PT, R13, -0x1, PT ;  /* 0xffffffff0d00780c */ /* 0x000fe40003f24270 */
[----:B------:R-:W-:Y:S02]  /*0ac0*/  ISETP.GT.AND P2, PT, R12, -0x1, PT ;  /* 0xffffffff0c00780c */ /* 0x000fe40003f44270 */
[----:B------:R-:W-:-:S02]  /*0ad0*/  LOP3.LUT R18, R5, R18, RZ, 0x3c, !PT ;  /* 0x0000001205127212 */ /* 0x000fc400078e3cff */
[----:B------:R-:W-:Y:S02]  /*0ae0*/  LOP3.LUT R15, R4, R15, RZ, 0x3c, !PT ;  /* 0x0000000f040f7212 */ /* 0x000fe400078e3cff */
[----:B------:R-:W-:Y:S02]  /*0af0*/  LOP3.LUT R16, R31, R16, RZ, 0x3c, !PT ;  /* 0x000000101f107212 */ /* 0x000fe400078e3cff */
[C---:B------:R-:W-:Y:S02]  /*0b00*/  SEL R5, R7.reuse, 0x80000000, !P0 ;  /* 0x8000000007057807 */ /* 0x040fe40004000000 */
[C---:B------:R-:W-:Y:S02]  /*0b10*/  SEL R4, R7.reuse, 0x80000000, !P1 ;  /* 0x8000000007047807 */ /* 0x040fe40004800000 */
[----:B------:R-:W-:Y:S02]  /*0b20*/  SEL R31, R7, 0x80000000, !P2 ;  /* 0x80000000071f7807 */ /* 0x000fe40005000000 */
[----:B------:R-:W-:-:S02]  /*0b30*/  ISETP.GT.AND P1, PT, R10, -0x1, PT ;  /* 0xffffffff0a00780c */ /* 0x000fc40003f24270 */
[----:B------:R-:W-:Y:S02]  /*0b40*/  ISETP.GT.AND P0, PT, R11, -0x1, PT ;  /* 0xffffffff0b00780c */ /* 0x000fe40003f04270 */
[----:B------:R-:W-:Y:S02]  /*0b50*/  LEA.HI R33, R33, 0x1, RZ, 0x1b ;  /* 0x0000000121217811 */ /* 0x000fe400078fd8ff */
[----:B------:R-:W-:Y:S02]  /*0b60*/  ISETP.GT.AND P2, PT, R9, -0x1, PT ;  /* 0xffffffff0900780c */ /* 0x000fe40003f44270 */
[----:B------:R-:W-:Y:S02]  /*0b70*/  ISETP.GT.AND P3, PT, R8, -0x1, PT ;  /* 0xffffffff0800780c */ /* 0x000fe40003f64270 */
[----:B------:R-:W-:Y:S02]  /*0b80*/  LOP3.LUT R14, R5, R14, RZ, 0x3c, !PT ;  /* 0x0000000e050e7212 */ /* 0x000fe400078e3cff */
[----:B------:R-:W-:-:S02]  /*0b90*/  LOP3.LUT R23, R6, R23, RZ, 0x3c, !PT ;  /* 0x0000001706177212 */ /* 0x000fc400078e3cff */
[----:B------:R-:W-:Y:S02]  /*0ba0*/  LOP3.LUT R13, R4, R13, RZ, 0x3c, !PT ;  /* 0x0000000d040d7212 */ /* 0x000fe400078e3cff */
[----:B------:R-:W-:Y:S02]  /*0bb0*/  LOP3.LUT R12, R31, R12, RZ, 0x3c, !PT ;  /* 0x0000000c1f0c7212 */ /* 0x000fe400078e3cff */
[----:B------:R-:W-:Y:S02]  /*0bc0*/  SEL R5, R7, 0x80000000, !P1 ;  /* 0x8000000007057807 */ /* 0x000fe40004800000 */
[----:B------:R-:W-:Y:S02]  /*0bd0*/  LOP3.LUT R32, R33, 0xf, RZ, 0xc0, !PT ;  /* 0x0000000f21207812 */ /* 0x000fe400078ec0ff */
[C---:B------:R-:W-:Y:S02]  /*0be0*/  SEL R4, R7.reuse, 0x80000000, !P0 ;  /* 0x8000000007047807 */ /* 0x040fe40004000000 */
[----:B------:R-:W-:-:S02]  /*0bf0*/  SEL R6, R7, 0x80000000, !P2 ;  /* 0x8000000007067807 */ /* 0x000fc40005000000 */
[----:B------:R-:W-:Y:S02]  /*0c00*/  SEL R31, R7, 0x80000000, !P3 ;  /* 0x80000000071f7807 */ /* 0x000fe40005800000 */
[----:B------:R-:W-:Y:S01]  /*0c10*/  LOP3.LUT R10, R5, R10, RZ, 0x3c, !PT ;  /* 0x0000000a050a7212 */ /* 0x000fe200078e3cff */
[----:B------:R-:W-:Y:S01]  /*0c20*/  IMAD.MOV.U32 R5, RZ, RZ, R26 ;  /* 0x000000ffff057224 */ /* 0x000fe200078e001a */
[----:B------:R-:W-:Y:S02]  /*0c30*/  ISETP.NE.AND P1, PT, R32, RZ, PT ;  /* 0x000000ff2000720c */ /* 0x000fe40003f25270 */
[----:B------:R-:W-:Y:S02]  /*0c40*/  LOP3.LUT R11, R4, R11, RZ, 0x3c, !PT ;  /* 0x0000000b040b7212 */ /* 0x000fe400078e3cff */
[----:B------:R-:W-:Y:S02]  /*0c50*/  LOP3.LUT R9, R6, R9, RZ, 0x3c, !PT ;  /* 0x0000000906097212 */ /* 0x000fe400078e3cff */
[----:B------:R-:W-:Y:S01]  /*0c60*/  LOP3.LUT R8, R31, R8, RZ, 0x3c, !PT ;  /* 0x000000081f087212 */ /* 0x000fe200078e3cff */
[----:B--2---:R-:W-:Y:S06]  /*0c70*/  @!P4 BRA `(.L_x_5) ;  /* 0x000000000068c947 */ /* 0x004fec0003800000 */
[----:B------:R-:W-:Y:S01]  /*0c80*/  IMAD R6, R26, 0x4, R0 ;  /* 0x000000041a067824 */ /* 0x000fe200078e0200 */
[----:B------:R-:W-:Y:S01]  /*0c90*/  LOP3.LUT R4, R33, 0xffffff0, RZ, 0xc0, !PT ;  /* 0x0ffffff021047812 */ /* 0x000fe200078ec0ff */
[----:B------:R-:W-:-:S03]  /*0ca0*/  IMAD.MOV.U32 R5, RZ, RZ, R26 ;  /* 0x000000ffff057224 */ /* 0x000fc600078e001a */
[----:B------:R-:W-:Y:S01]  /*0cb0*/  IADD3 R6, PT, PT, R6, 0x400, R29 ;  /* 0x0000040006067810 */ /* 0x000fe20007ffe01d */
[----:B------:R-:W-:-:S07]  /*0cc0*/  IMAD.MOV R4, RZ, RZ, -R4 ;  /* 0x000000ffff047224 */ /* 0x000fce00078e0a04 */
.L_x_6:
[----:B------:R-:W-:Y:S01]  /*0cd0*/  VIADD R4, R4, 0x10 ;  /* 0x0000001004047836 */ /* 0x000fe20000000000 */
[----:B------:R-:W-:Y:S01]  /*0ce0*/  STS [R6+-0x400], RZ ;  /* 0xfffc00ff06007388 */ /* 0x000fe20000000800 */
[----:B------:R-:W-:-:S03]  /*0cf0*/  VIADD R5, R5, 0x200 ;  /* 0x0000020005057836 */ /* 0x000fc60000000000 */
[----:B------:R-:W-:Y:S01]  /*0d00*/  ISETP.NE.AND P0, PT, R4, RZ, PT ;  /* 0x000000ff0400720c */ /* 0x000fe20003f05270 */
[----:B------:R-:W-:Y:S04]  /*0d10*/  STS [R6+-0x380], RZ ;  /* 0xfffc80ff06007388 */ /* 0x000fe80000000800 */
[----:B------:R-:W-:Y:S04]  /*0d20*/  STS [R6+-0x300], RZ ;  /* 0xfffd00ff06007388 */ /* 0x000fe80000000800 */
[----:B------:R-:W-:Y:S04]  /*0d30*/  STS [R6+-0x280], RZ ;  /* 0xfffd80ff06007388 */ /* 0x000fe80000000800 */
[----:B------:R-:W-:Y:S04]  /*0d40*/  STS [R6+-0x200], RZ ;  /* 0xfffe00ff06007388 */ /* 0x000fe80000000800 */
[----:B------:R-:W-:Y:S04]  /*0d50*/  STS [R6+-0x180], RZ ;  /* 0xfffe80ff06007388 */ /* 0x000fe80000000800 */
[----:B------:R-:W-:Y:S04]  /*0d60*/  STS [R6+-0x100], RZ ;  /* 0xffff00ff06007388 */ /* 0x000fe80000000800 */
[----:B------:R-:W-:Y:S04]  /*0d70*/  STS [R6+-0x80], RZ ;  /* 0xffff80ff06007388 */ /* 0x000fe80000000800 */
[----:B------:R-:W-:Y:S04]  /*0d80*/  STS [R6], RZ ;  /* 0x000000ff06007388 */ /* 0x000fe80000000800 */
[----:B------:R-:W-:Y:S04]  /*0d90*/  STS [R6+0x80], RZ ;  /* 0x000080ff06007388 */ /* 0x000fe80000000800 */
[----:B------:R-:W-:Y:S04]  /*0da0*/  STS [R6+0x100], RZ ;  /* 0x000100ff06007388 */ /* 0x000fe80000000800 */
[----:B------:R-:W-:Y:S04]  /*0db0*/  STS [R6+0x180], RZ ;  /* 0x000180ff06007388 */ /* 0x000fe80000000800 */
[----:B------:R-:W-:Y:S04]  /*0dc0*/  STS [R6+0x200], RZ ;  /* 0x000200ff06007388 */ /* 0x000fe80000000800 */
[----:B------:R-:W-:Y:S04]  /*0dd0*/  STS [R6+0x280], RZ ;  /* 0x000280ff06007388 */ /* 0x000fe80000000800 */
[----:B------:R-:W-:Y:S04]  /*0de0*/  STS [R6+0x300], RZ ;  /* 0x000300ff06007388 */ /* 0x000fe80000000800 */
[----:B------:R0:W-:Y:S02]  /*0df0*/  STS [R6+0x380], RZ ;  /* 0x000380ff06007388 */ /* 0x0001e40000000800 */
[----:B0-----:R-:W-:Y:S01]  /*0e00*/  VIADD R6, R6, 0x800 ;  /* 0x0000080006067836 */ /* 0x001fe20000000000 */
[----:B------:R-:W-:Y:S06]  /*0e10*/  @P0 BRA `(.L_x_6) ;  /* 0xfffffffc00ac0947 */ /* 0x000fec000383ffff */
.L_x_5:
[----:B------:R-:W-:Y:S05]  /*0e20*/  BSYNC.RECONVERGENT B0 ;  /* 0x0000000000007941 */ /* 0x000fea0003800200 */
.L_x_4:
[----:B------:R-:W-:Y:S01]  /*0e30*/  BSSY.RECONVERGENT B0, `(.L_x_7) ;  /* 0x0000027000007945 */ /* 0x000fe20003800200 */
[----:B------:R-:W-:Y:S01]  /*0e40*/  SHF.L.U32 R7, R7, R30, RZ ;  /* 0x0000001e07077219 */ /* 0x000fe200000006ff */
[----:B------:R-:W-:Y:S02]  /*0e50*/  IMAD.IADD R6, R29, 0x1, R0 ;  /* 0x000000011d067824 */ /* 0x000fe400078e0200 */
[----:B------:R-:W-:Y:S05]  /*0e60*/  @!P1 BRA `(.L_x_8) ;  /* 0x00000000008c9947 */ /* 0x000fea0003800000 */
[----:B------:R-:W-:Y:S01]  /*0e70*/  ISETP.GE.U32.AND P0, PT, R32, 0x8, PT ;  /* 0x000000082000780c */ /* 0x000fe20003f06070 */
[----:B------:R-:W-:Y:S01]  /*0e80*/  BSSY.RECONVERGENT B1, `(.L_x_9) ;  /* 0x000000e000017945 */ /* 0x000fe20003800200 */
[----:B------:R-:W-:-:S04]  /*0e90*/  LOP3.LUT R30, R33, 0x7, RZ, 0xc0, !PT ;  /* 0x00000007211e7812 */ /* 0x000fc800078ec0ff */
[----:B------:R-:W-:-:S07]  /*0ea0*/  ISETP.NE.AND P1, PT, R30, RZ, PT ;  /* 0x000000ff1e00720c */ /* 0x000fce0003f25270 */
[----:B------:R-:W-:Y:S06]  /*0eb0*/  @!P0 BRA `(.L_x_10) ;  /* 0x0000000000288947 */ /* 0x000fec0003800000 */
[C---:B------:R-:W-:Y:S02]  /*0ec0*/  IMAD R4, R5.reuse, 0x4, R6 ;  /* 0x0000000405047824 */ /* 0x040fe400078e0206 */
[----:B------:R-:W-:-:S03]  /*0ed0*/  VIADD R5, R5, 0x100 ;  /* 0x0000010005057836 */ /* 0x000fc60000000000 */
[----:B------:R0:W-:Y:S04]  /*0ee0*/  STS [R4], RZ ;  /* 0x000000ff04007388 */ /* 0x0001e80000000800 */
[----:B------:R0:W-:Y:S04]  /*0ef0*/  STS [R4+0x80], RZ ;  /* 0x000080ff04007388 */ /* 0x0001e80000000800 */
[----:B------:R0:W-:Y:S04]  /*0f00*/  STS [R4+0x100], RZ ;  /* 0x000100ff04007388 */ /* 0x0001e80000000800 */
[----:B------:R0:W-:Y:S04]  /*0f10*/  STS [R4+0x180], RZ ;  /* 0x000180ff04007388 */ /* 0x0001e80000000800 */
[----:B------:R0:W-:Y:S04]  /*0f20*/  STS [R4+0x200], RZ ;  /* 0x000200ff04007388 */ /* 0x0001e80000000800 */
[----:B------:R0:W-:Y:S04]  /*0f30*/  STS [R4+0x280], RZ ;  /* 0x000280ff04007388 */ /* 0x0001e80000000800 */
[----:B------:R0:W-:Y:S04]  /*0f40*/  STS [R4+0x300], RZ ;  /* 0x000300ff04007388 */ /* 0x0001e80000000800 */
[----:B------:R0:W-:Y:S02]  /*0f50*/  STS [R4+0x380], RZ ;  /* 0x000380ff04007388 */ /* 0x0001e40000000800 */
.L_x_10:
[----:B------:R-:W-:Y:S05]  /*0f60*/  BSYNC.RECONVERGENT B1 ;  /* 0x0000000000017941 */ /* 0x000fea0003800200 */
.L_x_9:
[----:B------:R-:W-:Y:S05]  /*0f70*/  @!P1 BRA `(.L_x_8) ;  /* 0x0000000000489947 */ /* 0x000fea0003800000 */
[----:B------:R-:W-:Y:S02]  /*0f80*/  ISETP.GE.U32.AND P0, PT, R30, 0x4, PT ;  /* 0x000000041e00780c */ /* 0x000fe40003f06070 */
[----:B------:R-:W-:-:S04]  /*0f90*/  LOP3.LUT R33, R33, 0x3, RZ, 0xc0, !PT ;  /* 0x0000000321217812 */ /* 0x000fc800078ec0ff */
[----:B------:R-:W-:-:S07]  /*0fa0*/  ISETP.NE.AND P1, PT, R33, RZ, PT ;  /* 0x000000ff2100720c */ /* 0x000fce0003f25270 */
[C---:B0-----:R-:W-:Y:S02]  /*0fb0*/  @P0 IMAD R4, R5.reuse, 0x4, R6 ;  /* 0x0000000405040824 */ /* 0x041fe400078e0206 */
[----:B------:R-:W-:-:S03]  /*0fc0*/  @P0 VIADD R5, R5, 0x80 ;  /* 0x0000008005050836 */ /* 0x000fc60000000000 */
[----:B------:R1:W-:Y:S04]  /*0fd0*/  @P0 STS [R4], RZ ;  /* 0x000000ff04000388 */ /* 0x0003e80000000800 */
[----:B------:R1:W-:Y:S04]  /*0fe0*/  @P0 STS [R4+0x80], RZ ;  /* 0x000080ff04000388 */ /* 0x0003e80000000800 */
[----:B------:R1:W-:Y:S04]  /*0ff0*/  @P0 STS [R4+0x100], RZ ;  /* 0x000100ff04000388 */ /* 0x0003e80000000800 */
[----:B------:R1:W-:Y:S01]  /*1000*/  @P0 STS [R4+0x180], RZ ;  /* 0x000180ff04000388 */ /* 0x0003e20000000800 */
[----:B------:R-:W-:Y:S05]  /*1010*/  @!P1 BRA `(.L_x_8) ;  /* 0x0000000000209947 */ /* 0x000fea0003800000 */
[----:B------:R-:W-:Y:S02]  /*1020*/  IMAD R0, R5, 0x4, R0 ;  /* 0x0000000405007824 */ /* 0x000fe400078e0200 */
[----:B------:R-:W-:Y:S02]  /*1030*/  IMAD.MOV R33, RZ, RZ, -R33 ;  /* 0x000000ffff217224 */ /* 0x000fe400078e0a21 */
[----:B------:R-:W-:-:S07]  /*1040*/  IMAD.IADD R0, R29, 0x1, R0 ;  /* 0x000000011d007824 */ /* 0x000fce00078e0200 */
.L_x_11:
[----:B------:R-:W-:Y:S01]  /*1050*/  VIADD R33, R33, 0x1 ;  /* 0x0000000121217836 */ /* 0x000fe20000000000 */
[----:B------:R0:W-:Y:S04]  /*1060*/  STS [R0], RZ ;  /* 0x000000ff00007388 */ /* 0x0001e80000000800 */
[----:B------:R-:W-:Y:S01]  /*1070*/  ISETP.NE.AND P0, PT, R33, RZ, PT ;  /* 0x000000ff2100720c */ /* 0x000fe20003f05270 */
[----:B0-----:R-:W-:-:S12]  /*1080*/  VIADD R0, R0, 0x80 ;  /* 0x0000008000007836 */ /* 0x001fd80000000000 */
[----:B------:R-:W-:Y:S05]  /*1090*/  @P0 BRA `(.L_x_11) ;  /* 0xfffffffc00ec0947 */ /* 0x000fea000383ffff */
.L_x_8:
[----:B------:R-:W-:Y:S05]  /*10a0*/  BSYNC.RECONVERGENT B0 ;  /* 0x0000000000007941 */ /* 0x000fea0003800200 */
.L_x_7:
[----:B------:R-:W2:Y:S01]  /*10b0*/  LDCU UR4, c[0x0][0x3c4] ;  /* 0x00007880ff0477ac */ /* 0x000ea20008000800 */
[----:B------:R-:W-:Y:S01]  /*10c0*/  ISETP.NE.AND P0, PT, R25, 0x7fffffff, PT ;  /* 0x7fffffff1900780c */ /* 0x000fe20003f05270 */
[----:B------:R-:W-:Y:S01]  /*10d0*/  BSSY.RECONVERGENT B0, `(.L_x_12) ;  /* 0x0000097000007945 */ /* 0x000fe20003800200 */
[C---:B------:R-:W-:Y:S02]  /*10e0*/  ISETP.NE.AND P1, PT, R24.reuse, 0x7fffffff, PT ;  /* 0x7fffffff1800780c */ /* 0x040fe40003f25270 */
[----:B------:R-:W-:Y:S02]  /*10f0*/  ISETP.NE.AND P2, PT, R23, 0x7fffffff, PT ;  /* 0x7fffffff1700780c */ /* 0x000fe40003f45270 */
[----:B------:R-:W-:Y:S02]  /*1100*/  SEL R0, R25, 0x80000000, P0 ;  /* 0x8000000019007807 */ /* 0x000fe40000000000 */
[----:B01----:R-:W-:Y:S02]  /*1110*/  SEL R4, R24, 0x80000000, P1 ;  /* 0x8000000018047807 */ /* 0x003fe40000800000 */
[----:B------:R-:W-:-:S02]  /*1120*/  SEL R5, R23, 0x80000000, P2 ;  /* 0x8000000017057807 */ /* 0x000fc40001000000 */
[----:B------:R-:W-:Y:S02]  /*1130*/  ISETP.NE.AND P0, PT, R22, 0x7fffffff, PT ;  /* 0x7fffffff1600780c */ /* 0x000fe40003f05270 */
[----:B------:R-:W-:Y:S02]  /*1140*/  ISETP.NE.AND P1, PT, R21, 0x7fffffff, PT ;  /* 0x7fffffff1500780c */ /* 0x000fe40003f25270 */
[----:B------:R-:W-:Y:S02]  /*1150*/  ISETP.NE.AND P3, PT, R19, 0x7fffffff, PT ;  /* 0x7fffffff1300780c */ /* 0x000fe40003f65270 */
[----:B--2---:R-:W-:Y:S02]  /*1160*/  SHF.R.U32.HI R0, RZ, UR4, R0 ;  /* 0x00000004ff007c19 */ /* 0x004fe40008011600 */
[----:B------:R-:W-:Y:S02]  /*1170*/  SHF.R.U32.HI R4, RZ, UR4, R4 ;  /* 0x00000004ff047c19 */ /* 0x000fe40008011604 */
[----:B------:R-:W-:-:S02]  /*1180*/  SHF.R.U32.HI R30, RZ, UR4, R5 ;  /* 0x00000004ff1e7c19 */ /* 0x000fc40008011605 */
[-C--:B------:R-:W-:Y:S02]  /*1190*/  LOP3.LUT R31, R0, R7.reuse, RZ, 0x30, !PT ;  /* 0x00000007001f7212 */ /* 0x080fe400078e30ff */
[-C--:B------:R-:W-:Y:S02]  /*11a0*/  LOP3.LUT R5, R4, R7.reuse, RZ, 0x30, !PT ;  /* 0x0000000704057212 */ /* 0x080fe400078e30ff */
[----:B------:R-:W-:Y:S01]  /*11b0*/  LOP3.LUT R33, R30, R7, RZ, 0x30, !PT ;  /* 0x000000071e217212 */ /* 0x000fe200078e30ff */
[--C-:B------:R-:W-:Y:S01]  /*11c0*/  IMAD R0, R31, 0x4, R6.reuse ;  /* 0x000000041f007824 */ /* 0x100fe200078e0206 */
[----:B------:R-:W-:Y:S01]  /*11d0*/  SEL R4, R22, 0x80000000, P0 ;  /* 0x8000000016047807 */ /* 0x000fe20000000000 */
[--C-:B------:R-:W-:Y:S01]  /*11e0*/  IMAD R5, R5, 0x4, R6.reuse ;  /* 0x0000000405057824 */ /* 0x100fe200078e0206 */
[----:B------:R-:W-:Y:S01]  /*11f0*/  SEL R30, R21, 0x80000000, P1 ;  /* 0x80000000151e7807 */ /* 0x000fe20000800000 */
[----:B------:R-:W-:Y:S01]  /*1200*/  IMAD R33, R33, 0x4, R6 ;  /* 0x0000000421217824 */ /* 0x000fe200078e0206 */
[----:B------:R-:W-:Y:S01]  /*1210*/  ISETP.NE.AND P2, PT, R20, 0x7fffffff, PT ;  /* 0x7fffffff1400780c */ /* 0x000fe20003f45270 */
[----:B------:R-:W-:Y:S01]  /*1220*/  NOP ;  /* 0x0000000000007918 */ /* 0x000fe20000000000 */
[----:B------:R-:W-:Y:S01]  /*1230*/  SHF.R.U32.HI R4, RZ, UR4, R4 ;  /* 0x00000004ff047c19 */ /* 0x000fe20008011604 */
[----:B------:R0:W-:Y:S01]  /*1240*/  ATOMS.POPC.INC.32 RZ, [R0+URZ] ;  /* 0x0000000000ff7f8c */ /* 0x0001e2000d8000ff */
[----:B------:R-:W-:-:S02]  /*1250*/  SHF.R.U32.HI R30, RZ, UR4, R30 ;  /* 0x00000004ff1e7c19 */ /* 0x000fc4000801161e */
[----:B------:R-:W-:Y:S01]  /*1260*/  SEL R32, R20, 0x80000000, P2 ;  /* 0x8000000014207807 */ /* 0x000fe20001000000 */
[----:B------:R1:W-:Y:S01]  /*1270*/  ATOMS.POPC.INC.32 RZ, [R5+URZ] ;  /* 0x0000000005ff7f8c */ /* 0x0003e2000d8000ff */
[----:B------:R-:W-:Y:S02]  /*1280*/  ISETP.NE.AND P4, PT, R18, 0x7fffffff, PT ;  /* 0x7fffffff1200780c */ /* 0x000fe40003f85270 */
[----:B------:R-:W-:Y:S01]  /*1290*/  SHF.R.U32.HI R32, RZ, UR4, R32 ;  /* 0x00000004ff207c19 */ /* 0x000fe20008011620 */
[----:B------:R2:W-:Y:S01]  /*12a0*/  ATOMS.POPC.INC.32 RZ, [R33+URZ] ;  /* 0x0000000021ff7f8c */ /* 0x0005e2000d8000ff */
[----:B0-----:R-:W-:Y:S02]  /*12b0*/  SEL R0, R19, 0x80000000, P3 ;  /* 0x8000000013007807 */ /* 0x001fe40001800000 */
[----:B------:R-:W-:Y:S02]  /*12c0*/  ISETP.NE.AND P0, PT, R17, 0x7fffffff, PT ;  /* 0x7fffffff1100780c */ /* 0x000fe40003f05270 */
[----:B-1----:R-:W-:-:S02]  /*12d0*/  LOP3.LUT R5, R4, R7, RZ, 0x30, !PT ;  /* 0x0000000704057212 */ /* 0x002fc400078e30ff */
[----:B------:R-:W-:Y:S02]  /*12e0*/  SHF.R.U32.HI R0, RZ, UR4, R0 ;  /* 0x00000004ff007c19 */ /* 0x000fe40008011600 */
[-C--:B--2---:R-:W-:Y:S01]  /*12f0*/  LOP3.LUT R33, R30, R7.reuse, RZ, 0x30, !PT ;  /* 0x000000071e217212 */ /* 0x084fe200078e30ff */
[--C-:B------:R-:W-:Y:S01]  /*1300*/  IMAD R5, R5, 0x4, R6.reuse ;  /* 0x0000000405057824 */ /* 0x100fe200078e0206 */
[----:B------:R-:W-:Y:S02]  /*1310*/  SEL R34, R18, 0x80000000, P4 ;  /* 0x8000000012227807 */ /* 0x000fe40002000000 */
[----:B------:R-:W-:Y:S01]  /*1320*/  ISETP.NE.AND P1, PT, R16, 0x7fffffff, PT ;  /* 0x7fffffff1000780c */ /* 0x000fe20003f25270 */
[----:B------:R-:W-:Y:S01]  /*1330*/  IMAD R33, R33, 0x4, R6 ;  /* 0x0000000421217824 */ /* 0x000fe200078e0206 */
[----:B------:R-:W-:Y:S01]  /*1340*/  LOP3.LUT R37, R0, R7, RZ, 0x30, !PT ;  /* 0x0000000700257212 */ /* 0x000fe200078e30ff */
[----:B------:R0:W-:Y:S01]  /*1350*/  ATOMS.POPC.INC.32 RZ, [R5+URZ] ;  /* 0x0000000005ff7f8c */ /* 0x0001e2000d8000ff */
[----:B------:R-:W-:-:S02]  /*1360*/  ISETP.NE.AND P2, PT, R15, 0x7fffffff, PT ;  /* 0x7fffffff0f00780c */ /* 0x000fc40003f45270 */
[----:B------:R-:W-:Y:S01]  /*1370*/  LOP3.LUT R35, R32, R7, RZ, 0x30, !PT ;  /* 0x0000000720237212 */ /* 0x000fe200078e30ff */
[----:B------:R1:W-:Y:S01]  /*1380*/  ATOMS.POPC.INC.32 RZ, [R33+URZ] ;  /* 0x0000000021ff7f8c */ /* 0x0003e2000d8000ff */
[----:B------:R-:W-:Y:S01]  /*1390*/  SEL R0, R17, 0x80000000, P0 ;  /* 0x8000000011007807 */ /* 0x000fe20000000000 */
[--C-:B------:R-:W-:Y:S01]  /*13a0*/  IMAD R37, R37, 0x4, R6.reuse ;  /* 0x0000000425257824 */ /* 0x100fe200078e0206 */
[----:B------:R-:W-:Y:S01]  /*13b0*/  ISETP.NE.AND P4, PT, R13, 0x7fffffff, PT ;  /* 0x7fffffff0d00780c */ /* 0x000fe20003f85270 */
[----:B------:R-:W-:Y:S01]  /*13c0*/  IMAD R35, R35, 0x4, R6 ;  /* 0x0000000423237824 */ /* 0x000fe200078e0206 */
[----:B------:R-:W-:Y:S02]  /*13d0*/  SHF.R.U32.HI R34, RZ, UR4, R34 ;  /* 0x00000004ff227c19 */ /* 0x000fe40008011622 */
[----:B------:R-:W-:Y:S02]  /*13e0*/  SEL R4, R16, 0x80000000, P1 ;  /* 0x8000000010047807 */ /* 0x000fe40000800000 */
[----:B0-----:R-:W-:Y:S01]  /*13f0*/  SEL R5, R15, 0x80000000, P2 ;  /* 0x800000000f057807 */ /* 0x001fe20001000000 */
[----:B------:R0:W-:Y:S01]  /*1400*/  ATOMS.POPC.INC.32 RZ, [R35+URZ] ;  /* 0x0000000023ff7f8c */ /* 0x0001e2000d8000ff */
[----:B------:R-:W-:-:S02]  /*1410*/  SHF.R.U32.HI R0, RZ, UR4, R0 ;  /* 0x00000004ff007c19 */ /* 0x000fc40008011600 */
[----:B------:R-:W-:Y:S01]  /*1420*/  ISETP.NE.AND P3, PT, R14, 0x7fffffff, PT ;  /* 0x7fffffff0e00780c */ /* 0x000fe20003f65270 */
[----:B------:R2:W-:Y:S01]  /*1430*/  ATOMS.POPC.INC.32 RZ, [R37+URZ] ;  /* 0x0000000025ff7f8c */ /* 0x0005e2000d8000ff */
[----:B-1----:R-:W-:Y:S02]  /*1440*/  SEL R33, R13, 0x80000000, P4 ;  /* 0x800000000d217807 */ /* 0x002fe40002000000 */
[-C--:B------:R-:W-:Y:S02]  /*1450*/  LOP3.LUT R39, R34, R7.reuse, RZ, 0x30, !PT ;  /* 0x0000000722277212 */ /* 0x080fe400078e30ff */
[----:B------:R-:W-:Y:S02]  /*1460*/  SHF.R.U32.HI R4, RZ, UR4, R4 ;  /* 0x00000004ff047c19 */ /* 0x000fe40008011604 */
[----:B------:R-:W-:Y:S01]  /*1470*/  SHF.R.U32.HI R30, RZ, UR4, R5 ;  /* 0x00000004ff1e7c19 */ /* 0x000fe20008011605 */
[----:B------:R-:W-:Y:S01]  /*1480*/  IMAD R39, R39, 0x4, R6 ;  /* 0x0000000427277824 */ /* 0x000fe200078e0206 */
[----:B------:R-:W-:-:S02]  /*1490*/  LOP3.LUT R5, R0, R7, RZ, 0x30, !PT ;  /* 0x0000000700057212 */ /* 0x000fc400078e30ff */
[----:B------:R-:W-:Y:S02]  /*14a0*/  SEL R32, R14, 0x80000000, P3 ;  /* 0x800000000e207807 */ /* 0x000fe40001800000 */
[----:B------:R-:W-:Y:S01]  /*14b0*/  SHF.R.U32.HI R0, RZ, UR4, R33 ;  /* 0x00000004ff007c19 */ /* 0x000fe20008011621 */
[----:B------:R-:W-:Y:S01]  /*14c0*/  IMAD R5, R5, 0x4, R6 ;  /* 0x0000000405057824 */ /* 0x000fe200078e0206 */
[-C--:B------:R-:W-:Y:S01]  /*14d0*/  LOP3.LUT R33, R4, R7.reuse, RZ, 0x30, !PT ;  /* 0x0000000704217212 */ /* 0x080fe200078e30ff */
[----:B------:R1:W-:Y:S01]  /*14e0*/  ATOMS.POPC.INC.32 RZ, [R39+URZ] ;  /* 0x0000000027ff7f8c */ /* 0x0003e2000d8000ff */
[----:B0-----:R-:W-:Y:S02]  /*14f0*/  LOP3.LUT R35, R30, R7, RZ, 0x30, !PT ;  /* 0x000000071e237212 */ /* 0x001fe400078e30ff */
[----:B------:R-:W-:Y:S01]  /*1500*/  SHF.R.U32.HI R32, RZ, UR4, R32 ;  /* 0x00000004ff207c19 */ /* 0x000fe20008011620 */
[--C-:B------:R-:W-:Y:S01]  /*1510*/  IMAD R33, R33, 0x4, R6.reuse ;  /* 0x0000000421217824 */ /* 0x100fe200078e0206 */
[----:B------:R-:W-:Y:S01]  /*1520*/  ISETP.NE.AND P0, PT, R12, 0x7fffffff, PT ;  /* 0x7fffffff0c00780c */ /* 0x000fe20003f05270 */
[----:B------:R-:W-:Y:S01]  /*1530*/  IMAD R35, R35, 0x4, R6 ;  /* 0x0000000423237824 */ /* 0x000fe200078e0206 */
[----:B------:R-:W-:Y:S01]  /*1540*/  ISETP.NE.AND P1, PT, R11, 0x7fffffff, PT ;  /* 0x7fffffff0b00780c */ /* 0x000fe20003f25270 */
[----:B------:R0:W-:Y:S01]  /*1550*/  ATOMS.POPC.INC.32 RZ, [R5+URZ] ;  /* 0x0000000005ff7f8c */ /* 0x0001e2000d8000ff */
[----:B------:R-:W-:-:S02]  /*1560*/  ISETP.NE.AND P2, PT, R10, 0x7fffffff, PT ;  /* 0x7fffffff0a00780c */ /* 0x000fc40003f45270 */
[-C--:B--2---:R-:W-:Y:S01]  /*1570*/  LOP3.LUT R37, R32, R7.reuse, RZ, 0x30, !PT ;  /* 0x0000000720257212 */ /* 0x084fe200078e30ff */
[----:B------:R2:W-:Y:S01]  /*1580*/  ATOMS.POPC.INC.32 RZ, [R33+URZ] ;  /* 0x0000000021ff7f8c */ /* 0x0005e2000d8000ff */
[----:B-1----:R-:W-:Y:S02]  /*1590*/  LOP3.LUT R39, R0, R7, RZ, 0x30, !PT ;  /* 0x0000000700277212 */ /* 0x002fe400078e30ff */
[----:B------:R-:W-:Y:S01]  /*15a0*/  ISETP.NE.AND P3, PT, R9, 0x7fffffff, PT ;  /* 0x7fffffff0900780c */ /* 0x000fe20003f65270 */
[----:B------:R1:W-:Y:S01]  /*15b0*/  ATOMS.POPC.INC.32 RZ, [R35+URZ] ;  /* 0x0000000023ff7f8c */ /* 0x0003e2000d8000ff */
[----:B------:R-:W-:Y:S01]  /*15c0*/  ISETP.NE.AND P4, PT, R8, 0x7fffffff, PT ;  /* 0x7fffffff0800780c */ /* 0x000fe20003f85270 */
[--C-:B------:R-:W-:Y:S01]  /*15d0*/  IMAD R37, R37, 0x4, R6.reuse ;  /* 0x0000000425257824 */ /* 0x100fe200078e0206 */
[----:B------:R-:W-:Y:S01]  /*15e0*/  SEL R0, R12, 0x80000000, P0 ;  /* 0x800000000c007807 */ /* 0x000fe20000000000 */
[----:B------:R-:W-:Y:S01]  /*15f0*/  IMAD R39, R39, 0x4, R6 ;  /* 0x0000000427277824 */ /* 0x000fe200078e0206 */
[----:B------:R-:W-:Y:S01]  /*1600*/  SEL R30, R11, 0x80000000, P1 ;  /* 0x800000000b1e7807 */ /* 0x000fe20000800000 */
[----:B0-----:R-:W0:Y:S01]  /*1610*/  LDC.64 R4, c[0x0][0x380] ;  /* 0x0000e000ff047b82 */ /* 0x001e220000000a00 */
[----:B------:R-:W-:Y:S01]  /*1620*/  SEL R32, R10, 0x80000000, P2 ;  /* 0x800000000a207807 */ /* 0x000fe20001000000 */
[----:B------:R3:W-:Y:S01]  /*1630*/  ATOMS.POPC.INC.32 RZ, [R37+URZ] ;  /* 0x0000000025ff7f8c */ /* 0x0007e2000d8000ff */
[----:B--2---:R-:W-:-:S02]  /*1640*/  SEL R33, R9, 0x80000000, P3 ;  /* 0x8000000009217807 */ /* 0x004fc40001800000 */
[----:B-1----:R-:W-:Y:S01]  /*1650*/  SEL R35, R8, 0x80000000, P4 ;  /* 0x8000000008237807 */ /* 0x002fe20002000000 */
[----:B------:R1:W-:Y:S01]  /*1660*/  ATOMS.POPC.INC.32 RZ, [R39+URZ] ;  /* 0x0000000027ff7f8c */ /* 0x0003e2000d8000ff */
[----:B------:R-:W-:Y:S02]  /*1670*/  SHF.R.U32.HI R0, RZ, UR4, R0 ;  /* 0x00000004ff007c19 */ /* 0x000fe40008011600 */
[----:B------:R-:W-:Y:S02]  /*1680*/  SHF.R.U32.HI R30, RZ, UR4, R30 ;  /* 0x00000004ff1e7c19 */ /* 0x000fe4000801161e */
[----:B------:R-:W-:Y:S02]  /*1690*/  SHF.R.U32.HI R32, RZ, UR4, R32 ;  /* 0x00000004ff207c19 */ /* 0x000fe40008011620 */
[----:B------:R-:W-:Y:S02]  /*16a0*/  SHF.R.U32.HI R34, RZ, UR4, R33 ;  /* 0x00000004ff227c19 */ /* 0x000fe40008011621 */
[----:B------:R-:W-:-:S02]  /*16b0*/  SHF.R.U32.HI R36, RZ, UR4, R35 ;  /* 0x00000004ff247c19 */ /* 0x000fc40008011623 */
[-C--:B------:R-:W-:Y:S01]  /*16c0*/  LOP3.LUT R33, R0, R7.reuse, RZ, 0x30, !PT ;  /* 0x0000000700217212 */ /* 0x080fe200078e30ff */
[----:B------:R-:W-:Y:S01]  /*16d0*/  IMAD.MOV.U32 R0, RZ, RZ, RZ ;  /* 0x000000ffff007224 */ /* 0x000fe200078e00ff */
[-C--:B------:R-:W-:Y:S01]  /*16e0*/  LOP3.LUT R35, R30, R7.reuse, RZ, 0x30, !PT ;  /* 0x000000071e237212 */ /* 0x080fe200078e30ff */
[----:B------:R-:W-:Y:S01]  /*16f0*/  IMAD R30, R3, 0x4, R29 ;  /* 0x00000004031e7824 */ /* 0x000fe200078e021d */
[-C--:B---3--:R-:W-:Y:S01]  /*1700*/  LOP3.LUT R37, R32, R7.reuse, RZ, 0x30, !PT ;  /* 0x0000000720257212 */ /* 0x088fe200078e30ff */
[--C-:B------:R-:W-:Y:S01]  /*1710*/  IMAD R33, R33, 0x4, R6.reuse ;  /* 0x0000000421217824 */ /* 0x100fe200078e0206 */
[----:B------:R-:W-:Y:S01]  /*1720*/  ISETP.GT.U32.AND P5, PT, R3, 0xff, PT ;  /* 0x000000ff0300780c */ /* 0x000fe20003fa4070 */
[--C-:B------:R-:W-:Y:S01]  /*1730*/  IMAD R35, R35, 0x4, R6.reuse ;  /* 0x0000000423237824 */ /* 0x100fe200078e0206 */
[-C--:B-1----:R-:W-:Y:S01]  /*1740*/  LOP3.LUT R39, R34, R7.reuse, RZ, 0x30, !PT ;  /* 0x0000000722277212 */ /* 0x082fe200078e30ff */
[--C-:B------:R-:W-:Y:S01]  /*1750*/  IMAD R37, R37, 0x4, R6.reuse ;  /* 0x0000000425257824 */ /* 0x100fe200078e0206 */
[----:B------:R-:W-:Y:S01]  /*1760*/  LOP3.LUT R41, R36, R7, RZ, 0x30, !PT ;  /* 0x0000000724297212 */ /* 0x000fe200078e30ff */
[----:B------:R1:W-:Y:S01]  /*1770*/  ATOMS.POPC.INC.32 RZ, [R33+URZ] ;  /* 0x0000000021ff7f8c */ /* 0x0003e2000d8000ff */
[----:B------:R-:W-:Y:S01]  /*1780*/  P2R R45, PR, RZ, 0x20 ;  /* 0x00000020ff2d7803 */ /* 0x000fe20000000000 */
[----:B------:R-:W-:-:S02]  /*1790*/  IMAD R39, R39, 0x4, R6 ;  /* 0x0000000427277824 */ /* 0x000fc400078e0206 */
[----:B------:R-:W-:Y:S01]  /*17a0*/  IMAD R41, R41, 0x4, R6 ;  /* 0x0000000429297824 */ /* 0x000fe200078e0206 */
[----:B------:R1:W-:Y:S04]  /*17b0*/  ATOMS.POPC.INC.32 RZ, [R35+URZ] ;  /* 0x0000000023ff7f8c */ /* 0x0003e8000d8000ff */
[----:B------:R1:W-:Y:S04]  /*17c0*/  ATOMS.POPC.INC.32 RZ, [R37+URZ] ;  /* 0x0000000025ff7f8c */ /* 0x0003e8000d8000ff */
[----:B------:R1:W-:Y:S04]  /*17d0*/  ATOMS.POPC.INC.32 RZ, [R39+URZ] ;  /* 0x0000000027ff7f8c */ /* 0x0003e8000d8000ff */
[----:B------:R1:W-:Y:S01]  /*17e0*/  ATOMS.POPC.INC.32 RZ, [R41+URZ] ;  /* 0x0000000029ff7f8c */ /* 0x0003e2000d8000ff */
[----:B------:R-:W-:Y:S06]  /*17f0*/  BAR.SYNC.DEFER_BLOCKING 0x0 ;  /* 0x0000000000007b1d */ /* 0x000fec0000010000 */
[----:B0-----:R-:W-:Y:S05]  /*1800*/  @P5 BRA `(.L_x_13) ;  /* 0x00000000008c5947 */ /* 0x001fea0003800000 */
[----:B-1----:R-:W-:Y:S04]  /*1810*/  LDS R33, [R30] ;  /* 0x000000001e217984 */ /* 0x002fe80000000800 */
[----:B------:R-:W0:Y:S04]  /*1820*/  LDS R0, [R30+0x400] ;  /* 0x000400001e007984 */ /* 0x000e280000000800 */
[----:B------:R-:W1:Y:S04]  /*1830*/  LDS R32, [R30+0x800] ;  /* 0x000800001e207984 */ /* 0x000e680000000800 */
[----:B------:R-:W2:Y:S04]  /*1840*/  LDS R34, [R30+0xc00] ;  /* 0x000c00001e227984 */ /* 0x000ea80000000800 */
[----:B------:R-:W3:Y:S04]  /*1850*/  LDS R36, [R30+0x1000] ;  /* 0x001000001e247984 */ /* 0x000ee80000000800 */
[----:B------:R-:W4:Y:S04]  /*1860*/  LDS R38, [R30+0x1400] ;  /* 0x001400001e267984 */ /* 0x000f280000000800 */
[----:B------:R-:W5:Y:S04]  /*1870*/  LDS R40, [R30+0x1800] ;  /* 0x001800001e287984 */ /* 0x000f680000000800 */
[----:B------:R-:W5:Y:S04]  /*1880*/  LDS R42, [R30+0x1c00] ;  /* 0x001c00001e2a7984 */ /* 0x000f680000000800 */
[----:B------:R-:W5:Y:S04]  /*1890*/  LDS R44, [R30+0x2000] ;  /* 0x002000001e2c7984 */ /* 0x000f680000000800 */
[----:B------:R-:W5:Y:S04]  /*18a0*/  LDS R46, [R30+0x2400] ;  /* 0x002400001e2e7984 */ /* 0x000f680000000800 */
[----:B------:R-:W5:Y:S01]  /*18b0*/  LDS R48, [R30+0x2800] ;  /* 0x002800001e307984 */ /* 0x000f620000000800 */
[----:B0-----:R-:W-:-:S03]  /*18c0*/  IMAD.IADD R35, R33, 0x1, R0 ;  /* 0x0000000121237824 */ /* 0x001fc600078e0200 */
[----:B------:R-:W-:Y:S01]  /*18d0*/  STS [R30+0x400], R33 ;  /* 0x000400211e007388 */ /* 0x000fe20000000800 */
[----:B-1----:R-:W-:-:S03]  /*18e0*/  IMAD.IADD R37, R35, 0x1, R32 ;  /* 0x0000000123257824 */ /* 0x002fc600078e0220 */
[----:B------:R-:W0:Y:S01]  /*18f0*/  LDS R0, [R30+0x2c00] ;  /* 0x002c00001e007984 */ /* 0x000e220000000800 */
[----:B--2---:R-:W-:-:S03]  /*1900*/  IMAD.IADD R39, R37, 0x1, R34 ;  /* 0x0000000125277824 */ /* 0x004fc600078e0222 */
[----:B------:R2:W-:Y:S01]  /*1910*/  STS [R30+0x800], R35 ;  /* 0x000800231e007388 */ /* 0x0005e20000000800 */
[----:B---3--:R-:W-:-:S03]  /*1920*/  IMAD.IADD R41, R39, 0x1, R36 ;  /* 0x0000000127297824 */ /* 0x008fc600078e0224 */
[----:B------:R2:W-:Y:S01]  /*1930*/  STS [R30+0xc00], R37 ;  /* 0x000c00251e007388 */ /* 0x0005e20000000800 */
[----:B----4-:R-:W-:-:S03]  /*1940*/  IMAD.IADD R43, R41, 0x1, R38 ;  /* 0x00000001292b7824 */ /* 0x010fc600078e0226 */
[----:B------:R2:W-:Y:S01]  /*1950*/  STS [R30+0x1000], R39 ;  /* 0x001000271e007388 */ /* 0x0005e20000000800 */
[----:B-----5:R-:W-:-:S03]  /*1960*/  IMAD.IADD R47, R43, 0x1, R40 ;  /* 0x000000012b2f7824 */ /* 0x020fc600078e0228 */
[----:B------:R2:W-:Y:S01]  /*1970*/  STS [R30+0x1400], R41 ;  /* 0x001400291e007388 */ /* 0x0005e20000000800 */
[----:B------:R-:W-:-:S03]  /*1980*/  IMAD.IADD R49, R47, 0x1, R42 ;  /* 0x000000012f317824 */ /* 0x000fc600078e022a */
[----:B------:R2:W-:Y:S01]  /*1990*/  STS [R30+0x1800], R43 ;  /* 0x0018002b1e007388 */ /* 0x0005e20000000800 */
[----:B------:R-:W-:-:S03]  /*19a0*/  IMAD.IADD R51, R49, 0x1, R44 ;  /* 0x0000000131337824 */ /* 0x000fc600078e022c */
[----:B------:R2:W-:Y:S01]  /*19b0*/  STS [R30+0x1c00], R47 ;  /* 0x001c002f1e007388 */ /* 0x0005e20000000800 */
[----:B------:R-:W-:-:S03]  /*19c0*/  IMAD.IADD R53, R51, 0x1, R46 ;  /* 0x0000000133357824 */ /* 0x000fc600078e022e */
[----:B------:R2:W-:Y:S01]  /*19d0*/  STS [R30+0x2000], R49 ;  /* 0x002000311e007388 */ /* 0x0005e20000000800 */
[----:B------:R-:W-:-:S03]  /*19e0*/  IMAD.IADD R48, R53, 0x1, R48 ;  /* 0x0000000135307824 */ /* 0x000fc600078e0230 */
[----:B------:R2:W-:Y:S04]  /*19f0*/  STS [R30+0x2400], R51 ;  /* 0x002400331e007388 */ /* 0x0005e80000000800 */
[----:B------:R2:W-:Y:S04]  /*1a00*/  STS [R30+0x2800], R53 ;  /* 0x002800351e007388 */ /* 0x0005e80000000800 */
[----:B------:R2:W-:Y:S01]  /*1a10*/  STS [R30], RZ ;  /* 0x000000ff1e007388 */ /* 0x0005e20000000800 */
[----:B0-----:R-:W-:-:S03]  /*1a20*/  IMAD.IADD R0, R48, 0x1, R0 ;  /* 0x0000000130007824 */ /* 0x001fc600078e0200 */
[----:B------:R2:W-:Y:S04]  /*1a30*/  STS [R30+0x2c00], R48 ;  /* 0x002c00301e007388 */ /* 0x0005e80000000800 */
.L_x_13:
[----:B------:R-:W-:Y:S05]  /*1a40*/  BSYNC.RECONVERGENT B0 ;  /* 0x0000000000007941 */ /* 0x000fea0003800200 */
.L_x_12:
[----:B------:R-:W-:Y:S01]  /*1a50*/  ISETP.NE.AND P0, PT, R0, 0x1b00, PT ;  /* 0x00001b000000780c */ /* 0x000fe20003f05270 */
[----:B-1----:R-:W-:-:S03]  /*1a60*/  IMAD R33, R27, 0x100, R3 ;  /* 0x000001001b217824 */ /* 0x002fc600078e0203 */
[----:B------:R-:W-:Y:S01]  /*1a70*/  ISETP.LT.U32.AND P0, PT, R3, 0x100, !P0 ;  /* 0x000001000300780c */ /* 0x000fe20004701070 */
[----:B------:R-:W-:Y:S01]  /*1a80*/  IMAD.WIDE R4, R33, 0x4, R4 ;  /* 0x0000000421047825 */ /* 0x000fe200078e0204 */
[----:B------:R-:W-:-:S05]  /*1a90*/  @!P5 LOP3.LUT R33, R0, 0x40000000, RZ, 0xfc, !PT ;  /* 0x400000000021d812 */ /* 0x000fca00078efcff */
[----:B------:R0:W-:Y:S06]  /*1aa0*/  @!P5 STG.E.STRONG.SYS desc[UR6][R4.64], R33 ;  /* 0x000000210400d986 */ /* 0x0001ec000c115906 */
[----:B------:R-:W-:Y:S06]  /*1ab0*/  BAR.RED.OR.DEFER_BLOCKING 0x0, P0 ;  /* 0x0000000000007b1d */ /* 0x000fec0000014800 */
[----:B------:R-:W1:Y:S02]  /*1ac0*/  B2R.RESULT RZ, P0 ;  /* 0x0000000000ff731c */ /* 0x000e640000004000 */
[----:B01----:R-:W-:Y:S05]  /*1ad0*/  @!P0 BRA `(.L_x_14) ;  /* 0x0000000c00648947 */ /* 0x003fea0003800000 */
[C---:B------:R-:W-:Y:S01]  /*1ae0*/  ISETP.GT.U32.AND P0, PT, R3.reuse, R31, PT ;  /* 0x0000001f0300720c */ /* 0x040fe20003f04070 */
[----:B------:R-:W-:Y:S01]  /*1af0*/  BSSY B1, `(.L_x_15) ;  /* 0x000002e000017945 */ /* 0x000fe20003800000 */
[----:B--2---:R-:W-:Y:S02]  /*1b00*/  IMAD R37, R3, 0x8, R29 ;  /* 0x0000000803257824 */ /* 0x004fe400078e021d */
[----:B------:R-:W-:Y:S01]  /*1b10*/  SEL R35, RZ, 0x1b00, !P0 ;  /* 0x00001b00ff237807 */ /* 0x000fe20004000000 */
[----:B------:R-:W-:Y:S08]  /*1b20*/  @P5 BRA `(.L_x_16) ;  /* 0x0000000000a85947 */ /* 0x000ff00003800000 */
[----:B------:R-:W0:Y:S02]  /*1b30*/  LDC.64 R6, c[0x0][0x398] ;  /* 0x0000e600ff067b82 */ /* 0x000e240000000a00 */
[----:B0-----:R-:W-:-:S06]  /*1b40*/  IMAD.WIDE.U32 R32, R3, 0x8, R6 ;  /* 0x0000000803207825 */ /* 0x001fcc00078e0006 */
[----:B------:R-:W2:Y:S01]  /*1b50*/  LDG.E.64 R32, desc[UR6][R32.64] ;  /* 0x0000000620207981 */ /* 0x000ea2000c1e1b00 */
[----:B------:R-:W-:Y:S01]  /*1b60*/  IMAD.MOV.U32 R29, RZ, RZ, R0 ;  /* 0x000000ffff1d7224 */ /* 0x000fe200078e0000 */
[----:B--2---:R-:W-:-:S04]  /*1b70*/  IADD3 R6, P0, PT, -R35, R32, RZ ;  /* 0x0000002023067210 */ /* 0x004fc80007f1e1ff */
[----:B------:R-:W-:Y:S02]  /*1b80*/  IADD3.X R7, PT, PT, R33, -0x1, RZ, P0, !PT ;  /* 0xffffffff21077810 */ /* 0x000fe400007fe4ff */
[----:B------:R-:W-:-:S03]  /*1b90*/  ISETP.GE.AND P0, PT, R27, 0x1, PT ;  /* 0x000000011b00780c */ /* 0x000fc60003f06270 */
[----:B------:R0:W-:Y:S10]  /*1ba0*/  STS.64 [R37+0x6c00], R6 ;  /* 0x006c000625007388 */ /* 0x0001f40000000a00 */
[----:B------:R-:W-:Y:S05]  /*1bb0*/  @!P0 BRA `(.L_x_17) ;  /* 0x00000000006c8947 */ /* 0x000fea0003800000 */
[----:B------:R-:W-:Y:S01]  /*1bc0*/  BSSY B0, `(.L_x_18) ;  /* 0x0000019000007945 */ /* 0x000fe20003800000 */
[----:B------:R-:W-:Y:S02]  /*1bd0*/  IMAD.MOV.U32 R26, RZ, RZ, -0x1 ;  /* 0xffffffffff1a7424 */ /* 0x000fe400078e00ff */
[----:B------:R-:W-:Y:S02]  /*1be0*/  IMAD.MOV.U32 R30, RZ, RZ, R27 ;  /* 0x000000ffff1e7224 */ /* 0x000fe400078e001b */
[----:B------:R-:W-:-:S07]  /*1bf0*/  IMAD.MOV.U32 R29, RZ, RZ, R0 ;  /* 0x000000ffff1d7224 */ /* 0x000fce00078e0000 */
.L_x_22:
[----:B0-----:R-:W0:Y:S01]  /*1c00*/  LDC.64 R6, c[0x0][0x380] ;  /* 0x0000e000ff067b82 */ /* 0x001e220000000a00 */
[----:B------:R-:W-:Y:S01]  /*1c10*/  VIADD R39, R30, 0xffffffff ;  /* 0xffffffff1e277836 */ /* 0x000fe20000000000 */
[----:B------:R-:W-:Y:S03]  /*1c20*/  BSSY B2, `(.L_x_19) ;  /* 0x0000008000027945 */ /* 0x000fe60003800000 */
[----:B------:R-:W-:-:S04]  /*1c30*/  IMAD R33, R39, 0x100, R3 ;  /* 0x0000010027217824 */ /* 0x000fc800078e0203 */
[----:B0-----:R-:W-:-:S07]  /*1c40*/  IMAD.WIDE R6, R33, 0x4, R6 ;  /* 0x0000000421067825 */ /* 0x001fce00078e0206 */
.L_x_20:
[----:B------:R-:W-:Y:S05]  /*1c50*/  YIELD ;  /* 0x0000000000007946 */ /* 0x000fea0003800000 */
[----:B------:R0:W-:Y:S06]  /*1c60*/  MEMBAR.SC.CTA ;  /* 0x0000000000007992 */ /* 0x0001ec0000000000 */
[----:B0-----:R-:W2:Y:S02]  /*1c70*/  LDG.E.STRONG.SYS R32, desc[UR6][R6.64] ;  /* 0x0000000606207981 */ /* 0x001ea4000c1f5900 */
[----:B--2---:R-:W-:-:S13]  /*1c80*/  ISETP.NE.AND P0, PT, R32, RZ, PT ;  /* 0x000000ff2000720c */ /* 0x004fda0003f05270 */
[----:B------:R-:W-:Y:S05]  /*1c90*/  @!P0 BRA `(.L_x_20) ;  /* 0xfffffffc00ec8947 */ /* 0x000fea000383ffff */
[----:B------:R-:W-:Y:S05]  /*1ca0*/  BSYNC B2 ;  /* 0x0000000000027941 */ /* 0x000fea0003800000 */
.L_x_19:
[----:B------:R-:W-:Y:S01]  /*1cb0*/  BSSY.RECONVERGENT B2, `(.L_x_21) ;  /* 0x0000006000027945 */ /* 0x000fe20003800200 */
[C---:B------:R-:W-:Y:S02]  /*1cc0*/  ISETP.GT.AND P0, PT, R32.reuse, -0x1, PT ;  /* 0xffffffff2000780c */ /* 0x040fe40003f04270 */
[----:B------:R-:W-:Y:S01]  /*1cd0*/  LOP3.LUT R32, R32, 0x3fffffff, RZ, 0xc0, !PT ;  /* 0x3fffffff20207812 */ /* 0x000fe200078ec0ff */
[----:B------:R-:W-:Y:S05]  /*1ce0*/  WARPSYNC.EXCLUSIVE R26 ;  /* 0x000000001a007348 */ /* 0x000fea0003a00000 */
[----:B------:R-:W-:-:S05]  /*1cf0*/  IMAD.IADD R29, R32, 0x1, R29 ;  /* 0x00000001201d7824 */ /* 0x000fca00078e021d */
[----:B------:R-:W-:-:S07]  /*1d00*/  VOTE.ANY R26, PT, P0 ;  /* 0x00000000001a7806 */ /* 0x000fce00000e0100 */
[----:B------:R-:W-:Y:S05]  /*1d10*/  BSYNC.RECONVERGENT B2 ;  /* 0x0000000000027941 */ /* 0x000fea0003800200 */
.L_x_21:
[----:B------:R-:W-:Y:S01]  /*1d20*/  ISETP.GT.U32.AND P1, PT, R30, 0x1, PT ;  /* 0x000000011e00780c */ /* 0x000fe20003f24070 */
[----:B------:R-:W-:-:S12]  /*1d30*/  IMAD.MOV.U32 R30, RZ, RZ, R39 ;  /* 0x000000ffff1e7224 */ /* 0x000fd800078e0027 */
[----:B------:R-:W-:Y:S05]  /*1d40*/  @P0 BRA P1, `(.L_x_22) ;  /* 0xfffffffc00ac0947 */ /* 0x000fea000083ffff */
[----:B------:R-:W-:Y:S05]  /*1d50*/  BSYNC B0 ;  /* 0x0000000000007941 */ /* 0x000fea0003800000 */
.L_x_18:
[----:B------:R1:W2:Y:S02]  /*1d60*/  LDS.64 R6, [R37+0x6c00] ;  /* 0x006c000025067984 */ /* 0x0002a40000000a00 */
.L_x_17:
[C---:B------:R-:W-:Y:S01]  /*1d70*/  IMAD.IADD R33, R29.reuse, 0x1, -R0 ;  /* 0x000000011d217824 */ /* 0x040fe200078e0a00 */
[----:B------:R-:W-:-:S04]  /*1d80*/  LOP3.LUT R29, R29, 0x80000000, RZ, 0xfc, !PT ;  /* 0x800000001d1d7812 */ /* 0x000fc800078efcff */
[C---:B0-2---:R-:W-:Y:S01]  /*1d90*/  IADD3 R6, P0, PT, R33.reuse, R6, RZ ;  /* 0x0000000621067210 */ /* 0x045fe20007f1e0ff */
[----:B------:R0:W-:Y:S03]  /*1da0*/  STG.E.STRONG.SYS desc[UR6][R4.64], R29 ;  /* 0x0000001d04007986 */ /* 0x0001e6000c115906 */
[----:B------:R-:W-:-:S05]  /*1db0*/  LEA.HI.X.SX32 R7, R33, R7, 0x1, P0 ;  /* 0x0000000721077211 */ /* 0x000fca00000f0eff */
[----:B------:R0:W-:Y:S04]  /*1dc0*/  STS.64 [R37+0x6c00], R6 ;  /* 0x006c000625007388 */ /* 0x0001e80000000a00 */
.L_x_16:
[----:B------:R-:W-:Y:S05]  /*1dd0*/  BSYNC B1 ;  /* 0x0000000000017941 */ /* 0x000fea0003800000 */
.L_x_15:
[----:B0-----:R-:W0:Y:S01]  /*1de0*/  LDC R29, c[0x0][0x3c0] ;  /* 0x0000f000ff1d7b82 */ /* 0x001e220000000800 */
[----:B------:R-:W-:Y:S01]  /*1df0*/  IMAD.MOV.U32 R26, RZ, RZ, -0x1 ;  /* 0xffffffffff1a7424 */ /* 0x000fe200078e00ff */
[----:B------:R-:W-:-:S04]  /*1e00*/  ISETP.GT.AND P2, PT, R24, -0x1, PT ;  /* 0xffffffff1800780c */ /* 0x000fc80003f44270 */
[----:B------:R-:W-:Y:S02]  /*1e10*/  SEL R33, R26, 0x80000000, P2 ;  /* 0x800000001a217807 */ /* 0x000fe40001000000 */
[----:B------:R-:W2:Y:S01]  /*1e20*/  LDC.64 R4, c[0x0][0x390] ;  /* 0x0000e400ff047b82 */ /* 0x000ea20000000a00 */
[----:B0-----:R-:W-:Y:S02]  /*1e30*/  ISETP.GE.AND P0, PT, R28, R29, PT ;  /* 0x0000001d1c00720c */ /* 0x001fe40003f06270 */
[----:B--2---:R-:W-:-:S04]  /*1e40*/  ISETP.EQ.U32.AND P1, PT, R4, RZ, PT ;  /* 0x000000ff0400720c */ /* 0x004fc80003f22070 */
[----:B------:R-:W-:Y:S02]  /*1e50*/  ISETP.EQ.OR.EX P0, PT, R5, RZ, !P0, P1 ;  /* 0x000000ff0500720c */ /* 0x000fe40004702710 */
[----:B------:R-:W-:Y:S02]  /*1e60*/  ISETP.GT.AND P1, PT, R25, -0x1, PT ;  /* 0xffffffff1900780c */ /* 0x000fe40003f24270 */
[----:B------:R-:W-:Y:S02]  /*1e70*/  ISETP.GT.U32.OR P0, PT, R3, 0xff, P0 ;  /* 0x000000ff0300780c */ /* 0x000fe40000704470 */
[----:B------:R-:W-:-:S11]  /*1e80*/  SEL R30, R26, 0x80000000, P1 ;  /* 0x800000001a1e7807 */ /* 0x000fd60000800000 */
[----:B------:R-:W-:Y:S05]  /*1e90*/  @P0 BRA `(.L_x_23) ;  /* 0x00000000001c0947 */ /* 0x000fea0003800000 */
[----:B------:R-:W0:Y:S01]  /*1ea0*/  LDS.64 R6, [R37+0x6c00] ;  /* 0x006c000025067984 */ /* 0x000e220000000a00 */
[C---:B------:R-:W-:Y:S02]  /*1eb0*/  LEA R4, P2, R3.reuse, R4, 0x3 ;  /* 0x0000000403047211 */ /* 0x040fe400078418ff */
[--C-:B------:R-:W-:Y:S02]  /*1ec0*/  SHF.R.S32.HI R39, RZ, 0x1f, R0.reuse ;  /* 0x0000001fff277819 */ /* 0x100fe40000011400 */
[----:B------:R-:W-:Y:S02]  /*1ed0*/  LEA.HI.X R5, R3, R5, RZ, 0x3, P2 ;  /* 0x0000000503057211 */ /* 0x000fe400010f1cff */
[----:B0-----:R-:W-:-:S04]  /*1ee0*/  IADD3 R6, P0, P1, R6, R35, R0 ;  /* 0x0000002306067210 */ /* 0x001fc8000791e000 */
[----:B------:R-:W-:-:S05]  /*1ef0*/  IADD3.X R7, PT, PT, R7, RZ, R39, P0, P1 ;  /* 0x000000ff07077210 */ /* 0x000fca00007e2427 */
[----:B------:R0:W-:Y:S04]  /*1f00*/  STG.E.64 desc[UR6][R4.64], R6 ;  /* 0x0000000604007986 */ /* 0x0001e8000c101b06 */
.L_x_23:
[----:B------:R-:W-:Y:S05]  /*1f10*/  WARPSYNC.ALL ;  /* 0x0000000000007948 */ /* 0x000fea0003800000 */
[----:B------:R-:W2:Y:S08]  /*1f20*/  S2UR UR5, SR_CgaCtaId ;  /* 0x00000000000579c3 */ /* 0x000eb00000008800 */
[----:B------:R-:W-:Y:S01]  /*1f30*/  BAR.SYNC.DEFER_BLOCKING 0x0 ;  /* 0x0000000000007b1d */ /* 0x000fe20000010000 */
[----:B------:R-:W-:-:S02]  /*1f40*/  ISETP.GT.AND P2, PT, R21, -0x1, PT ;  /* 0xffffffff1500780c */ /* 0x000fc40003f44270 */
[----:B------:R-:W-:Y:S02]  /*1f50*/  ISETP.GT.AND P1, PT, R22, -0x1, PT ;  /* 0xffffffff1600780c */ /* 0x000fe40003f24270 */
[----:B0-----:R-:W-:Y:S01]  /*1f60*/  SEL R4, R26, 0x80000000, P2 ;  /* 0x800000001a047807 */ /* 0x001fe20001000000 */
[----:B------:R-:W-:Y:S01]  /*1f70*/  UMOV UR4, 0x400 ;  /* 0x0000040000047882 */ /* 0x000fe20000000000 */
[----:B------:R-:W-:Y:S02]  /*1f80*/  ISETP.GT.AND P2, PT, R17, -0x1, PT ;  /* 0xffffffff1100780c */ /* 0x000fe40003f44270 */
[----:B------:R-:W-:Y:S02]  /*1f90*/  LOP3.LUT R21, R4, R21, RZ, 0x3c, !PT ;  /* 0x0000001504157212 */ /* 0x000fe400078e3cff */
[C---:B------:R-:W-:Y:S02]  /*1fa0*/  SEL R5, R26.reuse, 0x80000000, P1 ;  /* 0x800000001a057807 */ /* 0x040fe40000800000 */
[----:B------:R-:W-:-:S02]  /*1fb0*/  SEL R4, R26, 0x80000000, P2 ;  /* 0x800000001a047807 */ /* 0x000fc40001000000 */
[----:B------:R-:W-:Y:S02]  /*1fc0*/  ISETP.GT.AND P1, PT, R18, -0x1, PT ;  /* 0xffffffff1200780c */ /* 0x000fe40003f24270 */
[----:B------:R-:W-:Y:S02]  /*1fd0*/  LOP3.LUT R22, R5, R22, RZ, 0x3c, !PT ;  /* 0x0000001605167212 */ /* 0x000fe400078e3cff */
[----:B------:R-:W-:Y:S02]  /*1fe0*/  LOP3.LUT R17, R4, R17, RZ, 0x3c, !PT ;  /* 0x0000001104117212 */ /* 0x000fe400078e3cff */
[----:B------:R-:W-:Y:S01]  /*1ff0*/  SEL R5, R26, 0x80000000, P1 ;  /* 0x800000001a057807 */ /* 0x000fe20000800000 */
[----:B--2---:R-:W-:Y:S01]  /*2000*/  ULEA UR4, UR5, UR4, 0x18 ;  /* 0x0000000405047291 */ /* 0x004fe2000f8ec0ff */
[----:B------:R-:W-:Y:S02]  /*2010*/  ISETP.GT.AND P0, PT, R23, -0x1, PT ;  /* 0xffffffff1700780c */ /* 0x000fe40003f04270 */
[----:B------:R-:W-:-:S02]  /*2020*/  LOP3.LUT R18, R5, R18, RZ, 0x3c, !PT ;  /* 0x0000001205127212 */ /* 0x000fc400078e3cff */
[----:B------:R-:W-:Y:S02]  /*2030*/  ISETP.GT.AND P3, PT, R20, -0x1, PT ;  /* 0xffffffff1400780c */ /* 0x000fe40003f64270 */
[----:B------:R-:W-:Y:S02]  /*2040*/  LEA R4, R31, UR4, 0x3 ;  /* 0x000000041f047c11 */ /* 0x000fe4000f8e18ff */
[C---:B------:R-:W-:Y:S02]  /*2050*/  SEL R0, R26.reuse, 0x80000000, P0 ;  /* 0x800000001a007807 */ /* 0x040fe40000000000 */
[----:B------:R-:W-:Y:S02]  /*2060*/  SEL R7, R26, 0x80000000, P3 ;  /* 0x800000001a077807 */ /* 0x000fe40001800000 */
[----:B------:R-:W0:Y:S01]  /*2070*/  LDS.64 R4, [R4+0x6c00] ;  /* 0x006c000004047984 */ /* 0x000e220000000a00 */
[----:B------:R-:W-:Y:S02]  /*2080*/  ISETP.GT.AND P0, PT, R19, -0x1, PT ;  /* 0xffffffff1300780c */ /* 0x000fe40003f04270 */
[----:B------:R-:W-:-:S02]  /*2090*/  ISETP.GT.AND P3, PT, R16, -0x1, PT ;  /* 0xffffffff1000780c */ /* 0x000fc40003f64270 */
[----:B------:R-:W-:Y:S02]  /*20a0*/  LOP3.LUT R23, R0, R23, RZ, 0x3c, !PT ;  /* 0x0000001700177212 */ /* 0x000fe400078e3cff */
[----:B------:R-:W-:Y:S02]  /*20b0*/  LOP3.LUT R20, R7, R20, RZ, 0x3c, !PT ;  /* 0x0000001407147212 */ /* 0x000fe400078e3cff */
[----:B------:R-:W-:Y:S02]  /*20c0*/  ISETP.GT.AND P4, PT, R28, R29, PT ;  /* 0x0000001d1c00720c */ /* 0x000fe40003f84270 */
[C---:B------:R-:W-:Y:S02]  /*20d0*/  SEL R0, R26.reuse, 0x80000000, P0 ;  /* 0x800000001a007807 */ /* 0x040fe40000000000 */
[----:B------:R-:W-:Y:S02]  /*20e0*/  SEL R7, R26, 0x80000000, P3 ;  /* 0x800000001a077807 */ /* 0x000fe40001800000 */
[----:B------:R-:W-:-:S02]  /*20f0*/  ISETP.GT.AND P0, PT, R15, -0x1, PT ;  /* 0xffffffff0f00780c */ /* 0x000fc40003f04270 */
[----:B------:R-:W-:Y:S02]  /*2100*/  ISETP.GT.AND P1, PT, R14, -0x1, PT ;  /* 0xffffffff0e00780c */ /* 0x000fe40003f24270 */
[----:B------:R-:W-:Y:S02]  /*2110*/  ISETP.GT.AND P2, PT, R13, -0x1, PT ;  /* 0xffffffff0d00780c */ /* 0x000fe40003f44270 */
[----:B------:R-:W-:Y:S02]  /*2120*/  ISETP.GT.AND P3, PT, R12, -0x1, PT ;  /* 0xffffffff0c00780c */ /* 0x000fe40003f64270 */
[----:B------:R-:W-:Y:S02]  /*2130*/  LOP3.LUT R19, R0, R19, RZ, 0x3c, !PT ;  /* 0x0000001300137212 */ /* 0x000fe400078e3cff */
[----:B------:R-:W-:Y:S02]  /*2140*/  LOP3.LUT R16, R7, R16, RZ, 0x3c, !PT ;  /* 0x0000001007107212 */ /* 0x000fe400078e3cff */
[----:B------:R-:W-:-:S02]  /*2150*/  SEL R0, R26, 0x80000000, P0 ;  /* 0x800000001a007807 */ /* 0x000fc40000000000 */
[C---:B------:R-:W-:Y:S02]  /*2160*/  SEL R7, R26.reuse, 0x80000000, P1 ;  /* 0x800000001a077807 */ /* 0x040fe40000800000 */
[C---:B------:R-:W-:Y:S02]  /*2170*/  SEL R6, R26.reuse, 0x80000000, P2 ;  /* 0x800000001a067807 */ /* 0x040fe40001000000 */
[----:B------:R-:W-:Y:S02]  /*2180*/  SEL R31, R26, 0x80000000, P3 ;  /* 0x800000001a1f7807 */ /* 0x000fe40001800000 */
[----:B------:R-:W-:Y:S02]  /*2190*/  ISETP.GT.AND P0, PT, R11, -0x1, PT ;  /* 0xffffffff0b00780c */ /* 0x000fe40003f04270 */
[----:B------:R-:W-:Y:S02]  /*21a0*/  ISETP.GT.AND P1, PT, R10, -0x1, PT ;  /* 0xffffffff0a00780c */ /* 0x000fe40003f24270 */
[----:B------:R-:W-:-:S02]  /*21b0*/  ISETP.GT.AND P2, PT, R9, -0x1, PT ;  /* 0xffffffff0900780c */ /* 0x000fc40003f44270 */
[----:B------:R-:W-:Y:S02]  /*21c0*/  ISETP.GT.AND P3, PT, R8, -0x1, PT ;  /* 0xffffffff0800780c */ /* 0x000fe40003f64270 */
[----:B------:R-:W-:Y:S02]  /*21d0*/  LOP3.LUT R15, R0, R15, RZ, 0x3c, !PT ;  /* 0x0000000f000f7212 */ /* 0x000fe400078e3cff */
[----:B------:R-:W-:Y:S02]  /*21e0*/  LOP3.LUT R14, R7, R14, RZ, 0x3c, !PT ;  /* 0x0000000e070e7212 */ /* 0x000fe400078e3cff */
[----:B------:R-:W-:Y:S02]  /*21f0*/  LOP3.LUT R13, R6, R13, RZ, 0x3c, !PT ;  /* 0x0000000d060d7212 */ /* 0x000fe400078e3cff */
[----:B------:R-:W-:Y:S02]  /*2200*/  LOP3.LUT R12, R31, R12, RZ, 0x3c, !PT ;  /* 0x0000000c1f0c7212 */ /* 0x000fe400078e3cff */
[----:B------:R-:W-:-:S02]  /*2210*/  SEL R0, R26, 0x80000000, P0 ;  /* 0x800000001a007807 */ /* 0x000fc40000000000 */
[C---:B------:R-:W-:Y:S02]  /*2220*/  SEL R7, R26.reuse, 0x80000000, P1 ;  /* 0x800000001a077807 */ /* 0x040fe40000800000 */
[C---:B------:R-:W-:Y:S02]  /*2230*/  SEL R6, R26.reuse, 0x80000000, P2 ;  /* 0x800000001a067807 */ /* 0x040fe40001000000 */
[----:B------:R-:W-:Y:S02]  /*2240*/  SEL R31, R26, 0x80000000, P3 ;  /* 0x800000001a1f7807 */ /* 0x000fe40001800000 */
[----:B------:R-:W-:Y:S02]  /*2250*/  LOP3.LUT R25, R30, R25, RZ, 0x3c, !PT ;  /* 0x000000191e197212 */ /* 0x000fe400078e3cff */
[----:B------:R-:W-:Y:S02]  /*2260*/  LOP3.LUT R24, R33, R24, RZ, 0x3c, !PT ;  /* 0x0000001821187212 */ /* 0x000fe400078e3cff */
[----:B------:R-:W-:-:S02]  /*2270*/  LOP3.LUT R11, R0, R11, RZ, 0x3c, !PT ;  /* 0x0000000b000b7212 */ /* 0x000fc400078e3cff */
[----:B------:R-:W-:Y:S02]  /*2280*/  LOP3.LUT R7, R7, R10, RZ, 0x3c, !PT ;  /* 0x0000000a07077212 */ /* 0x000fe400078e3cff */
[----:B------:R-:W-:Y:S02]  /*2290*/  LOP3.LUT R9, R6, R9, RZ, 0x3c, !PT ;  /* 0x0000000906097212 */ /* 0x000fe400078e3cff */
[----:B------:R-:W-:Y:S01]  /*22a0*/  LOP3.LUT R31, R31, R8, RZ, 0x3c, !PT ;  /* 0x000000081f1f7212 */ /* 0x000fe200078e3cff */
[----:B0-----:R-:W-:Y:S06]  /*22b0*/  @P4 BRA `(.L_x_24) ;  /* 0x00000000006c4947 */ /* 0x001fec0003800000 */
        /* <DEDUP_REMOVED lines=8> */
[----:B------:R-:W-:Y:S04]  /*2340*/  STG.E desc[UR6][R2.64], R25 ;  /* 0x0000001902007986 */ /* 0x000fe8000c101906 */
        /* <DEDUP_REMOVED lines=16> */
[----:B------:R-:W-:Y:S01]  /*2450*/  STG.E desc[UR6][R2.64+0x880], R31 ;  /* 0x0008801f02007986 */ /* 0x000fe2000c101906 */
[----:B------:R-:W-:Y:S05]  /*2460*/  EXIT ;  /* 0x000000000000794d */ /* 0x000fea0003800000 */
.L_x_24:
[----:B------:R-:W0:Y:S01]  /*2470*/  LDCU.64 UR4, c[0x0][0x3a0] ;  /* 0x00007400ff0477ac */ /* 0x000e220008000a00 */
[----:B------:R-:W-:Y:S01]  /*2480*/  LOP3.LUT R33, R3, 0x3e0, RZ, 0xc0, !PT ;  /* 0x000003e003217812 */ /* 0x000fe200078ec0ff */
[----:B------:R-:W-:Y:S01]  /*2490*/  IMAD R27, R27, -0x1b00, R29 ;  /* 0xffffe5001b1b7824 */ /* 0x000fe200078e021d */
[----:B------:R-:W-:-:S05]  /*24a0*/  LOP3.LUT R2, R3, 0x1f, RZ, 0xc0, !PT ;  /* 0x0000001f03027812 */ /* 0x000fca00078ec0ff */
[----:B------:R-:W-:-:S04]  /*24b0*/  IMAD R33, R33, 0x12, R2 ;  /* 0x0000001221217824 */ /* 0x000fc800078e0202 */
[C---:B------:R-:W-:Y:S01]  /*24c0*/  VIADD R2, R33.reuse, 0x20 ;  /* 0x0000002021027836 */ /* 0x040fe20000000000 */
[C---:B------:R-:W-:Y:S01]  /*24d0*/  IADD3 R0, P0, PT, R33.reuse, R4, RZ ;  /* 0x0000000421007210 */ /* 0x040fe20007f1e0ff */
[C---:B------:R-:W-:Y:S01]  /*24e0*/  VIADD R4, R33.reuse, 0x40 ;  /* 0x0000004021047836 */ /* 0x040fe20000000000 */
[CC--:B------:R-:W-:Y:S01]  /*24f0*/  ISETP.GE.AND P4, PT, R33.reuse, R27.reuse, PT ;  /* 0x0000001b2100720c */ /* 0x0c0fe20003f86270 */
[C---:B------:R-:W-:Y:S01]  /*2500*/  VIADD R6, R33.reuse, 0x60 ;  /* 0x0000006021067836 */ /* 0x040fe20000000000 */
[-C--:B------:R-:W-:Y:S01]  /*2510*/  ISETP.GE.AND P3, PT, R2, R27.reuse, PT ;  /* 0x0000001b0200720c */ /* 0x080fe20003f66270 */
[----:B------:R-:W-:Y:S01]  /*2520*/  IMAD.X R5, RZ, RZ, R5, P0 ;  /* 0x000000ffff057224 */ /* 0x000fe200000e0605 */
[----:B0-----:R-:W-:Y:S01]  /*2530*/  LEA R2, P0, R0, UR4, 0x2 ;  /* 0x0000000400027c11 */ /* 0x001fe2000f8010ff */
[C---:B------:R-:W-:Y:S01]  /*2540*/  VIADD R8, R33.reuse, 0xc0 ;  /* 0x000000c021087836 */ /* 0x040fe20000000000 */
[-C--:B------:R-:W-:Y:S01]  /*2550*/  ISETP.GE.AND P2, PT, R4, R27.reuse, PT ;  /* 0x0000001b0400720c */ /* 0x080fe20003f46270 */
[C---:B------:R-:W-:Y:S01]  /*2560*/  VIADD R4, R33.reuse, 0x80 ;  /* 0x0000008021047836 */ /* 0x040fe20000000000 */
[----:B------:R-:W-:Y:S01]  /*2570*/  LEA.HI.X R3, R0, UR5, R5, 0x2, P0 ;  /* 0x0000000500037c11 */ /* 0x000fe200080f1405 */
[C---:B------:R-:W-:Y:S01]  /*2580*/  VIADD R0, R33.reuse, 0xe0 ;  /* 0x000000e021007836 */ /* 0x040fe20000000000 */
[-C--:B------:R-:W-:Y:S01]  /*2590*/  ISETP.GE.AND P1, PT, R6, R27.reuse, PT ;  /* 0x0000001b0600720c */ /* 0x080fe20003f26270 */
[C---:B------:R-:W-:Y:S01]  /*25a0*/  VIADD R6, R33.reuse, 0xa0 ;  /* 0x000000a021067836 */ /* 0x040fe20000000000 */
[-C--:B------:R-:W-:Y:S01]  /*25b0*/  ISETP.GE.AND P0, PT, R4, R27.reuse, PT ;  /* 0x0000001b0400720c */ /* 0x080fe20003f06270 */
[----:B------:R0:W-:Y:S01]  /*25c0*/  @!P4 STG.E desc[UR6][R2.64], R25 ;  /* 0x000000190200c986 */ /* 0x0001e2000c101906 */
[C---:B------:R-:W-:Y:S01]  /*25d0*/  VIADD R4, R33.reuse, 0x100 ;  /* 0x0000010021047836 */ /* 0x040fe20000000000 */
[-C--:B------:R-:W-:Y:S01]  /*25e0*/  ISETP.GE.AND P4, PT, R0, R27.reuse, PT ;  /* 0x0000001b0000720c */ /* 0x080fe20003f86270 */
[----:B------:R-:W-:Y:S01]  /*25f0*/  VIADD R0, R33, 0x120 ;  /* 0x0000012021007836 */ /* 0x000fe20000000000 */
[-C--:B------:R-:W-:Y:S01]  /*2600*/  ISETP.GE.AND P6, PT, R6, R27.reuse, PT ;  /* 0x0000001b0600720c */ /* 0x080fe20003fc6270 */
[----:B------:R0:W-:Y:S01]  /*2610*/  @!P3 STG.E desc[UR6][R2.64+0x80], R24 ;  /* 0x000080180200b986 */ /* 0x0001e2000c101906 */
[----:B------:R-:W-:-:S02]  /*2620*/  ISETP.GE.AND P5, PT, R8, R27, PT ;  /* 0x0000001b0800720c */ /* 0x000fc40003fa6270 */
[-C--:B------:R-:W-:Y:S01]  /*2630*/  ISETP.GE.AND P3, PT, R4, R27.reuse, PT ;  /* 0x0000001b0400720c */ /* 0x080fe20003f66270 */
[----:B------:R0:W-:Y:S01]  /*2640*/  @!P2 STG.E desc[UR6][R2.64+0x100], R23 ;  /* 0x000100170200a986 */ /* 0x0001e2000c101906 */
[C---:B------:R-:W-:Y:S01]  /*2650*/  VIADD R4, R33.reuse, 0x140 ;  /* 0x0000014021047836 */ /* 0x040fe20000000000 */
[-C--:B------:R-:W-:Y:S01]  /*2660*/  ISETP.GE.AND P2, PT, R0, R27.reuse, PT ;  /* 0x0000001b0000720c */ /* 0x080fe20003f46270 */
[C---:B------:R-:W-:Y:S01]  /*2670*/  VIADD R0, R33.reuse, 0x160 ;  /* 0x0000016021007836 */ /* 0x040fe20000000000 */
[----:B------:R0:W-:Y:S02]  /*2680*/  @!P1 STG.E desc[UR6][R2.64+0x180], R22 ;  /* 0x0001801602009986 */ /* 0x0001e4000c101906 */
[-C--:B------:R-:W-:Y:S01]  /*2690*/  ISETP.GE.AND P1, PT, R4, R27.reuse, PT ;  /* 0x0000001b0400720c */ /* 0x080fe20003f26270 */
[C---:B------:R-:W-:Y:S01]  /*26a0*/  VIADD R4, R33.reuse, 0x180 ;  /* 0x0000018021047836 */ /* 0x040fe20000000000 */
[----:B------:R0:W-:Y:S01]  /*26b0*/  @!P0 STG.E desc[UR6][R2.64+0x200], R21 ;  /* 0x0002001502008986 */ /* 0x0001e2000c101906 */
[----:B------:R-:W-:Y:S01]  /*26c0*/  ISETP.GE.AND P0, PT, R0, R27, PT ;  /* 0x0000001b0000720c */ /* 0x000fe20003f06270 */
[----:B------:R-:W-:-:S02]  /*26d0*/  VIADD R0, R33, 0x1a0 ;  /* 0x000001a021007836 */ /* 0x000fc40000000000 */
[----:B------:R0:W-:Y:S01]  /*26e0*/  @!P6 STG.E desc[UR6][R2.64+0x280], R20 ;  /* 0x000280140200e986 */ /* 0x0001e2000c101906 */
[-C--:B------:R-:W-:Y:S01]  /*26f0*/  ISETP.GE.AND P6, PT, R4, R27.reuse, PT ;  /* 0x0000001b0400720c */ /* 0x080fe20003fc6270 */
[C---:B------:R-:W-:Y:S02]  /*2700*/  VIADD R4, R33.reuse, 0x1c0 ;  /* 0x000001c021047836 */ /* 0x040fe40000000000 */
[----:B------:R0:W-:Y:S01]  /*2710*/  @!P5 STG.E desc[UR6][R2.64+0x300], R19 ;  /* 0x000300130200d986 */ /* 0x0001e2000c101906 */
[-C--:B------:R-:W-:Y:S01]  /*2720*/  ISETP.GE.AND P5, PT, R0, R27.reuse, PT ;  /* 0x0000001b0000720c */ /* 0x080fe20003fa6270 */
[C---:B------:R-:W-:Y:S02]  /*2730*/  VIADD R0, R33.reuse, 0x1e0 ;  /* 0x000001e021007836 */ /* 0x040fe40000000000 */
[----:B------:R0:W-:Y:S01]  /*2740*/  @!P4 STG.E desc[UR6][R2.64+0x380], R18 ;  /* 0x000380120200c986 */ /* 0x0001e2000c101906 */
[----:B------:R-:W-:Y:S01]  /*2750*/  ISETP.GE.AND P4, PT, R4, R27, PT ;  /* 0x0000001b0400720c */ /* 0x000fe20003f86270 */
[----:B------:R-:W-:-:S02]  /*2760*/  VIADD R4, R33, 0x200 ;  /* 0x0000020021047836 */ /* 0x000fc40000000000 */
[----:B------:R0:W-:Y:S01]  /*2770*/  @!P3 STG.E desc[UR6][R2.64+0x400], R17 ;  /* 0x000400110200b986 */ /* 0x0001e2000c101906 */
[-C--:B------:R-:W-:Y:S01]  /*2780*/  ISETP.GE.AND P3, PT, R0, R27.reuse, PT ;  /* 0x0000001b0000720c */ /* 0x080fe20003f66270 */
[----:B------:R-:W-:Y:S02]  /*2790*/  VIADD R0, R33, 0x220 ;  /* 0x0000022021007836 */ /* 0x000fe40000000000 */
[----:B------:R0:W-:Y:S01]  /*27a0*/  @!P2 STG.E desc[UR6][R2.64+0x480], R16 ;  /* 0x000480100200a986 */ /* 0x0001e2000c101906 */
[----:B------:R-:W-:-:S03]  /*27b0*/  ISETP.GE.AND P2, PT, R4, R27, PT ;  /* 0x0000001b0400720c */ /* 0x000fc60003f46270 */
[----:B------:R0:W-:Y:S01]  /*27c0*/  @!P1 STG.E desc[UR6][R2.64+0x500], R15 ;  /* 0x0005000f02009986 */ /* 0x0001e2000c101906 */
[----:B------:R-:W-:-:S03]  /*27d0*/  ISETP.GE.AND P1, PT, R0, R27, PT ;  /* 0x0000001b0000720c */ /* 0x000fc60003f26270 */
[----:B------:R0:W-:Y:S04]  /*27e0*/  @!P0 STG.E desc[UR6][R2.64+0x580], R14 ;  /* 0x0005800e02008986 */ /* 0x0001e8000c101906 */
[----:B------:R0:W-:Y:S04]  /*27f0*/  @!P6 STG.E desc[UR6][R2.64+0x600], R13 ;  /* 0x0006000d0200e986 */ /* 0x0001e8000c101906 */
[----:B------:R0:W-:Y:S04]  /*2800*/  @!P5 STG.E desc[UR6][R2.64+0x680], R12 ;  /* 0x0006800c0200d986 */ /* 0x0001e8000c101906 */
[----:B------:R0:W-:Y:S04]  /*2810*/  @!P4 STG.E desc[UR6][R2.64+0x700], R11 ;  /* 0x0007000b0200c986 */ /* 0x0001e8000c101906 */
[----:B------:R0:W-:Y:S04]  /*2820*/  @!P3 STG.E desc[UR6][R2.64+0x780], R7 ;  /* 0x000780070200b986 */ /* 0x0001e8000c101906 */
[----:B------:R0:W-:Y:S01]  /*2830*/  @!P2 STG.E desc[UR6][R2.64+0x800], R9 ;  /* 0x000800090200a986 */ /* 0x0001e2000c101906 */
[----:B------:R-:W-:Y:S05]  /*2840*/  @P1 EXIT ;  /* 0x000000000000194d */ /* 0x000fea0003800000 */
[----:B------:R-:W-:Y:S01]  /*2850*/  STG.E desc[UR6][R2.64+0x880], R31 ;  /* 0x0008801f02007986 */ /* 0x000fe2000c101906 */
[----:B------:R-:W-:Y:S05]  /*2860*/  EXIT ;  /* 0x000000000000794d */ /* 0x000fea0003800000 */
.L_x_14:
[----:B------:R-:W-:Y:S01]  /*2870*/  IMAD.MOV.U32 R2, RZ, RZ, RZ ;  /* 0x000000ffff027224 */ /* 0x000fe200078e00ff */
[C---:B------:R-:W-:Y:S01]  /*2880*/  ISETP.GT.U32.AND P0, PT, R3.reuse, 0x1f, PT ;  /* 0x0000001f0300780c */ /* 0x040fe20003f04070 */
[----:B------:R-:W-:Y:S05]  /*2890*/  WARPSYNC.ALL ;  /* 0x0000000000007948 */ /* 0x000fea0003800000 */
[----:B------:R-:W-:-:S04]  /*28a0*/  IMAD.HI.U32 R4, R3, 0x15555556, R2 ;  /* 0x1555555603047827 */ /* 0x000fc800078e0002 */
[----:B------:R-:W-:-:S05]  /*28b0*/  IMAD R5, R4, 0x4, R29 ;  /* 0x0000000404057824 */ /* 0x000fca00078e021d */
[----:B------:R0:W-:Y:S01]  /*28c0*/  STS [R5+0x3410], R0 ;  /* 0x0034100005007388 */ /* 0x0001e20000000800 */
[----:B------:R-:W-:Y:S06]  /*28d0*/  BAR.SYNC.DEFER_BLOCKING 0x0 ;  /* 0x0000000000007b1d */ /* 0x000fec0000010000 */
[----:B------:R-:W-:Y:S05]  /*28e0*/  @P0 BRA `(.L_x_25) ;  /* 0x0000000000e00947 */ /* 0x000fea0003800000 */
[C-C-:B------:R-:W-:Y:S01]  /*28f0*/  IMAD R40, R3.reuse, 0x34, R29.reuse ;  /* 0x0000003403287824 */ /* 0x140fe200078e021d */
[----:B------:R-:W-:Y:S01]  /*2900*/  UMOV UR4, 0xffffffff ;  /* 0xffffffff00047882 */ /* 0x000fe20000000000 */
[----:B------:R-:W-:-:S03]  /*2910*/  IMAD R4, R3, 0x34, R29 ;  /* 0x0000003403047824 */ /* 0x000fc600078e021d */
[----:B------:R-:W-:Y:S04]  /*2920*/  LDS R32, [R40+0x3410] ;  /* 0x0034100028207984 */ /* 0x000fe80000000800 */
[----:B0-----:R-:W-:Y:S04]  /*2930*/  LDS R5, [R40+0x3414] ;  /* 0x0034140028057984 */ /* 0x001fe80000000800 */
[----:B--2---:R-:W0:Y:S04]  /*2940*/  LDS R30, [R40+0x3418] ;  /* 0x00341800281e7984 */ /* 0x004e280000000800 */
[----:B------:R-:W-:Y:S04]  /*2950*/  LDS R28, [R40+0x341c] ;  /* 0x00341c00281c7984 */ /* 0x000fe80000000800 */
[----:B------:R-:W1:Y:S04]  /*2960*/  LDS R35, [R40+0x3420] ;  /* 0x0034200028237984 */ /* 0x000e680000000800 */
[----:B------:R-:W-:Y:S04]  /*2970*/  LDS R37, [R4+0x3424] ;  /* 0x0034240004257984 */ /* 0x000fe80000000800 */
[----:B------:R-:W2:Y:S04]  /*2980*/  LDS R36, [R4+0x3428] ;  /* 0x0034280004247984 */ /* 0x000ea80000000800 */
[----:B------:R-:W-:Y:S04]  /*2990*/  LDS R33, [R4+0x342c] ;  /* 0x00342c0004217984 */ /* 0x000fe80000000800 */
[----:B------:R-:W3:Y:S04]  /*29a0*/  LDS R38, [R4+0x3430] ;  /* 0x0034300004267984 */ /* 0x000ee80000000800 */
[----:B------:R-:W-:Y:S04]  /*29b0*/  LDS R39, [R4+0x3434] ;  /* 0x0034340004277984 */ /* 0x000fe80000000800 */
[----:B------:R-:W4:Y:S04]  /*29c0*/  LDS R34, [R4+0x3438] ;  /* 0x0034380004227984 */ /* 0x000f280000000800 */
[----:B------:R-:W5:Y:S01]  /*29d0*/  LDS R41, [R4+0x343c] ;  /* 0x00343c0004297984 */ /* 0x000f620000000800 */
[----:B0-----:R-:W-:-:S04]  /*29e0*/  IADD3 R42, PT, PT, R30, R5, R32 ;  /* 0x000000051e2a7210 */ /* 0x001fc80007ffe020 */
[----:B-1----:R-:W-:-:S04]  /*29f0*/  IADD3 R42, PT, PT, R35, R42, R28 ;  /* 0x0000002a232a7210 */ /* 0x002fc80007ffe01c */
[----:B--2---:R-:W-:-:S04]  /*2a00*/  IADD3 R42, PT, PT, R36, R42, R37 ;  /* 0x0000002a242a7210 */ /* 0x004fc80007ffe025 */
[----:B---3--:R-:W-:-:S04]  /*2a10*/  IADD3 R42, PT, PT, R38, R42, R33 ;  /* 0x0000002a262a7210 */ /* 0x008fc80007ffe021 */
[----:B----4-:R-:W-:-:S05]  /*2a20*/  IADD3 R42, PT, PT, R34, R42, R39 ;  /* 0x0000002a222a7210 */ /* 0x010fca0007ffe027 */
[----:B-----5:R-:W-:Y:S01]  /*2a30*/  IMAD.IADD R41, R41, 0x1, R42 ;  /* 0x0000000129297824 */ /* 0x020fe200078e022a */
[----:B------:R-:W-:Y:S06]  /*2a40*/  BRA.DIV UR4, `(.L_x_26) ;  /* 0x0000006604dc7947 */ /* 0x000fec000b800000 */
[----:B------:R-:W0:Y:S02]  /*2a50*/  SHFL.UP P0, R40, R41, 0x1, RZ ;  /* 0x0420000029287989 */ /* 0x000e2400000000ff */
[----:B0-----:R-:W-:-:S05]  /*2a60*/  @P0 IMAD.IADD R40, R41, 0x1, R40 ;  /* 0x0000000129280824 */ /* 0x001fca00078e0228 */
[----:B------:R-:W0:Y:S02]  /*2a70*/  SHFL.UP P0, R43, R40, 0x2, RZ ;  /* 0x04400000282b7989 */ /* 0x000e2400000000ff */
[----:B0-----:R-:W-:-:S05]  /*2a80*/  @P0 IMAD.IADD R43, R40, 0x1, R43 ;  /* 0x00000001282b0824 */ /* 0x001fca00078e022b */
[----:B------:R-:W0:Y:S02]  /*2a90*/  SHFL.UP P0, R42, R43, 0x4, RZ ;  /* 0x048000002b2a7989 */ /* 0x000e2400000000ff */
[----:B0-----:R-:W-:-:S05]  /*2aa0*/  @P0 IMAD.IADD R42, R43, 0x1, R42 ;  /* 0x000000012b2a0824 */ /* 0x001fca00078e022a */
[----:B------:R-:W0:Y:S02]  /*2ab0*/  SHFL.UP P0, R47, R42, 0x8, RZ ;  /* 0x050000002a2f7989 */ /* 0x000e2400000000ff */
[----:B0-----:R-:W-:-:S05]  /*2ac0*/  @P0 IMAD.IADD R47, R42, 0x1, R47 ;  /* 0x000000012a2f0824 */ /* 0x001fca00078e022f */
[----:B------:R0:W1:Y:S02]  /*2ad0*/  SHFL.UP P0, R44, R47, 0x10, RZ ;  /* 0x060000002f2c7989 */ /* 0x00006400000000ff */
.L_x_116:
[----:B-1----:R-:W-:-:S04]  /*2ae0*/  @P0 IMAD.IADD R44, R47, 0x1, R44 ;  /* 0x000000012f2c0824 */ /* 0x002fc800078e022c */
[----:B------:R-:W-:-:S04]  /*2af0*/  IMAD.IADD R41, R44, 0x1, -R41 ;  /* 0x000000012c297824 */ /* 0x000fc800078e0a29 */
[----:B------:R-:W-:Y:S01]  /*2b00*/  IMAD.IADD R32, R32, 0x1, R41 ;  /* 0x0000000120207824 */ /* 0x000fe200078e0229 */
[----:B------:R1:W-:Y:S03]  /*2b10*/  STS [R4+0x3410], R41 ;  /* 0x0034102904007388 */ /* 0x0003e60000000800 */
        /* <DEDUP_REMOVED lines=18> */
[----:B0-----:R-:W-:Y:S01]  /*2c40*/  IMAD.IADD R47, R34, 0x1, R39 ;  /* 0x00000001222f7824 */ /* 0x001fe200078e0227 */
[----:B------:R1:W-:Y:S04]  /*2c50*/  STS [R4+0x3438], R39 ;  /* 0x0034382704007388 */ /* 0x0003e80000000800 */
[----:B------:R1:W-:Y:S02]  /*2c60*/  STS [R4+0x343c], R47 ;  /* 0x00343c2f04007388 */ /* 0x0003e40000000800 */
.L_x_25:
[----:B------:R-:W-:Y:S05]  /*2c70*/  WARPSYNC.ALL ;  /* 0x0000000000007948 */ /* 0x000fea0003800000 */
[----:B------:R-:W-:Y:S01]  /*2c80*/  BAR.SYNC.DEFER_BLOCKING 0x0 ;  /* 0x0000000000007b1d */ /* 0x000fe20000010000 */
[----:B-1----:R-:W-:Y:S01]  /*2c90*/  IMAD.MOV.U32 R4, RZ, RZ, RZ ;  /* 0x000000ffff047224 */ /* 0x002fe200078e00ff */
[----:B------:R-:W-:Y:S01]  /*2ca0*/  ISETP.NE.AND P0, PT, R45, RZ, PT ;  /* 0x000000ff2d00720c */ /* 0x000fe20003f05270 */
[----:B0-----:R-:W-:-:S03]  /*2cb0*/  IMAD.MOV.U32 R5, RZ, RZ, R3 ;  /* 0x000000ffff057224 */ /* 0x001fc600078e0003 */
[----:B------:R-:W-:Y:S01]  /*2cc0*/  BSSY.RECONVERGENT B0, `(.L_x_27) ;  /* 0x000002a000007945 */ /* 0x000fe20003800200 */
[----:B------:R-:W-:-:S04]  /*2cd0*/  IMAD.HI.U32 R4, R3, 0x15555556, R4 ;  /* 0x1555555603047827 */ /* 0x000fc800078e0004 */
[----:B------:R-:W-:-:S05]  /*2ce0*/  IMAD R4, R4, 0x4, R29 ;  /* 0x0000000404047824 */ /* 0x000fca00078e021d */
[----:B------:R0:W1:Y:S01]  /*2cf0*/  LDS R5, [R4+0x3410] ;  /* 0x0034100004057984 */ /* 0x0000620000000800 */
[----:B------:R-:W-:Y:S05]  /*2d00*/  @P0 BRA `(.L_x_28) ;  /* 0x0000000000940947 */ /* 0x000fea0003800000 */
[----:B0-----:R-:W-:-:S05]  /*2d10*/  IMAD R4, R3, 0x4, R29 ;  /* 0x0000000403047824 */ /* 0x001fca00078e021d */
[----:B------:R-:W1:Y:S04]  /*2d20*/  LDS R28, [R4] ;  /* 0x00000000041c7984 */ /* 0x000e680000000800 */
[----:B--2---:R-:W0:Y:S04]  /*2d30*/  LDS R30, [R4+0x400] ;  /* 0x00040000041e7984 */ /* 0x004e280000000800 */
[----:B------:R-:W2:Y:S04]  /*2d40*/  LDS R32, [R4+0x800] ;  /* 0x0008000004207984 */ /* 0x000ea80000000800 */
[----:B------:R-:W3:Y:S04]  /*2d50*/  LDS R34, [R4+0xc00] ;  /* 0x000c000004227984 */ /* 0x000ee80000000800 */
[----:B------:R-:W4:Y:S04]  /*2d60*/  LDS R36, [R4+0x1000] ;  /* 0x0010000004247984 */ /* 0x000f280000000800 */
[----:B------:R-:W5:Y:S04]  /*2d70*/  LDS R38, [R4+0x1400] ;  /* 0x0014000004267984 */ /* 0x000f680000000800 */
[----:B------:R-:W5:Y:S04]  /*2d80*/  LDS R40, [R4+0x1800] ;  /* 0x0018000004287984 */ /* 0x000f680000000800 */
[----:B------:R-:W5:Y:S04]  /*2d90*/  LDS R42, [R4+0x1c00] ;  /* 0x001c0000042a7984 */ /* 0x000f680000000800 */
[----:B------:R-:W5:Y:S04]  /*2da0*/  LDS R44, [R4+0x2000] ;  /* 0x00200000042c7984 */ /* 0x000f680000000800 */
[----:B------:R-:W5:Y:S04]  /*2db0*/  LDS R46, [R4+0x2400] ;  /* 0x00240000042e7984 */ /* 0x000f680000000800 */
[----:B------:R-:W5:Y:S01]  /*2dc0*/  LDS R48, [R4+0x2800] ;  /* 0x0028000004307984 */ /* 0x000f620000000800 */
[----:B-1----:R-:W-:-:S03]  /*2dd0*/  IMAD.IADD R33, R5, 0x1, R28 ;  /* 0x0000000105217824 */ /* 0x002fc600078e021c */
[----:B------:R-:W1:Y:S01]  /*2de0*/  LDS R50, [R4+0x2c00] ;  /* 0x002c000004327984 */ /* 0x000e620000000800 */
[----:B0-----:R-:W-:-:S03]  /*2df0*/  IMAD.IADD R35, R5, 0x1, R30 ;  /* 0x0000000105237824 */ /* 0x001fc600078e021e */
[----:B------:R0:W-:Y:S01]  /*2e00*/  STS [R4], R33 ;  /* 0x0000002104007388 */ /* 0x0001e20000000800 */
[----:B--2---:R-:W-:-:S03]  /*2e10*/  IMAD.IADD R37, R5, 0x1, R32 ;  /* 0x0000000105257824 */ /* 0x004fc600078e0220 */
[----:B------:R2:W-:Y:S01]  /*2e20*/  STS [R4+0x400], R35 ;  /* 0x0004002304007388 */ /* 0x0005e20000000800 */
[C---:B---3--:R-:W-:Y:S02]  /*2e30*/  IMAD.IADD R39, R5.reuse, 0x1, R34 ;  /* 0x0000000105277824 */ /* 0x048fe400078e0222 */
[C---:B----4-:R-:W-:Y:S01]  /*2e40*/  IMAD.IADD R41, R5.reuse, 0x1, R36 ;  /* 0x0000000105297824 */ /* 0x050fe200078e0224 */
[----:B------:R3:W-:Y:S01]  /*2e50*/  STS [R4+0x800], R37 ;  /* 0x0008002504007388 */ /* 0x0007e20000000800 */
[----:B-----5:R-:W-:-:S03]  /*2e60*/  IMAD.IADD R43, R5, 0x1, R38 ;  /* 0x00000001052b7824 */ /* 0x020fc600078e0226 */
[----:B------:R3:W-:Y:S01]  /*2e70*/  STS [R4+0xc00], R39 ;  /* 0x000c002704007388 */ /* 0x0007e20000000800 */
[----:B------:R-:W-:-:S03]  /*2e80*/  IMAD.IADD R47, R5, 0x1, R40 ;  /* 0x00000001052f7824 */ /* 0x000fc600078e0228 */
[----:B------:R3:W-:Y:S01]  /*2e90*/  STS [R4+0x1000], R41 ;  /* 0x0010002904007388 */ /* 0x0007e20000000800 */
[----:B0-----:R-:W-:-:S03]  /*2ea0*/  IMAD.IADD R33, R5, 0x1, R42 ;  /* 0x0000000105217824 */ /* 0x001fc600078e022a */
[----:B------:R3:W-:Y:S01]  /*2eb0*/  STS [R4+0x1400], R43 ;  /* 0x0014002b04007388 */ /* 0x0007e20000000800 */
[----:B--2---:R-:W-:-:S03]  /*2ec0*/  IMAD.IADD R35, R5, 0x1, R44 ;  /* 0x0000000105237824 */ /* 0x004fc600078e022c */
[----:B------:R3:W-:Y:S01]  /*2ed0*/  STS [R4+0x1800], R47 ;  /* 0x0018002f04007388 */ /* 0x0007e20000000800 */
[----:B------:R-:W-:-:S03]  /*2ee0*/  IMAD.IADD R49, R5, 0x1, R46 ;  /* 0x0000000105317824 */ /* 0x000fc600078e022e */
[----:B------:R3:W-:Y:S01]  /*2ef0*/  STS [R4+0x1c00], R33 ;  /* 0x001c002104007388 */ /* 0x0007e20000000800 */
[----:B------:R-:W-:-:S03]  /*2f00*/  IMAD.IADD R51, R5, 0x1, R48 ;  /* 0x0000000105337824 */ /* 0x000fc600078e0230 */
[----:B------:R3:W-:Y:S01]  /*2f10*/  STS [R4+0x2000], R35 ;  /* 0x0020002304007388 */ /* 0x0007e20000000800 */
[----:B-1----:R-:W-:-:S03]  /*2f20*/  IMAD.IADD R53, R5, 0x1, R50 ;  /* 0x0000000105357824 */ /* 0x002fc600078e0232 */
[----:B------:R3:W-:Y:S04]  /*2f30*/  STS [R4+0x2400], R49 ;  /* 0x0024003104007388 */ /* 0x0007e80000000800 */
[----:B------:R3:W-:Y:S04]  /*2f40*/  STS [R4+0x2800], R51 ;  /* 0x0028003304007388 */ /* 0x0007e80000000800 */
[----:B------:R3:W-:Y:S02]  /*2f50*/  STS [R4+0x2c00], R53 ;  /* 0x002c003504007388 */ /* 0x0007e40000000800 */
.L_x_28:
[----:B------:R-:W-:Y:S05]  /*2f60*/  BSYNC.RECONVERGENT B0 ;  /* 0x0000000000007941 */ /* 0x000fea0003800200 */
.L_x_27:
[----:B------:R-:W-:Y:S01]  /*2f70*/  BAR.SYNC.DEFER_BLOCKING 0x0 ;  /* 0x0000000000007b1d */ /* 0x000fe20000010000 */
[----:B------:R-:W-:-:S05]  /*2f80*/  R2P PR, R31, 0x7f ;  /* 0x0000007f1f007804 */ /* 0x000fca0000000000 */
[----:B------:R-:W-:Y:S08]  /*2f90*/  BSSY.RECONVERGENT B0, `(.L_x_29) ;  /* 0x0000022000007945 */ /* 0x000ff00003800200 */
[----:B0--3--:R-:W-:Y:S02]  /*2fa0*/  VOTE.ANY R4, PT, P0 ;  /* 0x0000000000047806 */ /* 0x009fe400000e0100 */
[----:B------:R-:W-:-:S02]  /*2fb0*/  VOTE.ANY R33, PT, P1 ;  /* 0x0000000000217806 */ /* 0x000fc400008e0100 */
[----:B------:R-:W-:Y:S02]  /*2fc0*/  @!P0 LOP3.LUT R4, RZ, R4, RZ, 0x33, !PT ;  /* 0x00000004ff048212 */ /* 0x000fe400078e33ff */
[----:B--2---:R-:W-:Y:S02]  /*2fd0*/  VOTE.ANY R35, PT, P2 ;  /* 0x0000000000237806 */ /* 0x004fe400010e0100 */
[----:B------:R-:W-:Y:S02]  /*2fe0*/  @!P1 LOP3.LUT R33, RZ, R33, RZ, 0x33, !PT ;  /* 0x00000021ff219212 */ /* 0x000fe400078e33ff */
[----:B------:R-:W-:Y:S02]  /*2ff0*/  VOTE.ANY R37, PT, P3 ;  /* 0x0000000000257806 */ /* 0x000fe400018e0100 */
[----:B------:R-:W-:Y:S02]  /*3000*/  @!P2 LOP3.LUT R35, RZ, R35, RZ, 0x33, !PT ;  /* 0x00000023ff23a212 */ /* 0x000fe400078e33ff */
[----:B------:R-:W-:-:S02]  /*3010*/  LOP3.LUT R4, R33, R4, RZ, 0xc0, !PT ;  /* 0x0000000421047212 */ /* 0x000fc400078ec0ff */
[----:B------:R-:W-:Y:S02]  /*3020*/  @!P3 LOP3.LUT R37, RZ, R37, RZ, 0x33, !PT ;  /* 0x00000025ff25b212 */ /* 0x000fe400078e33ff */
[----:B------:R-:W-:Y:S02]  /*3030*/  LOP3.LUT R4, R35, R4, RZ, 0xc0, !PT ;  /* 0x0000000423047212 */ /* 0x000fe400078ec0ff */
[----:B------:R-:W-:Y:S02]  /*3040*/  VOTE.ANY R33, PT, P4 ;  /* 0x0000000000217806 */ /* 0x000fe400020e0100 */
[----:B------:R-:W-:Y:S02]  /*3050*/  LOP3.LUT R4, R37, R4, RZ, 0xc0, !PT ;  /* 0x0000000425047212 */ /* 0x000fe400078ec0ff */
[----:B------:R-:W-:Y:S02]  /*3060*/  @!P4 LOP3.LUT R33, RZ, R33, RZ, 0x33, !PT ;  /* 0x00000021ff21c212 */ /* 0x000fe400078e33ff */
[----:B------:R-:W-:-:S02]  /*3070*/  VOTE.ANY R35, PT, P5 ;  /* 0x0000000000237806 */ /* 0x000fc400028e0100 */
[----:B------:R-:W-:Y:S02]  /*3080*/  LOP3.LUT R4, R33, R4, RZ, 0xc0, !PT ;  /* 0x0000000421047212 */ /* 0x000fe400078ec0ff */
[----:B------:R-:W-:Y:S02]  /*3090*/  LOP3.LUT P0, RZ, R31, 0x80, RZ, 0xc0, !PT ;  /* 0x000000801fff7812 */ /* 0x000fe4000780c0ff */
[----:B------:R-:W-:Y:S02]  /*30a0*/  @!P5 LOP3.LUT R35, RZ, R35, RZ, 0x33, !PT ;  /* 0x00000023ff23d212 */ /* 0x000fe400078e33ff */
[----:B------:R-:W-:Y:S02]  /*30b0*/  VOTE.ANY R28, PT, P6 ;  /* 0x00000000001c7806 */ /* 0x000fe400030e0100 */
[----:B------:R-:W-:Y:S02]  /*30c0*/  LOP3.LUT R35, R35, R4, RZ, 0xc0, !PT ;  /* 0x0000000423237212 */ /* 0x000fe400078ec0ff */
[----:B------:R-:W0:Y:S01]  /*30d0*/  S2R R4, SR_LEMASK ;  /* 0x0000000000047919 */ /* 0x000e220000003a00 */
[----:B------:R-:W-:-:S04]  /*30e0*/  @!P6 LOP3.LUT R28, RZ, R28, RZ, 0x33, !PT ;  /* 0x0000001cff1ce212 */ /* 0x000fc800078e33ff */
[----:B------:R-:W-:Y:S02]  /*30f0*/  VOTE.ANY R30, PT, P0 ;  /* 0x00000000001e7806 */ /* 0x000fe400000e0100 */
[----:B------:R-:W-:Y:S02]  /*3100*/  LOP3.LUT R35, R28, R35, RZ, 0xc0, !PT ;  /* 0x000000231c237212 */ /* 0x000fe400078ec0ff */
[----:B------:R-:W-:-:S04]  /*3110*/  @!P0 LOP3.LUT R30, RZ, R30, RZ, 0x33, !PT ;  /* 0x0000001eff1e8212 */ /* 0x000fc800078e33ff */
[----:B------:R-:W-:Y:S01]  /*3120*/  LOP3.LUT R35, R30, R35, RZ, 0xc0, !PT ;  /* 0x000000231e237212 */ /* 0x000fe200078ec0ff */
[----:B------:R-:W-:-:S03]  /*3130*/  IMAD.MOV.U32 R30, RZ, RZ, RZ ;  /* 0x000000ffff1e7224 */ /* 0x000fc600078e00ff */
[----:B------:R-:W2:Y:S01]  /*3140*/  FLO.U32 R53, R35 ;  /* 0x0000002300357300 */ /* 0x000ea200000e0000 */
[----:B0-----:R-:W-:Y:S02]  /*3150*/  LOP3.LUT R32, R4, R35, RZ, 0xc0, !PT ;  /* 0x0000002304207212 */ /* 0x001fe400078ec0ff */
[----:B--2---:R-:W-:-:S05]  /*3160*/  ISETP.NE.AND P0, PT, R26, R53, PT ;  /* 0x000000351a00720c */ /* 0x004fca0003f05270 */
[----:B------:R-:W0:Y:S08]  /*3170*/  POPC R32, R32 ;  /* 0x0000002000207309 */ /* 0x000e300000000000 */
[----:B------:R-:W-:Y:S05]  /*3180*/  @P0 BRA `(.L_x_30) ;  /* 0x0000000000080947 */ /* 0x000fea0003800000 */
[----:B------:R-:W-:-:S05]  /*3190*/  IMAD R31, R31, 0x4, R6 ;  /* 0x000000041f1f7824 */ /* 0x000fca00078e0206 */
[----:B0-----:R2:W3:Y:S02]  /*31a0*/  ATOMS.ADD R30, [R31], R32 ;  /* 0x000000201f1e738c */ /* 0x0014e40000000000 */
.L_x_30:
[----:B------:R-:W-:Y:S05]  /*31b0*/  BSYNC.RECONVERGENT B0 ;  /* 0x0000000000007941 */ /* 0x000fea0003800200 */
.L_x_29:
[----:B------:R-:W4:Y:S01]  /*31c0*/  LDCU UR4, c[0x0][0x3c4] ;  /* 0x00007880ff0477ac */ /* 0x000f220008000800 */
[C---:B------:R-:W-:Y:S01]  /*31d0*/  ISETP.NE.AND P0, PT, R24.reuse, 0x7fffffff, PT ;  /* 0x7fffffff1800780c */ /* 0x040fe20003f05270 */
[----:B---3--:R3:W0:Y:S01]  /*31e0*/  SHFL.IDX PT, R53, R30, R53, 0x1f ;  /* 0x00001f351e357589 */ /* 0x00862200000e0000 */
[----:B------:R-:W-:Y:S02]  /*31f0*/  BSSY.RECONVERGENT B0, `(.L_x_31) ;  /* 0x0000029000007945 */ /* 0x000fe40003800200 */
[----:B------:R-:W-:-:S04]  /*3200*/  SEL R28, R24, 0x80000000, P0 ;  /* 0x80000000181c7807 */ /* 0x000fc80000000000 */
[----:B----4-:R-:W-:-:S04]  /*3210*/  SHF.R.U32.HI R28, RZ, UR4, R28 ;  /* 0x00000004ff1c7c19 */ /* 0x010fc8000801161c */
[----:B--2---:R-:W-:-:S04]  /*3220*/  LOP3.LUT R31, R28, R7, RZ, 0x30, !PT ;  /* 0x000000071c1f7212 */ /* 0x004fc800078e30ff */
[----:B------:R-:W-:-:S13]  /*3230*/  R2P PR, R31, 0x7f ;  /* 0x0000007f1f007804 */ /* 0x000fda0000000000 */
[----:B------:R-:W-:Y:S02]  /*3240*/  VOTE.ANY R28, PT, P0 ;  /* 0x00000000001c7806 */ /* 0x000fe400000e0100 */
[----:B------:R-:W-:Y:S02]  /*3250*/  VOTE.ANY R33, PT, P1 ;  /* 0x0000000000217806 */ /* 0x000fe400008e0100 */
[----:B------:R-:W-:Y:S02]  /*3260*/  @!P0 LOP3.LUT R28, RZ, R28, RZ, 0x33, !PT ;  /* 0x0000001cff1c8212 */ /* 0x000fe400078e33ff */
[----:B------:R-:W-:Y:S02]  /*3270*/  VOTE.ANY R35, PT, P2 ;  /* 0x0000000000237806 */ /* 0x000fe400010e0100 */
[----:B------:R-:W-:Y:S02]  /*3280*/  @!P1 LOP3.LUT R33, RZ, R33, RZ, 0x33, !PT ;  /* 0x00000021ff219212 */ /* 0x000fe400078e33ff */
[----:B------:R-:W-:-:S02]  /*3290*/  @!P2 LOP3.LUT R35, RZ, R35, RZ, 0x33, !PT ;  /* 0x00000023ff23a212 */ /* 0x000fc400078e33ff */
[----:B------:R-:W-:Y:S02]  /*32a0*/  LOP3.LUT R28, R33, R28, RZ, 0xc0, !PT ;  /* 0x0000001c211c7212 */ /* 0x000fe400078ec0ff */
[----:B------:R-:W-:Y:S02]  /*32b0*/  VOTE.ANY R33, PT, P3 ;  /* 0x0000000000217806 */ /* 0x000fe400018e0100 */
[----:B------:R-:W-:Y:S02]  /*32c0*/  LOP3.LUT R28, R35, R28, RZ, 0xc0, !PT ;  /* 0x0000001c231c7212 */ /* 0x000fe400078ec0ff */
[----:B------:R-:W-:Y:S02]  /*32d0*/  LOP3.LUT P0, RZ, R31, 0x80, RZ, 0xc0, !PT ;  /* 0x000000801fff7812 */ /* 0x000fe4000780c0ff */
[----:B------:R-:W-:Y:S02]  /*32e0*/  VOTE.ANY R35, PT, P4 ;  /* 0x0000000000237806 */ /* 0x000fe400020e0100 */
[----:B------:R-:W-:-:S02]  /*32f0*/  @!P3 LOP3.LUT R33, RZ, R33, RZ, 0x33, !PT ;  /* 0x00000021ff21b212 */ /* 0x000fc400078e33ff */
[----:B------:R-:W-:Y:S02]  /*3300*/  @!P4 LOP3.LUT R35, RZ, R35, RZ, 0x33, !PT ;  /* 0x00000023ff23c212 */ /* 0x000fe400078e33ff */
[----:B------:R-:W-:Y:S02]  /*3310*/  LOP3.LUT R28, R33, R28, RZ, 0xc0, !PT ;  /* 0x0000001c211c7212 */ /* 0x000fe400078ec0ff */
[----:B------:R-:W-:Y:S02]  /*3320*/  VOTE.ANY R33, PT, P5 ;  /* 0x0000000000217806 */ /* 0x000fe400028e0100 */
[----:B------:R-:W-:Y:S02]  /*3330*/  LOP3.LUT R28, R35, R28, RZ, 0xc0, !PT ;  /* 0x0000001c231c7212 */ /* 0x000fe400078ec0ff */
[----:B------:R-:W-:Y:S02]  /*3340*/  VOTE.ANY R35, PT, P6 ;  /* 0x0000000000237806 */ /* 0x000fe400030e0100 */
[----:B------:R-:W-:-:S02]  /*3350*/  @!P5 LOP3.LUT R33, RZ, R33, RZ, 0x33, !PT ;  /* 0x00000021ff21d212 */ /* 0x000fc400078e33ff */
[----:B------:R-:W-:Y:S02]  /*3360*/  VOTE.ANY R37, PT, P0 ;  /* 0x0000000000257806 */ /* 0x000fe400000e0100 */
[----:B------:R-:W-:Y:S02]  /*3370*/  @!P6 LOP3.LUT R35, RZ, R35, RZ, 0x33, !PT ;  /* 0x00000023ff23e212 */ /* 0x000fe400078e33ff */
[----:B------:R-:W-:Y:S02]  /*3380*/  LOP3.LUT R28, R33, R28, RZ, 0xc0, !PT ;  /* 0x0000001c211c7212 */ /* 0x000fe400078ec0ff */
[----:B------:R-:W-:Y:S02]  /*3390*/  @!P0 LOP3.LUT R37, RZ, R37, RZ, 0x33, !PT ;  /* 0x00000025ff258212 */ /* 0x000fe400078e33ff */
[----:B------:R-:W-:Y:S02]  /*33a0*/  LOP3.LUT R28, R35, R28, RZ, 0xc0, !PT ;  /* 0x0000001c231c7212 */ /* 0x000fe400078ec0ff */
[----:B------:R-:W-:-:S02]  /*33b0*/  ISETP.NE.AND P0, PT, R23, 0x7fffffff, PT ;  /* 0x7fffffff1700780c */ /* 0x000fc40003f05270 */
[----:B------:R-:W-:Y:S02]  /*33c0*/  LOP3.LUT R35, R37, R28, RZ, 0xc0, !PT ;  /* 0x0000001c25237212 */ /* 0x000fe400078ec0ff */
[----:B------:R-:W-:Y:S02]  /*33d0*/  SEL R28, R23, 0x80000000, P0 ;  /* 0x80000000171c7807 */ /* 0x000fe40000000000 */
[----:B------:R-:W2:Y:S01]  /*33e0*/  FLO.U32 R37, R35 ;  /* 0x0000002300257300 */ /* 0x000ea200000e0000 */
[----:B------:R-:W-:Y:S02]  /*33f0*/  LOP3.LUT R34, R4, R35, RZ, 0xc0, !PT ;  /* 0x0000002304227212 */ /* 0x000fe400078ec0ff */
[----:B------:R-:W-:Y:S01]  /*3400*/  SHF.R.U32.HI R36, RZ, UR4, R28 ;  /* 0x00000004ff247c19 */ /* 0x000fe2000801161c */
[----:B------:R-:W-:-:S03]  /*3410*/  IMAD.MOV.U32 R28, RZ, RZ, RZ ;  /* 0x000000ffff1c7224 */ /* 0x000fc600078e00ff */
[----:B------:R-:W-:Y:S01]  /*3420*/  LOP3.LUT R33, R36, R7, RZ, 0x30, !PT ;  /* 0x0000000724217212 */ /* 0x000fe200078e30ff */
[----:B------:R-:W4:Y:S01]  /*3430*/  POPC R34, R34 ;  /* 0x0000002200227309 */ /* 0x000f220000000000 */
[----:B--2---:R-:W-:-:S13]  /*3440*/  ISETP.NE.AND P0, PT, R26, R37, PT ;  /* 0x000000251a00720c */ /* 0x004fda0003f05270 */
[----:B0--34-:R-:W-:Y:S05]  /*3450*/  @P0 BRA `(.L_x_32) ;  /* 0x0000000000080947 */ /* 0x019fea0003800000 */
[----:B------:R-:W-:-:S05]  /*3460*/  IMAD R31, R31, 0x4, R6 ;  /* 0x000000041f1f7824 */ /* 0x000fca00078e0206 */
[----:B------:R0:W2:Y:S02]  /*3470*/  ATOMS.ADD R28, [R31], R34 ;  /* 0x000000221f1c738c */ /* 0x0000a40000000000 */
.L_x_32:
[----:B------:R-:W-:Y:S05]  /*3480*/  BSYNC.RECONVERGENT B0 ;  /* 0x0000000000007941 */ /* 0x000fea0003800200 */
.L_x_31:
[----:B------:R-:W-:Y:S01]  /*3490*/  R2P PR, R33, 0x7f ;  /* 0x0000007f21007804 */ /* 0x000fe20000000000 */
[----:B--2---:R2:W3:Y:S01]  /*34a0*/  SHFL.IDX PT, R37, R28, R37, 0x1f ;  /* 0x00001f251c257589 */ /* 0x0044e200000e0000 */
[----:B------:R-:W-:Y:S01]  /*34b0*/  BSSY.RECONVERGENT B0, `(.L_x_33) ;  /* 0x0000025000007945 */ /* 0x000fe20003800200 */
[----:B------:R-:W-:-:S10]  /*34c0*/  IMAD.MOV.U32 R36, RZ, RZ, RZ ;  /* 0x000000ffff247224 */ /* 0x000fd400078e00ff */
[----:B------:R-:W-:Y:S02]  /*34d0*/  VOTE.ANY R30, PT, P0 ;  /* 0x00000000001e7806 */ /* 0x000fe400000e0100 */
[----:B0-----:R-:W-:Y:S02]  /*34e0*/  VOTE.ANY R31, PT, P1 ;  /* 0x00000000001f7806 */ /* 0x001fe400008e0100 */
        /* <DEDUP_REMOVED lines=24> */
[----:B------:R-:W0:Y:S01]  /*3670*/  FLO.U32 R35, R39 ;  /* 0x0000002700237300 */ /* 0x000e2200000e0000 */
[----:B------:R-:W-:Y:S02]  /*3680*/  LOP3.LUT R51, R4, R39, RZ, 0xc0, !PT ;  /* 0x0000002704337212 */ /* 0x000fe400078ec0ff */
[----:B------:R-:W-:-:S04]  /*3690*/  SHF.R.U32.HI R30, RZ, UR4, R30 ;  /* 0x00000004ff1e7c19 */ /* 0x000fc8000801161e */
[----:B------:R-:W-:Y:S01]  /*36a0*/  LOP3.LUT R31, R30, R7, RZ, 0x30, !PT ;  /* 0x000000071e1f7212 */ /* 0x000fe200078e30ff */
[----:B------:R-:W4:Y:S01]  /*36b0*/  POPC R51, R51 ;  /* 0x0000003300337309 */ /* 0x000f220000000000 */
[----:B0-----:R-:W-:-:S13]  /*36c0*/  ISETP.NE.AND P0, PT, R26, R35, PT ;  /* 0x000000231a00720c */ /* 0x001fda0003f05270 */
[----:B--234-:R-:W-:Y:S05]  /*36d0*/  @P0 BRA `(.L_x_34) ;  /* 0x0000000000080947 */ /* 0x01cfea0003800000 */
[----:B------:R-:W-:-:S06]  /*36e0*/  IMAD R36, R33, 0x4, R6 ;  /* 0x0000000421247824 */ /* 0x000fcc00078e0206 */
[----:B------:R0:W2:Y:S02]  /*36f0*/  ATOMS.ADD R36, [R36], R51 ;  /* 0x000000332424738c */ /* 0x0000a40000000000 */
.L_x_34:
[----:B------:R-:W-:Y:S05]  /*3700*/  BSYNC.RECONVERGENT B0 ;  /* 0x0000000000007941 */ /* 0x000fea0003800200 */
.L_x_33:
[----:B------:R-:W-:Y:S01]  /*3710*/  R2P PR, R31, 0x7f ;  /* 0x0000007f1f007804 */ /* 0x000fe20000000000 */
[----:B--2---:R2:W3:Y:S01]  /*3720*/  SHFL.IDX PT, R36, R36, R35, 0x1f ;  /* 0x00001f2324247589 */ /* 0x0044e200000e0000 */
[----:B------:R-:W-:Y:S11]  /*3730*/  BSSY.RECONVERGENT B0, `(.L_x_35) ;  /* 0x0000025000007945 */ /* 0x000ff60003800200 */
[----:B------:R-:W-:-:S02]  /*3740*/  VOTE.ANY R28, PT, P0 ;  /* 0x00000000001c7806 */ /* 0x000fc400000e0100 */
[----:B------:R-:W-:Y:S02]  /*3750*/  VOTE.ANY R33, PT, P1 ;  /* 0x0000000000217806 */ /* 0x000fe400008e0100 */
[----:B------:R-:W-:Y:S02]  /*3760*/  @!P0 LOP3.LUT R28, RZ, R28, RZ, 0x33, !PT ;  /* 0x0000001cff1c8212 */ /* 0x000fe400078e33ff */
[----:B------:R-:W-:Y:S02]  /*3770*/  VOTE.ANY R39, PT, P2 ;  /* 0x0000000000277806 */ /* 0x000fe400010e0100 */
[----:B------:R-:W-:Y:S02]  /*3780*/  @!P1 LOP3.LUT R33, RZ, R33, RZ, 0x33, !PT ;  /* 0x00000021ff219212 */ /* 0x000fe400078e33ff */
[----:B------:R-:W-:Y:S02]  /*3790*/  @!P2 LOP3.LUT R39, RZ, R39, RZ, 0x33, !PT ;  /* 0x00000027ff27a212 */ /* 0x000fe400078e33ff */
[----:B------:R-:W-:-:S02]  /*37a0*/  LOP3.LUT R28, R33, R28, RZ, 0xc0, !PT ;  /* 0x0000001c211c7212 */ /* 0x000fc400078ec0ff */
[----:B------:R-:W-:Y:S02]  /*37b0*/  VOTE.ANY R33, PT, P3 ;  /* 0x0000000000217806 */ /* 0x000fe400018e0100 */
[----:B------:R-:W-:Y:S02]  /*37c0*/  LOP3.LUT R28, R39, R28, RZ, 0xc0, !PT ;  /* 0x0000001c271c7212 */ /* 0x000fe400078ec0ff */
[----:B------:R-:W-:Y:S02]  /*37d0*/  LOP3.LUT P0, RZ, R31, 0x80, RZ, 0xc0, !PT ;  /* 0x000000801fff7812 */ /* 0x000fe4000780c0ff */
[----:B------:R-:W-:Y:S02]  /*37e0*/  VOTE.ANY R39, PT, P4 ;  /* 0x0000000000277806 */ /* 0x000fe400020e0100 */
[----:B------:R-:W-:Y:S02]  /*37f0*/  @!P3 LOP3.LUT R33, RZ, R33, RZ, 0x33, !PT ;  /* 0x00000021ff21b212 */ /* 0x000fe400078e33ff */
[----:B------:R-:W-:-:S02]  /*3800*/  @!P4 LOP3.LUT R39, RZ, R39, RZ, 0x33, !PT ;  /* 0x00000027ff27c212 */ /* 0x000fc400078e33ff */
[----:B------:R-:W-:Y:S02]  /*3810*/  LOP3.LUT R28, R33, R28, RZ, 0xc0, !PT ;  /* 0x0000001c211c7212 */ /* 0x000fe400078ec0ff */
[----:B------:R-:W-:Y:S02]  /*3820*/  VOTE.ANY R33, PT, P5 ;  /* 0x0000000000217806 */ /* 0x000fe400028e0100 */
[----:B------:R-:W-:Y:S02]  /*3830*/  LOP3.LUT R28, R39, R28, RZ, 0xc0, !PT ;  /* 0x0000001c271c7212 */ /* 0x000fe400078ec0ff */
[----:B------:R-:W-:Y:S02]  /*3840*/  VOTE.ANY R39, PT, P6 ;  /* 0x0000000000277806 */ /* 0x000fe400030e0100 */
[----:B------:R-:W-:Y:S02]  /*3850*/  @!P5 LOP3.LUT R33, RZ, R33, RZ, 0x33, !PT ;  /* 0x00000021ff21d212 */ /* 0x000fe400078e33ff */
[----:B------:R-:W-:-:S02]  /*3860*/  VOTE.ANY R41, PT, P0 ;  /* 0x0000000000297806 */ /* 0x000fc400000e0100 */
[----:B------:R-:W-:Y:S02]  /*3870*/  @!P6 LOP3.LUT R39, RZ, R39, RZ, 0x33, !PT ;  /* 0x00000027ff27e212 */ /* 0x000fe400078e33ff */
[----:B------:R-:W-:Y:S02]  /*3880*/  LOP3.LUT R28, R33, R28, RZ, 0xc0, !PT ;  /* 0x0000001c211c7212 */ /* 0x000fe400078ec0ff */
[----:B------:R-:W-:Y:S02]  /*3890*/  @!P0 LOP3.LUT R41, RZ, R41, RZ, 0x33, !PT ;  /* 0x00000029ff298212 */ /* 0x000fe400078e33ff */
[----:B------:R-:W-:Y:S02]  /*38a0*/  LOP3.LUT R28, R39, R28, RZ, 0xc0, !PT ;  /* 0x0000001c271c7212 */ /* 0x000fe400078ec0ff */
[----:B------:R-:W-:Y:S02]  /*38b0*/  ISETP.NE.AND P0, PT, R21, 0x7fffffff, PT ;  /* 0x7fffffff1500780c */ /* 0x000fe40003f05270 */
[----:B------:R-:W-:-:S02]  /*38c0*/  LOP3.LUT R39, R41, R28, RZ, 0xc0, !PT ;  /* 0x0000001c29277212 */ /* 0x000fc400078ec0ff */
[----:B------:R-:W-:Y:S02]  /*38d0*/  SEL R28, R21, 0x80000000, P0 ;  /* 0x80000000151c7807 */ /* 0x000fe40000000000 */
[----:B------:R-:W4:Y:S01]  /*38e0*/  FLO.U32 R41, R39 ;  /* 0x0000002700297300 */ /* 0x000f2200000e0000 */
[----:B------:R-:W-:Y:S02]  /*38f0*/  LOP3.LUT R38, R4, R39, RZ, 0xc0, !PT ;  /* 0x0000002704267212 */ /* 0x000fe400078ec0ff */
[----:B------:R-:W-:Y:S01]  /*3900*/  SHF.R.U32.HI R30, RZ, UR4, R28 ;  /* 0x00000004ff1e7c19 */ /* 0x000fe2000801161c */
[----:B------:R-:W-:-:S03]  /*3910*/  IMAD.MOV.U32 R28, RZ, RZ, RZ ;  /* 0x000000ffff1c7224 */ /* 0x000fc600078e00ff */
[----:B------:R-:W-:Y:S01]  /*3920*/  LOP3.LUT R33, R30, R7, RZ, 0x30, !PT ;  /* 0x000000071e217212 */ /* 0x000fe200078e30ff */
[----:B------:R-:W0:Y:S01]  /*3930*/  POPC R38, R38 ;  /* 0x0000002600267309 */ /* 0x000e220000000000 */
[----:B----4-:R-:W-:-:S13]  /*3940*/  ISETP.NE.AND P0, PT, R26, R41, PT ;  /* 0x000000291a00720c */ /* 0x010fda0003f05270 */
[----:B0-23--:R-:W-:Y:S05]  /*3950*/  @P0 BRA `(.L_x_36) ;  /* 0x0000000000080947 */ /* 0x00dfea0003800000 */
[----:B------:R-:W-:-:S05]  /*3960*/  IMAD R31, R31, 0x4, R6 ;  /* 0x000000041f1f7824 */ /* 0x000fca00078e0206 */
[----:B------:R0:W2:Y:S02]  /*3970*/  ATOMS.ADD R28, [R31], R38 ;  /* 0x000000261f1c738c */ /* 0x0000a40000000000 */
.L_x_36:
[----:B------:R-:W-:Y:S05]  /*3980*/  BSYNC.RECONVERGENT B0 ;  /* 0x0000000000007941 */ /* 0x000fea0003800200 */
.L_x_35:
        /* <DEDUP_REMOVED lines=39> */
.L_x_38:
[----:B------:R-:W-:Y:S05]  /*3c00*/  BSYNC.RECONVERGENT B0 ;  /* 0x0000000000007941 */ /* 0x000fea0003800200 */
.L_x_37:
        /* <DEDUP_REMOVED lines=39> */
.L_x_40:
[----:B------:R-:W-:Y:S05]  /*3e80*/  BSYNC.RECONVERGENT B0 ;  /* 0x0000000000007941 */ /* 0x000fea0003800200 */
.L_x_39:
        /* <DEDUP_REMOVED lines=39> */
.L_x_42:
[----:B------:R-:W-:Y:S05]  /*4100*/  BSYNC.RECONVERGENT B0 ;  /* 0x0000000000007941 */ /* 0x000fea0003800200 */
.L_x_41:
[----:B------:R-:W-:Y:S01]  /*4110*/  R2P PR, R31, 0x7f ;  /* 0x0000007f1f007804 */ /* 0x000fe20000000000 */
[----:B--2---:R2:W3:Y:S01]  /*4120*/  SHFL.IDX PT, R52, R52, R35, 0x1f ;  /* 0x00001f2334347589 */ /* 0x0044e200000e0000 */
[----:B------:R-:W-:Y:S11]  /*4130*/  BSSY.RECONVERGENT B0, `(.L_x_43) ;  /* 0x0000025000007945 */ /* 0x000ff60003800200 */
[----:B------:R-:W-:-:S02]  /*4140*/  VOTE.ANY R28, PT, P0 ;  /* 0x00000000001c7806 */ /* 0x000fc400000e0100 */
[----:B------:R-:W-:Y:S02]  /*4150*/  VOTE.ANY R33, PT, P1 ;  /* 0x0000000000217806 */ /* 0x000fe400008e0100 */
[----:B------:R-:W-:Y:S02]  /*4160*/  @!P0 LOP3.LUT R28, RZ, R28, RZ, 0x33, !PT ;  /* 0x0000001cff1c8212 */ /* 0x000fe400078e33ff */
[----:B------:R-:W-:Y:S02]  /*4170*/  @!P1 LOP3.LUT R33, RZ, R33, RZ, 0x33, !PT ;  /* 0x00000021ff219212 */ /* 0x000fe400078e33ff */
[----:B------:R-:W-:Y:S02]  /*4180*/  VOTE.ANY R47, PT, P2 ;  /* 0x00000000002f7806 */ /* 0x000fe400010e0100 */
[----:B------:R-:W-:Y:S02]  /*4190*/  LOP3.LUT R28, R33, R28, RZ, 0xc0, !PT ;  /* 0x0000001c211c7212 */ /* 0x000fe400078ec0ff */
[----:B------:R-:W-:-:S02]  /*41a0*/  VOTE.ANY R33, PT, P3 ;  /* 0x0000000000217806 */ /* 0x000fc400018e0100 */
[----:B------:R-:W-:Y:S02]  /*41b0*/  @!P2 LOP3.LUT R47, RZ, R47, RZ, 0x33, !PT ;  /* 0x0000002fff2fa212 */ /* 0x000fe400078e33ff */
[----:B------:R-:W-:Y:S02]  /*41c0*/  @!P3 LOP3.LUT R33, RZ, R33, RZ, 0x33, !PT ;  /* 0x00000021ff21b212 */ /* 0x000fe400078e33ff */
[----:B------:R-:W-:Y:S02]  /*41d0*/  LOP3.LUT R28, R47, R28, RZ, 0xc0, !PT ;  /* 0x0000001c2f1c7212 */ /* 0x000fe400078ec0ff */
[----:B------:R-:W-:Y:S02]  /*41e0*/  LOP3.LUT P0, RZ, R31, 0x80, RZ, 0xc0, !PT ;  /* 0x000000801fff7812 */ /* 0x000fe4000780c0ff */
[----:B------:R-:W-:Y:S02]  /*41f0*/  VOTE.ANY R47, PT, P4 ;  /* 0x00000000002f7806 */ /* 0x000fe400020e0100 */
[----:B------:R-:W-:-:S02]  /*4200*/  LOP3.LUT R28, R33, R28, RZ, 0xc0, !PT ;  /* 0x0000001c211c7212 */ /* 0x000fc400078ec0ff */
[----:B------:R-:W-:Y:S02]  /*4210*/  VOTE.ANY R33, PT, P5 ;  /* 0x0000000000217806 */ /* 0x000fe400028e0100 */
[----:B------:R-:W-:Y:S02]  /*4220*/  @!P4 LOP3.LUT R47, RZ, R47, RZ, 0x33, !PT ;  /* 0x0000002fff2fc212 */ /* 0x000fe400078e33ff */
[----:B------:R-:W-:Y:S02]  /*4230*/  @!P5 LOP3.LUT R33, RZ, R33, RZ, 0x33, !PT ;  /* 0x00000021ff21d212 */ /* 0x000fe400078e33ff */
[----:B------:R-:W-:Y:S02]  /*4240*/  LOP3.LUT R28, R47, R28, RZ, 0xc0, !PT ;  /* 0x0000001c2f1c7212 */ /* 0x000fe400078ec0ff */
[----:B------:R-:W-:Y:S02]  /*4250*/  VOTE.ANY R47, PT, P6 ;  /* 0x00000000002f7806 */ /* 0x000fe400030e0100 */
[----:B------:R-:W-:-:S02]  /*4260*/  LOP3.LUT R28, R33, R28, RZ, 0xc0, !PT ;  /* 0x0000001c211c7212 */ /* 0x000fc400078ec0ff */
[----:B------:R-:W-:Y:S02]  /*4270*/  VOTE.ANY R33, PT, P0 ;  /* 0x0000000000217806 */ /* 0x000fe400000e0100 */
[----:B------:R-:W-:Y:S02]  /*4280*/  @!P6 LOP3.LUT R47, RZ, R47, RZ, 0x33, !PT ;  /* 0x0000002fff2fe212 */ /* 0x000fe400078e33ff */
        /* <DEDUP_REMOVED lines=13> */
[----:B------:R-:W-:-:S06]  /*4360*/  IMAD R30, R31, 0x4, R6 ;  /* 0x000000041f1e7824 */ /* 0x000fcc00078e0206 */
[----:B------:R0:W2:Y:S02]  /*4370*/  ATOMS.ADD R30, [R30], R47 ;  /* 0x0000002f1e1e738c */ /* 0x0000a40000000000 */
.L_x_44:
[----:B------:R-:W-:Y:S05]  /*4380*/  BSYNC.RECONVERGENT B0 ;  /* 0x0000000000007941 */ /* 0x000fea0003800200 */
.L_x_43:
[----:B------:R-:W-:Y:S01]  /*4390*/  R2P PR, R33, 0x7f ;  /* 0x0000007f21007804 */ /* 0x000fe20000000000 */
[----:B--2---:R2:W3:Y:S01]  /*43a0*/  SHFL.IDX PT, R50, R30, R50, 0x1f ;  /* 0x00001f321e327589 */ /* 0x0044e200000e0000 */
[----:B------:R-:W-:Y:S01]  /*43b0*/  BSSY.RECONVERGENT B0, `(.L_x_45) ;  /* 0x0000025000007945 */ /* 0x000fe20003800200 */
[----:B------:R-:W-:-:S10]  /*43c0*/  IMAD.MOV.U32 R48, RZ, RZ, RZ ;  /* 0x000000ffff307224 */ /* 0x000fd400078e00ff */
[----:B------:R-:W-:Y:S02]  /*43d0*/  VOTE.ANY R28, PT, P0 ;  /* 0x00000000001c7806 */ /* 0x000fe400000e0100 */
[----:B------:R-:W-:Y:S02]  /*43e0*/  VOTE.ANY R31, PT, P1 ;  /* 0x00000000001f7806 */ /* 0x000fe400008e0100 */
[----:B------:R-:W-:Y:S02]  /*43f0*/  @!P0 LOP3.LUT R28, RZ, R28, RZ, 0x33, !PT ;  /* 0x0000001cff1c8212 */ /* 0x000fe400078e33ff */
[----:B------:R-:W-:Y:S02]  /*4400*/  @!P1 LOP3.LUT R31, RZ, R31, RZ, 0x33, !PT ;  /* 0x0000001fff1f9212 */ /* 0x000fe400078e33ff */
[----:B------:R-:W-:Y:S02]  /*4410*/  LOP3.LUT P0, RZ, R33, 0x80, RZ, 0xc0, !PT ;  /* 0x0000008021ff7812 */ /* 0x000fe4000780c0ff */
[----:B------:R-:W-:-:S02]  /*4420*/  LOP3.LUT R28, R31, R28, RZ, 0xc0, !PT ;  /* 0x0000001c1f1c7212 */ /* 0x000fc400078ec0ff */
[----:B------:R-:W-:-:S04]  /*4430*/  VOTE.ANY R31, PT, P2 ;  /* 0x00000000001f7806 */ /* 0x000fc800010e0100 */
[----:B------:R-:W-:-:S04]  /*4440*/  @!P2 LOP3.LUT R31, RZ, R31, RZ, 0x33, !PT ;  /* 0x0000001fff1fa212 */ /* 0x000fc800078e33ff */
[----:B------:R-:W-:Y:S02]  /*4450*/  LOP3.LUT R28, R31, R28, RZ, 0xc0, !PT ;  /* 0x0000001c1f1c7212 */ /* 0x000fe400078ec0ff */
        /* <DEDUP_REMOVED lines=13> */
[----:B------:R-:W-:Y:S02]  /*4530*/  @!P0 LOP3.LUT R31, RZ, R31, RZ, 0x33, !PT ;  /* 0x0000001fff1f8212 */ /* 0x000fe400078e33ff */
[C---:B------:R-:W-:Y:S02]  /*4540*/  ISETP.NE.AND P0, PT, R16.reuse, 0x7fffffff, PT ;  /* 0x7fffffff1000780c */ /* 0x040fe40003f05270 */
[----:B------:R-:W-:Y:S02]  /*4550*/  LOP3.LUT R35, R31, R28, RZ, 0xc0, !PT ;  /* 0x0000001c1f237212 */ /* 0x000fe400078ec0ff */
[----:B------:R-:W-:Y:S02]  /*4560*/  SEL R28, R16, 0x80000000, P0 ;  /* 0x80000000101c7807 */ /* 0x000fe40000000000 */
[----:B------:R-:W4:Y:S02]  /*4570*/  FLO.U32 R31, R35 ;  /* 0x00000023001f7300 */ /* 0x000f2400000e0000 */
[----:B------:R-:W-:-:S02]  /*4580*/  SHF.R.U32.HI R40, RZ, UR4, R28 ;  /* 0x00000004ff287c19 */ /* 0x000fc4000801161c */
[----:B------:R-:W-:Y:S02]  /*4590*/  LOP3.LUT R28, R4, R35, RZ, 0xc0, !PT ;  /* 0x00000023041c7212 */ /* 0x000fe400078ec0ff */
[----:B------:R-:W-:-:S04]  /*45a0*/  LOP3.LUT R40, R40, R7, RZ, 0x30, !PT ;  /* 0x0000000728287212 */ /* 0x000fc800078e30ff */
[----:B------:R-:W0:Y:S01]  /*45b0*/  POPC R28, R28 ;  /* 0x0000001c001c7309 */ /* 0x000e220000000000 */
[----:B----4-:R-:W-:-:S13]  /*45c0*/  ISETP.NE.AND P0, PT, R26, R31, PT ;  /* 0x0000001f1a00720c */ /* 0x010fda0003f05270 */
[----:B0-23--:R-:W-:Y:S05]  /*45d0*/  @P0 BRA `(.L_x_46) ;  /* 0x0000000000080947 */ /* 0x00dfea0003800000 */
[----:B------:R-:W-:-:S05]  /*45e0*/  IMAD R33, R33, 0x4, R6 ;  /* 0x0000000421217824 */ /* 0x000fca00078e0206 */
[----:B------:R0:W2:Y:S02]  /*45f0*/  ATOMS.ADD R48, [R33], R28 ;  /* 0x0000001c2130738c */ /* 0x0000a40000000000 */
.L_x_46:
[----:B------:R-:W-:Y:S05]  /*4600*/  BSYNC.RECONVERGENT B0 ;  /* 0x0000000000007941 */ /* 0x000fea0003800200 */
.L_x_45:
[----:B------:R-:W-:Y:S01]  /*4610*/  R2P PR, R40, 0x7f ;  /* 0x0000007f28007804 */ /* 0x000fe20000000000 */
[----:B--2---:R2:W3:Y:S01]  /*4620*/  SHFL.IDX PT, R31, R48, R31, 0x1f ;  /* 0x00001f1f301f7589 */ /* 0x0044e200000e0000 */
[----:B------:R-:W-:Y:S11]  /*4630*/  BSSY.RECONVERGENT B0, `(.L_x_47) ;  /* 0x0000025000007945 */ /* 0x000ff60003800200 */
[----:B------:R-:W-:-:S02]  /*4640*/  VOTE.ANY R30, PT, P0 ;  /* 0x00000000001e7806 */ /* 0x000fc400000e0100 */
[----:B0-----:R-:W-:Y:S02]  /*4650*/  VOTE.ANY R33, PT, P1 ;  /* 0x0000000000217806 */ /* 0x001fe400008e0100 */
[----:B------:R-:W-:Y:S02]  /*4660*/  @!P0 LOP3.LUT R30, RZ, R30, RZ, 0x33, !PT ;  /* 0x0000001eff1e8212 */ /* 0x000fe400078e33ff */
[----:B------:R-:W-:Y:S02]  /*4670*/  @!P1 LOP3.LUT R33, RZ, R33, RZ, 0x33, !PT ;  /* 0x00000021ff219212 */ /* 0x000fe400078e33ff */
[----:B------:R-:W-:Y:S02]  /*4680*/  LOP3.LUT P0, RZ, R40, 0x80, RZ, 0xc0, !PT ;  /* 0x0000008028ff7812 */ /* 0x000fe4000780c0ff */
[----:B------:R-:W-:Y:S02]  /*4690*/  LOP3.LUT R30, R33, R30, RZ, 0xc0, !PT ;  /* 0x0000001e211e7212 */ /* 0x000fe400078ec0ff */
[----:B------:R-:W-:-:S04]  /*46a0*/  VOTE.ANY R33, PT, P2 ;  /* 0x0000000000217806 */ /* 0x000fc800010e0100 */
[----:B------:R-:W-:-:S04]  /*46b0*/  @!P2 LOP3.LUT R33, RZ, R33, RZ, 0x33, !PT ;  /* 0x00000021ff21a212 */ /* 0x000fc800078e33ff */
[----:B------:R-:W-:Y:S02]  /*46c0*/  LOP3.LUT R30, R33, R30, RZ, 0xc0, !PT ;  /* 0x0000001e211e7212 */ /* 0x000fe400078ec0ff */
[----:B------:R-:W-:Y:S02]  /*46d0*/  VOTE.ANY R33, PT, P3 ;  /* 0x0000000000217806 */ /* 0x000fe400018e0100 */
[----:B------:R-:W-:Y:S02]  /*46e0*/  VOTE.ANY R35, PT, P0 ;  /* 0x0000000000237806 */ /* 0x000fe400000e0100 */
[----:B------:R-:W-:Y:S02]  /*46f0*/  @!P3 LOP3.LUT R33, RZ, R33, RZ, 0x33, !PT ;  /* 0x00000021ff21b212 */ /* 0x000fe400078e33ff */
[----:B------:R-:W-:Y:S02]  /*4700*/  @!P0 LOP3.LUT R35, RZ, R35, RZ, 0x33, !PT ;  /* 0x00000023ff238212 */ /* 0x000fe400078e33ff */
[----:B------:R-:W-:-:S02]  /*4710*/  LOP3.LUT R30, R33, R30, RZ, 0xc0, !PT ;  /* 0x0000001e211e7212 */ /* 0x000fc400078ec0ff */
[----:B------:R-:W-:Y:S02]  /*4720*/  VOTE.ANY R33, PT, P4 ;  /* 0x0000000000217806 */ /* 0x000fe400020e0100 */
[----:B------:R-:W-:Y:S02]  /*4730*/  ISETP.NE.AND P0, PT, R15, 0x7fffffff, PT ;  /* 0x7fffffff0f00780c */ /* 0x000fe40003f05270 */
[----:B------:R-:W-:-:S04]  /*4740*/  @!P4 LOP3.LUT R33, RZ, R33, RZ, 0x33, !PT ;  /* 0x00000021ff21c212 */ /* 0x000fc800078e33ff */
[----:B------:R-:W-:Y:S02]  /*4750*/  LOP3.LUT R30, R33, R30, RZ, 0xc0, !PT ;  /* 0x0000001e211e7212 */ /* 0x000fe400078ec0ff */
[----:B------:R-:W-:-:S04]  /*4760*/  VOTE.ANY R33, PT, P5 ;  /* 0x0000000000217806 */ /* 0x000fc800028e0100 */
[----:B------:R-:W-:-:S04]  /*4770*/  @!P5 LOP3.LUT R33, RZ, R33, RZ, 0x33, !PT ;  /* 0x00000021ff21d212 */ /* 0x000fc800078e33ff */
[----:B------:R-:W-:Y:S02]  /*4780*/  LOP3.LUT R30, R33, R30, RZ, 0xc0, !PT ;  /* 0x0000001e211e7212 */ /* 0x000fe400078ec0ff */
[----:B------:R-:W-:-:S04]  /*4790*/  VOTE.ANY R33, PT, P6 ;  /* 0x0000000000217806 */ /* 0x000fc800030e0100 */
[----:B------:R-:W-:-:S04]  /*47a0*/  @!P6 LOP3.LUT R33, RZ, R33, RZ, 0x33, !PT ;  /* 0x00000021ff21e212 */ /* 0x000fc800078e33ff */
[----:B------:R-:W-:-:S04]  /*47b0*/  LOP3.LUT R30, R33, R30, RZ, 0xc0, !PT ;  /* 0x0000001e211e7212 */ /* 0x000fc800078ec0ff */
[----:B------:R-:W-:Y:S02]  /*47c0*/  LOP3.LUT R35, R35, R30, RZ, 0xc0, !PT ;  /* 0x0000001e23237212 */ /* 0x000fe400078ec0ff */
[----:B------:R-:W-:Y:S02]  /*47d0*/  SEL R30, R15, 0x80000000, P0 ;  /* 0x800000000f1e7807 */ /* 0x000fe40000000000 */
[----:B------:R0:W4:Y:S02]  /*47e0*/  FLO.U32 R33, R35 ;  /* 0x0000002300217300 */ /* 0x00012400000e0000 */
[----:B------:R-:W-:Y:S02]  /*47f0*/  SHF.R.U32.HI R46, RZ, UR4, R30 ;  /* 0x00000004ff2e7c19 */ /* 0x000fe4000801161e */
[----:B------:R-:W-:Y:S02]  /*4800*/  LOP3.LUT R30, R4, R35, RZ, 0xc0, !PT ;  /* 0x00000023041e7212 */ /* 0x000fe400078ec0ff */
[----:B------:R-:W-:Y:S01]  /*4810*/  LOP3.LUT R46, R46, R7, RZ, 0x30, !PT ;  /* 0x000000072e2e7212 */ /* 0x000fe200078e30ff */
[----:B0-----:R-:W-:-:S03]  /*4820*/  IMAD.MOV.U32 R35, RZ, RZ, RZ ;  /* 0x000000ffff237224 */ /* 0x001fc600078e00ff */
[----:B------:R-:W0:Y:S01]  /*4830*/  POPC R30, R30 ;  /* 0x0000001e001e7309 */ /* 0x000e220000000000 */
[----:B----4-:R-:W-:-:S13]  /*4840*/  ISETP.NE.AND P0, PT, R26, R33, PT ;  /* 0x000000211a00720c */ /* 0x010fda0003f05270 */
[----:B0-23--:R-:W-:Y:S05]  /*4850*/  @P0 BRA `(.L_x_48) ;  /* 0x0000000000080947 */ /* 0x00dfea0003800000 */
[----:B------:R-:W-:-:S06]  /*4860*/  IMAD R35, R40, 0x4, R6 ;  /* 0x0000000428237824 */ /* 0x000fcc00078e0206 */
[----:B------:R0:W2:Y:S02]  /*4870*/  ATOMS.ADD R35, [R35], R30 ;  /* 0x0000001e2323738c */ /* 0x0000a40000000000 */
.L_x_48:
[----:B------:R-:W-:Y:S05]  /*4880*/  BSYNC.RECONVERGENT B0 ;  /* 0x0000000000007941 */ /* 0x000fea0003800200 */
.L_x_47:
[----:B------:R-:W-:Y:S01]  /*4890*/  R2P PR, R46, 0x7f ;  /* 0x0000007f2e007804 */ /* 0x000fe20000000000 */
[----:B------:R-:W-:Y:S01]  /*48a0*/  IMAD.IADD R32, R32, 0x1, R53 ;  /* 0x0000000120207824 */ /* 0x000fe200078e0235 */
[----:B--2---:R2:W3:Y:S01]  /*48b0*/  SHFL.IDX PT, R33, R35, R33, 0x1f ;  /* 0x00001f2123217589 */ /* 0x0044e200000e0000 */
[----:B------:R-:W-:Y:S01]  /*48c0*/  IMAD.IADD R34, R34, 0x1, R37 ;  /* 0x0000000122227824 */ /* 0x000fe200078e0225 */
[----:B------:R-:W-:Y:S09]  /*48d0*/  BSSY.RECONVERGENT B0, `(.L_x_49) ;  /* 0x0000025000007945 */ /* 0x000ff20003800200 */
[----:B------:R-:W-:-:S02]  /*48e0*/  VOTE.ANY R40, PT, P0 ;  /* 0x0000000000287806 */ /* 0x000fc400000e0100 */
[----:B------:R-:W-:Y:S02]  /*48f0*/  VOTE.ANY R53, PT, P1 ;  /* 0x0000000000357806 */ /* 0x000fe400008e0100 */
[----:B------:R-:W-:Y:S02]  /*4900*/  @!P0 LOP3.LUT R40, RZ, R40, RZ, 0x33, !PT ;  /* 0x00000028ff288212 */ /* 0x000fe400078e33ff */
[----:B------:R-:W-:Y:S02]  /*4910*/  @!P1 LOP3.LUT R53, RZ, R53, RZ, 0x33, !PT ;  /* 0x00000035ff359212 */ /* 0x000fe400078e33ff */
[----:B------:R-:W-:Y:S02]  /*4920*/  LOP3.LUT P0, RZ, R46, 0x80, RZ, 0xc0, !PT ;  /* 0x000000802eff7812 */ /* 0x000fe4000780c0ff */
        /* <DEDUP_REMOVED lines=21> */
[----:B------:R4:W5:Y:S02]  /*4a80*/  FLO.U32 R40, R48 ;  /* 0x0000003000287300 */ /* 0x00096400000e0000 */
[----:B------:R-:W-:-:S04]  /*4a90*/  SHF.R.U32.HI R37, RZ, UR4, R37 ;  /* 0x00000004ff257c19 */ /* 0x000fc80008011625 */
[----:B------:R-:W-:Y:S01]  /*4aa0*/  LOP3.LUT R53, R37, R7, RZ, 0x30, !PT ;  /* 0x0000000725357212 */ /* 0x000fe200078e30ff */
[----:B------:R-:W-:Y:S01]  /*4ab0*/  IMAD.MOV.U32 R37, RZ, RZ, RZ ;  /* 0x000000ffff257224 */ /* 0x000fe200078e00ff */
[----:B----4-:R-:W-:-:S04]  /*4ac0*/  LOP3.LUT R48, R4, R48, RZ, 0xc0, !PT ;  /* 0x0000003004307212 */ /* 0x010fc800078ec0ff */
[----:B--2---:R2:W4:Y:S01]  /*4ad0*/  POPC R35, R48 ;  /* 0x0000003000237309 */ /* 0x0045220000000000 */
[----:B-----5:R-:W-:-:S13]  /*4ae0*/  ISETP.NE.AND P0, PT, R26, R40, PT ;  /* 0x000000281a00720c */ /* 0x020fda0003f05270 */
[----:B--234-:R-:W-:Y:S05]  /*4af0*/  @P0 BRA `(.L_x_50) ;  /* 0x0000000000080947 */ /* 0x01cfea0003800000 */
[----:B------:R-:W-:-:S05]  /*4b00*/  IMAD R46, R46, 0x4, R6 ;  /* 0x000000042e2e7824 */ /* 0x000fca00078e0206 */
[----:B------:R2:W3:Y:S02]  /*4b10*/  ATOMS.ADD R37, [R46], R35 ;  /* 0x000000232e25738c */ /* 0x0004e40000000000 */
.L_x_50:
[----:B------:R-:W-:Y:S05]  /*4b20*/  BSYNC.RECONVERGENT B0 ;  /* 0x0000000000007941 */ /* 0x000fea0003800200 */
.L_x_49:
[----:B------:R-:W-:Y:S01]  /*4b30*/  R2P PR, R53, 0x7f ;  /* 0x0000007f35007804 */ /* 0x000fe20000000000 */
[----:B------:R-:W-:Y:S01]  /*4b40*/  IMAD.IADD R36, R51, 0x1, R36 ;  /* 0x0000000133247824 */ /* 0x000fe200078e0224 */
[----:B---3--:R3:W4:Y:S01]  /*4b50*/  SHFL.IDX PT, R40, R37, R40, 0x1f ;  /* 0x00001f2825287589 */ /* 0x00872200000e0000 */
[----:B------:R-:W-:Y:S01]  /*4b60*/  IMAD.IADD R38, R38, 0x1, R41 ;  /* 0x0000000126267824 */ /* 0x000fe200078e0229 */
[----:B------:R-:W-:Y:S09]  /*4b70*/  BSSY.RECONVERGENT B0, `(.L_x_51) ;  /* 0x0000025000007945 */ /* 0x000ff20003800200 */
[----:B--2---:R-:W-:-:S02]  /*4b80*/  VOTE.ANY R46, PT, P0 ;  /* 0x00000000002e7806 */ /* 0x004fc400000e0100 */
        /* <DEDUP_REMOVED lines=22> */
[----:B------:R-:W-:Y:S02]  /*4cf0*/  ISETP.NE.AND P0, PT, R13, 0x7fffffff, PT ;  /* 0x7fffffff0d00780c */ /* 0x000fe40003f05270 */
[----:B------:R-:W-:Y:S02]  /*4d00*/  LOP3.LUT R48, R51, R46, RZ, 0xc0, !PT ;  /* 0x0000002e33307212 */ /* 0x000fe400078ec0ff */
[----:B------:R-:W-:Y:S02]  /*4d10*/  SEL R41, R13, 0x80000000, P0 ;  /* 0x800000000d297807 */ /* 0x000fe40000000000 */
[----:B------:R2:W5:Y:S02]  /*4d20*/  FLO.U32 R46, R48 ;  /* 0x00000030002e7300 */ /* 0x00056400000e0000 */
[----:B------:R-:W-:-:S04]  /*4d30*/  SHF.R.U32.HI R41, RZ, UR4, R41 ;  /* 0x00000004ff297c19 */ /* 0x000fc80008011629 */
[----:B------:R-:W-:Y:S01]  /*4d40*/  LOP3.LUT R51, R41, R7, RZ, 0x30, !PT ;  /* 0x0000000729337212 */ /* 0x000fe200078e30ff */
[----:B------:R-:W-:Y:S01]  /*4d50*/  IMAD.MOV.U32 R41, RZ, RZ, RZ ;  /* 0x000000ffff297224 */ /* 0x000fe200078e00ff */
[----:B--2---:R-:W-:-:S04]  /*4d60*/  LOP3.LUT R48, R4, R48, RZ, 0xc0, !PT ;  /* 0x0000003004307212 */ /* 0x004fc800078ec0ff */
[----:B---3--:R2:W3:Y:S01]  /*4d70*/  POPC R37, R48 ;  /* 0x0000003000257309 */ /* 0x0084e20000000000 */
[----:B-----5:R-:W-:-:S13]  /*4d80*/  ISETP.NE.AND P0, PT, R26, R46, PT ;  /* 0x0000002e1a00720c */ /* 0x020fda0003f05270 */
[----:B--234-:R-:W-:Y:S05]  /*4d90*/  @P0 BRA `(.L_x_52) ;  /* 0x0000000000080947 */ /* 0x01cfea0003800000 */
[----:B------:R-:W-:-:S05]  /*4da0*/  IMAD R48, R53, 0x4, R6 ;  /* 0x0000000435307824 */ /* 0x000fca00078e0206 */
[----:B------:R2:W3:Y:S02]  /*4db0*/  ATOMS.ADD R41, [R48], R37 ;  /* 0x000000253029738c */ /* 0x0004e40000000000 */
.L_x_52:
[----:B------:R-:W-:Y:S05]  /*4dc0*/  BSYNC.RECONVERGENT B0 ;  /* 0x0000000000007941 */ /* 0x000fea0003800200 */
.L_x_51:
        /* <DEDUP_REMOVED lines=31> */
[----:B------:R-:W2:Y:S02]  /*4fc0*/  FLO.U32 R39, R53 ;  /* 0x0000003500277300 */ /* 0x000ea400000e0000 */
[----:B------:R-:W-:-:S02]  /*4fd0*/  SHF.R.U32.HI R48, RZ, UR4, R43 ;  /* 0x00000004ff307c19 */ /* 0x000fc4000801162b */
[----:B------:R-:W-:Y:S02]  /*4fe0*/  LOP3.LUT R43, R4, R53, RZ, 0xc0, !PT ;  /* 0x00000035042b7212 */ /* 0x000fe400078ec0ff */
[----:B---3--:R-:W-:Y:S01]  /*4ff0*/  LOP3.LUT R41, R48, R7, RZ, 0x30, !PT ;  /* 0x0000000730297212 */ /* 0x008fe200078e30ff */
[----:B------:R-:W-:-:S03]  /*5000*/  IMAD.MOV.U32 R48, RZ, RZ, RZ ;  /* 0x000000ffff307224 */ /* 0x000fc600078e00ff */
[----:B------:R-:W3:Y:S01]  /*5010*/  POPC R43, R43 ;  /* 0x0000002b002b7309 */ /* 0x000ee20000000000 */
[----:B--2---:R-:W-:-:S13]  /*5020*/  ISETP.NE.AND P0, PT, R26, R39, PT ;  /* 0x000000271a00720c */ /* 0x004fda0003f05270 */
[----:B---34-:R-:W-:Y:S05]  /*5030*/  @P0 BRA `(.L_x_54) ;  /* 0x0000000000080947 */ /* 0x018fea0003800000 */
[----:B------:R-:W-:-:S06]  /*5040*/  IMAD R48, R51, 0x4, R6 ;  /* 0x0000000433307824 */ /* 0x000fcc00078e0206 */
[----:B------:R2:W3:Y:S02]  /*5050*/  ATOMS.ADD R48, [R48], R43 ;  /* 0x0000002b3030738c */ /* 0x0004e40000000000 */
.L_x_54:
[----:B------:R-:W-:Y:S05]  /*5060*/  BSYNC.RECONVERGENT B0 ;  /* 0x0000000000007941 */ /* 0x000fea0003800200 */
.L_x_53:
[----:B------:R-:W-:Y:S01]  /*5070*/  R2P PR, R41, 0x7f ;  /* 0x0000007f29007804 */ /* 0x000fe20000000000 */
[----:B------:R-:W-:Y:S01]  /*5080*/  IMAD.IADD R52, R49, 0x1, R52 ;  /* 0x0000000131347824 */ /* 0x000fe200078e0234 */
[----:B---3--:R3:W4:Y:S01]  /*5090*/  SHFL.IDX PT, R48, R48, R39, 0x1f ;  /* 0x00001f2730307589 */ /* 0x00872200000e0000 */
        /* <DEDUP_REMOVED lines=28> */
[----:B------:R5:W0:Y:S01]  /*5260*/  FLO.U32 R49, R51 ;  /* 0x0000003300317300 */ /* 0x000a2200000e0000 */
[----:B------:R-:W-:Y:S02]  /*5270*/  LOP3.LUT R53, R4, R51, RZ, 0xc0, !PT ;  /* 0x0000003304357212 */ /* 0x000fe400078ec0ff */
[----:B------:R-:W-:-:S05]  /*5280*/  SHF.R.U32.HI R47, RZ, UR4, R47 ;  /* 0x00000004ff2f7c19 */ /* 0x000fca000801162f */
[----:B------:R-:W1:Y:S01]  /*5290*/  POPC R53, R53 ;  /* 0x0000003500357309 */ /* 0x000e620000000000 */
[----:B-----5:R-:W-:Y:S01]  /*52a0*/  LOP3.LUT R51, R47, R7, RZ, 0x30, !PT ;  /* 0x000000072f337212 */ /* 0x020fe200078e30ff */
[----:B------:R-:W-:Y:S01]  /*52b0*/  IMAD.MOV.U32 R47, RZ, RZ, RZ ;  /* 0x000000ffff2f7224 */ /* 0x000fe200078e00ff */
[----:B0-----:R-:W-:-:S13]  /*52c0*/  ISETP.NE.AND P0, PT, R26, R49, PT ;  /* 0x000000311a00720c */ /* 0x001fda0003f05270 */
[----:B-1-34-:R-:W-:Y:S05]  /*52d0*/  @P0 BRA `(.L_x_56) ;  /* 0x0000000000080947 */ /* 0x01afea0003800000 */
[----:B------:R-:W-:-:S05]  /*52e0*/  IMAD R41, R41, 0x4, R6 ;  /* 0x0000000429297824 */ /* 0x000fca00078e0206 */
[----:B------:R0:W1:Y:S02]  /*52f0*/  ATOMS.ADD R47, [R41], R53 ;  /* 0x00000035292f738c */ /* 0x0000640000000000 */
.L_x_56:
[----:B------:R-:W-:Y:S05]  /*5300*/  BSYNC.RECONVERGENT B0 ;  /* 0x0000000000007941 */ /* 0x000fea0003800200 */
.L_x_55:
[----:B------:R-:W-:Y:S01]  /*5310*/  R2P PR, R51, 0x7f ;  /* 0x0000007f33007804 */ /* 0x000fe20000000000 */
[----:B------:R-:W-:Y:S01]  /*5320*/  IMAD.IADD R28, R28, 0x1, R31 ;  /* 0x000000011c1c7824 */ /* 0x000fe200078e021f */
[----:B-1----:R1:W3:Y:S01]  /*5330*/  SHFL.IDX PT, R47, R47, R49, 0x1f ;  /* 0x00001f312f2f7589 */ /* 0x0022e200000e0000 */
        /* <DEDUP_REMOVED lines=28> */
[----:B------:R4:W5:Y:S01]  /*5500*/  FLO.U32 R31, R39 ;  /* 0x00000027001f7300 */ /* 0x00096200000e0000 */
[----:B0-----:R-:W-:Y:S02]  /*5510*/  LOP3.LUT R41, R4, R39, RZ, 0xc0, !PT ;  /* 0x0000002704297212 */ /* 0x001fe400078ec0ff */
[----:B------:R-:W-:-:S05]  /*5520*/  SHF.R.U32.HI R33, RZ, UR4, R33 ;  /* 0x00000004ff217c19 */ /* 0x000fca0008011621 */
[----:B------:R-:W0:Y:S01]  /*5530*/  POPC R41, R41 ;  /* 0x0000002900297309 */ /* 0x000e220000000000 */
[----:B----4-:R-:W-:Y:S01]  /*5540*/  LOP3.LUT R39, R33, R7, RZ, 0x30, !PT ;  /* 0x0000000721277212 */ /* 0x010fe200078e30ff */
[----:B------:R-:W-:Y:S01]  /*5550*/  IMAD.MOV.U32 R33, RZ, RZ, RZ ;  /* 0x000000ffff217224 */ /* 0x000fe200078e00ff */
[----:B-----5:R-:W-:-:S13]  /*5560*/  ISETP.NE.AND P0, PT, R26, R31, PT ;  /* 0x0000001f1a00720c */ /* 0x020fda0003f05270 */
[----:B01-3--:R-:W-:Y:S05]  /*5570*/  @P0 BRA `(.L_x_58) ;  /* 0x0000000000080947 */ /* 0x00bfea0003800000 */
[----:B------:R-:W-:-:S06]  /*5580*/  IMAD R33, R51, 0x4, R6 ;  /* 0x0000000433217824 */ /* 0x000fcc00078e0206 */
[----:B------:R0:W1:Y:S02]  /*5590*/  ATOMS.ADD R33, [R33], R41 ;  /* 0x000000292121738c */ /* 0x0000640000000000 */
.L_x_58:
[----:B------:R-:W-:Y:S05]  /*55a0*/  BSYNC.RECONVERGENT B0 ;  /* 0x0000000000007941 */ /* 0x000fea0003800200 */
.L_x_57:
        /* <DEDUP_REMOVED lines=31> */
[----:B------:R4:W5:Y:S01]  /*57a0*/  FLO.U32 R35, R49 ;  /* 0x0000003100237300 */ /* 0x00096200000e0000 */
[----:B------:R-:W-:Y:S02]  /*57b0*/  LOP3.LUT R51, R4, R49, RZ, 0xc0, !PT ;  /* 0x0000003104337212 */ /* 0x000fe400078ec0ff */
        /* <DEDUP_REMOVED lines=8> */
.L_x_60:
[----:B------:R-:W-:Y:S05]  /*5840*/  BSYNC.RECONVERGENT B0 ;  /* 0x0000000000007941 */ /* 0x000fea0003800200 */
.L_x_59:
        /* <DEDUP_REMOVED lines=30> */
[----:B--2---:R-:W-:Y:S02]  /*5a30*/  SEL R43, R8, 0x80000000, P0 ;  /* 0x80000000082b7807 */ /* 0x004fe40000000000 */
[----:B------:R2:W4:Y:S02]  /*5a40*/  FLO.U32 R31, R39 ;  /* 0x00000027001f7300 */ /* 0x00052400000e0000 */
[----:B------:R-:W-:-:S02]  /*5a50*/  SHF.R.U32.HI R53, RZ, UR4, R43 ;  /* 0x00000004ff357c19 */ /* 0x000fc4000801162b */
[----:B------:R-:W-:Y:S02]  /*5a60*/  LOP3.LUT R43, R4, R39, RZ, 0xc0, !PT ;  /* 0x00000027042b7212 */ /* 0x000fe400078ec0ff */
[----:B------:R-:W-:Y:S01]  /*5a70*/  LOP3.LUT R53, R53, R7, RZ, 0x30, !PT ;  /* 0x0000000735357212 */ /* 0x000fe200078e30ff */
[----:B--2---:R-:W-:-:S03]  /*5a80*/  IMAD.MOV.U32 R39, RZ, RZ, RZ ;  /* 0x000000ffff277224 */ /* 0x004fc600078e00ff */
[----:B------:R-:W2:Y:S01]  /*5a90*/  POPC R43, R43 ;  /* 0x0000002b002b7309 */ /* 0x000ea20000000000 */
[----:B----4-:R-:W-:-:S13]  /*5aa0*/  ISETP.NE.AND P0, PT, R26, R31, PT ;  /* 0x0000001f1a00720c */ /* 0x010fda0003f05270 */
[----:B-123--:R-:W-:Y:S05]  /*5ab0*/  @P0 BRA `(.L_x_62) ;  /* 0x0000000000080947 */ /* 0x00efea0003800000 */
[----:B------:R-:W-:-:S06]  /*5ac0*/  IMAD R39, R49, 0x4, R6 ;  /* 0x0000000431277824 */ /* 0x000fcc00078e0206 */
[----:B------:R1:W2:Y:S02]  /*5ad0*/  ATOMS.ADD R39, [R39], R43 ;  /* 0x0000002b2727738c */ /* 0x0002a40000000000 */
.L_x_62:
[----:B------:R-:W-:Y:S05]  /*5ae0*/  BSYNC.RECONVERGENT B0 ;  /* 0x0000000000007941 */ /* 0x000fea0003800200 */
.L_x_61:
[----:B------:R-:W-:Y:S01]  /*5af0*/  R2P PR, R53, 0x7f ;  /* 0x0000007f35007804 */ /* 0x000fe20000000000 */
[----:B--2---:R2:W3:Y:S01]  /*5b00*/  SHFL.IDX PT, R31, R39, R31, 0x1f ;  /* 0x00001f1f271f7589 */ /* 0x0044e200000e0000 */
[----:B------:R-:W-:Y:S11]  /*5b10*/  BSSY.RECONVERGENT B0, `(.L_x_63) ;  /* 0x0000021000007945 */ /* 0x000ff60003800200 */
[----:B------:R-:W-:-:S02]  /*5b20*/  VOTE.ANY R35, PT, P0 ;  /* 0x0000000000237806 */ /* 0x000fc400000e0100 */
[----:B------:R-:W-:Y:S02]  /*5b30*/  VOTE.ANY R49, PT, P1 ;  /* 0x0000000000317806 */ /* 0x000fe400008e0100 */
[----:B------:R-:W-:Y:S02]  /*5b40*/  @!P0 LOP3.LUT R35, RZ, R35, RZ, 0x33, !PT ;  /* 0x00000023ff238212 */ /* 0x000fe400078e33ff */
[----:B------:R-:W-:Y:S02]  /*5b50*/  @!P1 LOP3.LUT R49, RZ, R49, RZ, 0x33, !PT ;  /* 0x00000031ff319212 */ /* 0x000fe400078e33ff */
[----:B--2---:R-:W-:Y:S02]  /*5b60*/  VOTE.ANY R39, PT, P5 ;  /* 0x0000000000277806 */ /* 0x004fe400028e0100 */
[----:B------:R-:W-:Y:S02]  /*5b70*/  LOP3.LUT R35, R49, R35, RZ, 0xc0, !PT ;  /* 0x0000002331237212 */ /* 0x000fe400078ec0ff */
[----:B------:R-:W-:-:S02]  /*5b80*/  VOTE.ANY R49, PT, P2 ;  /* 0x0000000000317806 */ /* 0x000fc400010e0100 */
        /* <DEDUP_REMOVED lines=9> */
[----:B------:R-:W-:Y:S01]  /*5c20*/  LOP3.LUT R35, R49, R35, RZ, 0xc0, !PT ;  /* 0x0000002331237212 */ /* 0x000fe200078ec0ff */
[----:B------:R-:W-:-:S03]  /*5c30*/  IMAD.MOV.U32 R49, RZ, RZ, RZ ;  /* 0x000000ffff317224 */ /* 0x000fc600078e00ff */
[----:B------:R-:W-:Y:S02]  /*5c40*/  LOP3.LUT R35, R39, R35, RZ, 0xc0, !PT ;  /* 0x0000002327237212 */ /* 0x000fe400078ec0ff */
[----:B------:R-:W-:-:S04]  /*5c50*/  VOTE.ANY R39, PT, P6 ;  /* 0x0000000000277806 */ /* 0x000fc800030e0100 */
[----:B------:R-:W-:-:S04]  /*5c60*/  @!P6 LOP3.LUT R39, RZ, R39, RZ, 0x33, !PT ;  /* 0x00000027ff27e212 */ /* 0x000fc800078e33ff */
[----:B------:R-:W-:Y:S02]  /*5c70*/  LOP3.LUT R35, R39, R35, RZ, 0xc0, !PT ;  /* 0x0000002327237212 */ /* 0x000fe400078ec0ff */
[----:B------:R-:W-:-:S04]  /*5c80*/  VOTE.ANY R39, PT, P0 ;  /* 0x0000000000277806 */ /* 0x000fc800000e0100 */
[----:B------:R-:W-:-:S04]  /*5c90*/  @!P0 LOP3.LUT R39, RZ, R39, RZ, 0x33, !PT ;  /* 0x00000027ff278212 */ /* 0x000fc800078e33ff */
[----:B------:R-:W-:-:S04]  /*5ca0*/  LOP3.LUT R39, R39, R35, RZ, 0xc0, !PT ;  /* 0x0000002327277212 */ /* 0x000fc800078ec0ff */
[----:B------:R-:W2:Y:S01]  /*5cb0*/  FLO.U32 R35, R39 ;  /* 0x0000002700237300 */ /* 0x000ea200000e0000 */
[----:B------:R-:W-:-:S07]  /*5cc0*/  LOP3.LUT R4, R4, R39, RZ, 0xc0, !PT ;  /* 0x0000002704047212 */ /* 0x000fce00078ec0ff */
[----:B------:R-:W4:Y:S01]  /*5cd0*/  POPC R4, R4 ;  /* 0x0000000400047309 */ /* 0x000f220000000000 */
[----:B--2---:R-:W-:-:S13]  /*5ce0*/  ISETP.NE.AND P0, PT, R26, R35, PT ;  /* 0x000000231a00720c */ /* 0x004fda0003f05270 */
[----:B---34-:R-:W-:Y:S05]  /*5cf0*/  @P0 BRA `(.L_x_64) ;  /* 0x0000000000080947 */ /* 0x018fea0003800000 */
[----:B------:R-:W-:-:S06]  /*5d00*/  IMAD R49, R53, 0x4, R6 ;  /* 0x0000000435317824 */ /* 0x000fcc00078e0206 */
[----:B------:R2:W3:Y:S02]  /*5d10*/  ATOMS.ADD R49, [R49], R4 ;  /* 0x000000043131738c */ /* 0x0004e40000000000 */
.L_x_64:
[----:B------:R-:W-:Y:S05]  /*5d20*/  BSYNC.RECONVERGENT B0 ;  /* 0x0000000000007941 */ /* 0x000fea0003800200 */
.L_x_63:
[----:B------:R-:W-:Y:S01]  /*5d30*/  BAR.SYNC.DEFER_BLOCKING 0x0 ;  /* 0x0000000000007b1d */ /* 0x000fe20000010000 */
[----:B------:R-:W-:Y:S01]  /*5d40*/  IMAD.IADD R6, R41, 0x1, R33 ;  /* 0x0000000129067824 */ /* 0x000fe200078e0221 */
[----:B------:R-:W-:Y:S01]  /*5d50*/  ISETP.NE.AND P0, PT, R45, RZ, PT ;  /* 0x000000ff2d00720c */ /* 0x000fe20003f05270 */
[----:B------:R-:W-:Y:S02]  /*5d60*/  IMAD R33, R32, 0x4, R29 ;  /* 0x0000000420217824 */ /* 0x000fe400078e021d */
[----:B------:R-:W-:Y:S01]  /*5d70*/  IMAD.IADD R32, R43, 0x1, R31 ;  /* 0x000000012b207824 */ /* 0x000fe200078e021f */
[----:B------:R-:W-:Y:S01]  /*5d80*/  BSSY B1, `(.L_x_65) ;  /* 0x0000058000017945 */ /* 0x000fe20003800000 */
[--C-:B------:R-:W-:Y:S01]  /*5d90*/  IMAD R31, R34, 0x4, R29.reuse ;  /* 0x00000004221f7824 */ /* 0x100fe200078e021d */
[----:B---3--:R3:W2:Y:S01]  /*5da0*/  SHFL.IDX PT, R49, R49, R35, 0x1f ;  /* 0x00001f2331317589 */ /* 0x0086a200000e0000 */
[----:B------:R-:W-:Y:S02]  /*5db0*/  IMAD R36, R36, 0x4, R29 ;  /* 0x0000000424247824 */ /* 0x000fe400078e021d */
[----:B------:R-:W-:-:S02]  /*5dc0*/  IMAD.IADD R26, R51, 0x1, R37 ;  /* 0x00000001331a7824 */ /* 0x000fc400078e0225 */
[--C-:B------:R-:W-:Y:S02]  /*5dd0*/  IMAD R42, R42, 0x4, R29.reuse ;  /* 0x000000042a2a7824 */ /* 0x100fe400078e021d */
[--C-:B------:R-:W-:Y:S02]  /*5de0*/  IMAD R37, R44, 0x4, R29.reuse ;  /* 0x000000042c257824 */ /* 0x100fe400078e021d */
[--C-:B------:R-:W-:Y:S02]  /*5df0*/  IMAD R52, R52, 0x4, R29.reuse ;  /* 0x0000000434347824 */ /* 0x100fe400078e021d */
[--C-:B---3--:R-:W-:Y:S02]  /*5e00*/  IMAD R35, R38, 0x4, R29.reuse ;  /* 0x0000000426237824 */ /* 0x108fe400078e021d */
[--C-:B------:R-:W-:Y:S02]  /*5e10*/  IMAD R39, R50, 0x4, R29.reuse ;  /* 0x0000000432277824 */ /* 0x100fe400078e021d */
[--C-:B------:R-:W-:Y:S01]  /*5e20*/  IMAD R28, R28, 0x4, R29.reuse ;  /* 0x000000041c1c7824 */ /* 0x100fe200078e021d */
[----:B------:R3:W-:Y:S01]  /*5e30*/  STS [R33+-0x4], R25 ;  /* 0xfffffc1921007388 */ /* 0x0007e20000000800 */
[----:B------:R-:W-:-:S02]  /*5e40*/  IMAD R40, R40, 0x4, R29 ;  /* 0x0000000428287824 */ /* 0x000fc400078e021d */
[--C-:B------:R-:W-:Y:S01]  /*5e50*/  IMAD R48, R48, 0x4, R29.reuse ;  /* 0x0000000430307824 */ /* 0x100fe200078e021d */
[----:B------:R-:W-:Y:S01]  /*5e60*/  STS [R31+-0x4], R24 ;  /* 0xfffffc181f007388 */ /* 0x000fe20000000800 */
[--C-:B------:R-:W-:Y:S02]  /*5e70*/  IMAD R47, R47, 0x4, R29.reuse ;  /* 0x000000042f2f7824 */ /* 0x100fe400078e021d */
[----:B------:R-:W-:Y:S01]  /*5e80*/  IMAD R6, R6, 0x4, R29 ;  /* 0x0000000406067824 */ /* 0x000fe200078e021d */
[----:B------:R4:W-:Y:S01]  /*5e90*/  STS [R36+-0x4], R23 ;  /* 0xfffffc1724007388 */ /* 0x0009e20000000800 */
[----:B--2---:R-:W-:Y:S02]  /*5ea0*/  IMAD.IADD R4, R4, 0x1, R49 ;  /* 0x0000000104047824 */ /* 0x004fe400078e0231 */
[--C-:B---3--:R-:W-:Y:S01]  /*5eb0*/  IMAD R25, R46, 0x4, R29.reuse ;  /* 0x000000042e197824 */ /* 0x108fe200078e021d */
[----:B------:R-:W-:Y:S01]  /*5ec0*/  STS [R35+-0x4], R22 ;  /* 0xfffffc1623007388 */ /* 0x000fe20000000800 */
[----:B------:R-:W-:-:S03]  /*5ed0*/  IMAD R32, R32, 0x4, R29 ;  /* 0x0000000420207824 */ /* 0x000fc600078e021d */
[----:B------:R2:W-:Y:S01]  /*5ee0*/  STS [R42+-0x4], R21 ;  /* 0xfffffc152a007388 */ /* 0x0005e20000000800 */
[----:B----4-:R-:W-:-:S03]  /*5ef0*/  IMAD R23, R30, 0x4, R29 ;  /* 0x000000041e177824 */ /* 0x010fc600078e021d */
[----:B------:R-:W-:Y:S04]  /*5f00*/  STS [R37+-0x4], R20 ;  /* 0xfffffc1425007388 */ /* 0x000fe80000000800 */
[----:B------:R3:W-:Y:S01]  /*5f10*/  STS [R52+-0x4], R19 ;  /* 0xfffffc1334007388 */ /* 0x0007e20000000800 */
[----:B--2---:R-:W-:-:S03]  /*5f20*/  IMAD R21, R4, 0x4, R29 ;  /* 0x0000000404157824 */ /* 0x004fc600078e021d */
[----:B------:R-:W-:Y:S04]  /*5f30*/  STS [R39+-0x4], R18 ;  /* 0xfffffc1227007388 */ /* 0x000fe80000000800 */
[----:B------:R2:W-:Y:S01]  /*5f40*/  STS [R28+-0x4], R17 ;  /* 0xfffffc111c007388 */ /* 0x0005e20000000800 */
[----:B---3--:R-:W-:-:S03]  /*5f50*/  IMAD R19, R26, 0x4, R29 ;  /* 0x000000041a137824 */ /* 0x008fc600078e021d */
[----:B------:R3:W-:Y:S04]  /*5f60*/  STS [R23+-0x4], R16 ;  /* 0xfffffc1017007388 */ /* 0x0007e80000000800 */
[----:B------:R3:W-:Y:S01]  /*5f70*/  STS [R40+-0x4], R15 ;  /* 0xfffffc0f28007388 */ /* 0x0007e20000000800 */
[----:B--2---:R-:W-:-:S03]  /*5f80*/  IMAD R17, R3, 0x8, R29 ;  /* 0x0000000803117824 */ /* 0x004fc600078e021d */
[----:B------:R3:W-:Y:S04]  /*5f90*/  STS [R25+-0x4], R14 ;  /* 0xfffffc0e19007388 */ /* 0x0007e80000000800 */
[----:B------:R3:W-:Y:S04]  /*5fa0*/  STS [R48+-0x4], R13 ;  /* 0xfffffc0d30007388 */ /* 0x0007e80000000800 */
[----:B------:R3:W-:Y:S04]  /*5fb0*/  STS [R47+-0x4], R12 ;  /* 0xfffffc0c2f007388 */ /* 0x0007e80000000800 */
[----:B------:R3:W-:Y:S04]  /*5fc0*/  STS [R6+-0x4], R11 ;  /* 0xfffffc0b06007388 */ /* 0x0007e80000000800 */
[----:B------:R3:W-:Y:S04]  /*5fd0*/  STS [R19+-0x4], R10 ;  /* 0xfffffc0a13007388 */ /* 0x0007e80000000800 */
[----:B------:R3:W-:Y:S04]  /*5fe0*/  STS [R32+-0x4], R9 ;  /* 0xfffffc0920007388 */ /* 0x0007e80000000800 */
[----:B------:R3:W-:Y:S01]  /*5ff0*/  STS [R21+-0x4], R8 ;  /* 0xfffffc0815007388 */ /* 0x0007e20000000800 */
[----:B------:R-:W-:Y:S05]  /*6000*/  @P0 BRA `(.L_x_66) ;  /* 0x0000000000bc0947 */ /* 0x000fea0003800000 */
[----:B------:R-:W3:Y:S02]  /*6010*/  LDCU.64 UR4, c[0x0][0x398] ;  /* 0x00007300ff0477ac */ /* 0x000ee40008000a00 */
[----:B---3--:R-:W-:-:S04]  /*6020*/  LEA R10, P0, R3, UR4, 0x3 ;  /* 0x00000004030a7c11 */ /* 0x008fc8000f8018ff */
[----:B------:R-:W-:-:S05]  /*6030*/  LEA.HI.X R11, R3, UR5, RZ, 0x3, P0 ;  /* 0x00000005030b7c11 */ /* 0x000fca00080f1cff */
[----:B------:R-:W2:Y:S01]  /*6040*/  LDG.E.64 R8, desc[UR6][R10.64] ;  /* 0x000000060a087981 */ /* 0x000ea2000c1e1b00 */
[----:B------:R-:W-:Y:S02]  /*6050*/  SHF.R.S32.HI R13, RZ, 0x1f, R5 ;  /* 0x0000001fff0d7819 */ /* 0x000fe40000011405 */
[----:B--2---:R-:W-:-:S05]  /*6060*/  IADD3 R8, P0, PT, -R5, R8, RZ ;  /* 0x0000000805087210 */ /* 0x004fca0007f1e1ff */
[----:B------:R-:W-:Y:S01]  /*6070*/  IMAD.X R9, R9, 0x1, ~R13, P0 ;  /* 0x0000000109097824 */ /* 0x000fe200000e0e0d */
[----:B------:R-:W-:Y:S01]  /*6080*/  ISETP.GE.AND P0, PT, R27, 0x1, PT ;  /* 0x000000011b00780c */ /* 0x000fe20003f06270 */
[----:B------:R-:W-:-:S03]  /*6090*/  IMAD.MOV.U32 R13, RZ, RZ, R0 ;  /* 0x000000ffff0d7224 */ /* 0x000fc600078e0000 */
[----:B------:R2:W-:Y:S09]  /*60a0*/  STS.64 [R17+0x6c00], R8 ;  /* 0x006c000811007388 */ /* 0x0005f20000000a00 */
[----:B------:R-:W-:Y:S05]  /*60b0*/  @!P0 BRA `(.L_x_67) ;  /* 0x00000000006c8947 */ /* 0x000fea0003800000 */
[----:B------:R-:W-:Y:S01]  /*60c0*/  BSSY B0, `(.L_x_68) ;  /* 0x0000019000007945 */ /* 0x000fe20003800000 */
[----:B------:R-:W-:Y:S02]  /*60d0*/  IMAD.MOV.U32 R4, RZ, RZ, -0x1 ;  /* 0xffffffffff047424 */ /* 0x000fe400078e00ff */
[----:B------:R-:W-:Y:S02]  /*60e0*/  IMAD.MOV.U32 R6, RZ, RZ, R27 ;  /* 0x000000ffff067224 */ /* 0x000fe400078e001b */
[----:B------:R-:W-:-:S07]  /*60f0*/  IMAD.MOV.U32 R13, RZ, RZ, R0 ;  /* 0x000000ffff0d7224 */ /* 0x000fce00078e0000 */
.L_x_72:
[----:B--2---:R-:W2:Y:S01]  /*6100*/  LDC.64 R8, c[0x0][0x380] ;  /* 0x0000e000ff087b82 */ /* 0x004ea20000000a00 */
[----:B------:R-:W-:Y:S01]  /*6110*/  VIADD R15, R6, 0xffffffff ;  /* 0xffffffff060f7836 */ /* 0x000fe20000000000 */
[----:B------:R-:W-:Y:S03]  /*6120*/  BSSY B2, `(.L_x_69) ;  /* 0x0000008000027945 */ /* 0x000fe60003800000 */
[----:B------:R-:W-:-:S04]  /*6130*/  IMAD R11, R15, 0x100, R3 ;  /* 0x000001000f0b7824 */ /* 0x000fc800078e0203 */
[----:B--2---:R-:W-:-:S07]  /*6140*/  IMAD.WIDE R8, R11, 0x4, R8 ;  /* 0x000000040b087825 */ /* 0x004fce00078e0208 */
.L_x_70:
[----:B------:R-:W-:Y:S05]  /*6150*/  YIELD ;  /* 0x0000000000007946 */ /* 0x000fea0003800000 */
[----:B------:R2:W-:Y:S06]  /*6160*/  MEMBAR.SC.CTA ;  /* 0x0000000000007992 */ /* 0x0005ec0000000000 */
[----:B--2---:R-:W2:Y:S02]  /*6170*/  LDG.E.STRONG.SYS R10, desc[UR6][R8.64] ;  /* 0x00000006080a7981 */ /* 0x004ea4000c1f5900 */
[----:B--2---:R-:W-:-:S13]  /*6180*/  ISETP.NE.AND P0, PT, R10, RZ, PT ;  /* 0x000000ff0a00720c */ /* 0x004fda0003f05270 */
[----:B------:R-:W-:Y:S05]  /*6190*/  @!P0 BRA `(.L_x_70) ;  /* 0xfffffffc00ec8947 */ /* 0x000fea000383ffff */
[----:B------:R-:W-:Y:S05]  /*61a0*/  BSYNC B2 ;  /* 0x0000000000027941 */ /* 0x000fea0003800000 */
.L_x_69:
[----:B------:R-:W-:Y:S01]  /*61b0*/  BSSY.RECONVERGENT B2, `(.L_x_71) ;  /* 0x0000006000027945 */ /* 0x000fe20003800200 */
[C---:B------:R-:W-:Y:S02]  /*61c0*/  ISETP.GT.AND P0, PT, R10.reuse, -0x1, PT ;  /* 0xffffffff0a00780c */ /* 0x040fe40003f04270 */
[----:B------:R-:W-:Y:S01]  /*61d0*/  LOP3.LUT R10, R10, 0x3fffffff, RZ, 0xc0, !PT ;  /* 0x3fffffff0a0a7812 */ /* 0x000fe200078ec0ff */
[----:B------:R-:W-:Y:S05]  /*61e0*/  WARPSYNC.EXCLUSIVE R4 ;  /* 0x0000000004007348 */ /* 0x000fea0003a00000 */
[----:B------:R-:W-:-:S05]  /*61f0*/  IMAD.IADD R13, R10, 0x1, R13 ;  /* 0x000000010a0d7824 */ /* 0x000fca00078e020d */
[----:B------:R-:W-:-:S07]  /*6200*/  VOTE.ANY R4, PT, P0 ;  /* 0x0000000000047806 */ /* 0x000fce00000e0100 */
[----:B------:R-:W-:Y:S05]  /*6210*/  BSYNC.RECONVERGENT B2 ;  /* 0x0000000000027941 */ /* 0x000fea0003800200 */
.L_x_71:
[----:B------:R-:W-:Y:S01]  /*6220*/  ISETP.GT.U32.AND P1, PT, R6, 0x1, PT ;  /* 0x000000010600780c */ /* 0x000fe20003f24070 */
[----:B------:R-:W-:-:S12]  /*6230*/  IMAD.MOV.U32 R6, RZ, RZ, R15 ;  /* 0x000000ffff067224 */ /* 0x000fd800078e000f */
[----:B------:R-:W-:Y:S05]  /*6240*/  @P0 BRA P1, `(.L_x_72) ;  /* 0xfffffffc00ac0947 */ /* 0x000fea000083ffff */
[----:B------:R-:W-:Y:S05]  /*6250*/  BSYNC B0 ;  /* 0x0000000000007941 */ /* 0x000fea0003800000 */
.L_x_68:
[----:B------:R3:W4:Y:S02]  /*6260*/  LDS.64 R8, [R17+0x6c00] ;  /* 0x006c000011087984 */ /* 0x0007240000000a00 */
.L_x_67:
[----:B------:R-:W5:Y:S01]  /*6270*/  LDC.64 R10, c[0x0][0x380] ;  /* 0x0000e000ff0a7b82 */ /* 0x000f620000000a00 */
[C---:B------:R-:W-:Y:S01]  /*6280*/  IMAD.IADD R15, R13.reuse, 0x1, -R0 ;  /* 0x000000010d0f7824 */ /* 0x040fe200078e0a00 */
[----:B------:R-:W-:Y:S01]  /*6290*/  LOP3.LUT R13, R13, 0x80000000, RZ, 0xfc, !PT ;  /* 0x800000000d0d7812 */ /* 0x000fe200078efcff */
[----:B------:R-:W-:-:S03]  /*62a0*/  IMAD R19, R27, 0x100, R3 ;  /* 0x000001001b137824 */ /* 0x000fc600078e0203 */
[----:B--2-4-:R-:W-:-:S04]  /*62b0*/  IADD3 R8, P0, PT, R15, R8, RZ ;  /* 0x000000080f087210 */ /* 0x014fc80007f1e0ff */
[----:B------:R-:W-:-:S05]  /*62c0*/  LEA.HI.X.SX32 R9, R15, R9, 0x1, P0 ;  /* 0x000000090f097211 */ /* 0x000fca00000f0eff */
[----:B------:R2:W-:Y:S01]  /*62d0*/  STS.64 [R17+0x6c00], R8 ;  /* 0x006c000811007388 */ /* 0x0005e20000000a00 */
[----:B-----5:R-:W-:-:S05]  /*62e0*/  IMAD.WIDE R10, R19, 0x4, R10 ;  /* 0x00000004130a7825 */ /* 0x020fca00078e020a */
[----:B------:R2:W-:Y:S02]  /*62f0*/  STG.E.STRONG.SYS desc[UR6][R10.64], R13 ;  /* 0x0000000d0a007986 */ /* 0x0005e4000c115906 */
.L_x_66:
[----:B------:R-:W-:Y:S05]  /*6300*/  BSYNC B1 ;  /* 0x0000000000017941 */ /* 0x000fea0003800000 */
.L_x_65:
[----:B--23--:R-:W2:Y:S01]  /*6310*/  LDC.64 R10, c[0x0][0x390] ;  /* 0x0000e400ff0a7b82 */ /* 0x00cea20000000a00 */
[----:B------:R-:W-:-:S04]  /*6320*/  IMAD R4, R27, 0x1b00, RZ ;  /* 0x00001b001b047824 */ /* 0x000fc800078e02ff */
[----:B------:R-:W-:-:S03]  /*6330*/  VIADD R4, R4, 0x1b00 ;  /* 0x00001b0004047836 */ /* 0x000fc60000000000 */
[----:B------:R-:W3:Y:S01]  /*6340*/  LDC R13, c[0x0][0x3c0] ;  /* 0x0000f000ff0d7b82 */ /* 0x000ee20000000800 */
[----:B--2---:R-:W-:Y:S02]  /*6350*/  ISETP.EQ.U32.AND P1, PT, R10, RZ, PT ;  /* 0x000000ff0a00720c */ /* 0x004fe40003f22070 */
[CC--:B---3--:R-:W-:Y:S02]  /*6360*/  ISETP.GE.AND P0, PT, R4.reuse, R13.reuse, PT ;  /* 0x0000000d0400720c */ /* 0x0c8fe40003f06270 */
[----:B------:R-:W-:Y:S01]  /*6370*/  ISETP.GT.AND P3, PT, R4, R13, PT ;  /* 0x0000000d0400720c */ /* 0x000fe20003f64270 */
[----:B------:R-:W-:Y:S01]  /*6380*/  IMAD R4, R3, 0x4, R29 ;  /* 0x0000000403047824 */ /* 0x000fe200078e021d */
[----:B------:R-:W-:-:S04]  /*6390*/  ISETP.EQ.OR.EX P0, PT, R11, RZ, !P0, P1 ;  /* 0x000000ff0b00720c */ /* 0x000fc80004702710 */
[----:B------:R-:W-:-:S13]  /*63a0*/  ISETP.GT.U32.OR P0, PT, R3, 0xff, P0 ;  /* 0x000000ff0300780c */ /* 0x000fda0000704470 */
[----:B------:R-:W-:Y:S05]  /*63b0*/  @P0 BRA `(.L_x_73) ;  /* 0x0000000000200947 */ /* 0x000fea0003800000 */
[----:B------:R-:W2:Y:S01]  /*63c0*/  LDS.64 R8, [R17+0x6c00] ;  /* 0x006c000011087984 */ /* 0x000ea20000000a00 */
[C---:B------:R-:W-:Y:S02]  /*63d0*/  LEA R10, P2, R3.reuse, R10, 0x3 ;  /* 0x0000000a030a7211 */ /* 0x040fe400078418ff */
[--C-:B------:R-:W-:Y:S02]  /*63e0*/  SHF.R.S32.HI R15, RZ, 0x1f, R0.reuse ;  /* 0x0000001fff0f7819 */ /* 0x100fe40000011400 */
[----:B------:R-:W-:Y:S02]  /*63f0*/  LEA.HI.X R11, R3, R11, RZ, 0x3, P2 ;  /* 0x0000000b030b7211 */ /* 0x000fe400010f1cff */
[----:B--2---:R-:W-:Y:S02]  /*6400*/  IADD3 R8, P0, P1, R8, R5, R0 ;  /* 0x0000000508087210 */ /* 0x004fe4000791e000 */
[----:B------:R-:W-:-:S04]  /*6410*/  SHF.R.S32.HI R5, RZ, 0x1f, R5 ;  /* 0x0000001fff057819 */ /* 0x000fc80000011405 */
[----:B------:R-:W-:-:S05]  /*6420*/  IADD3.X R9, PT, PT, R9, R5, R15, P0, P1 ;  /* 0x0000000509097210 */ /* 0x000fca00007e240f */
[----:B------:R2:W-:Y:S02]  /*6430*/  STG.E.64 desc[UR6][R10.64], R8 ;  /* 0x000000080a007986 */ /* 0x0005e4000c101b06 */
.L_x_73:
[----:B------:R-:W-:Y:S05]  /*6440*/  WARPSYNC.ALL ;  /* 0x0000000000007948 */ /* 0x000fea0003800000 */
[----:B------:R-:W-:Y:S06]  /*6450*/  BAR.SYNC.DEFER_BLOCKING 0x0 ;  /* 0x0000000000007b1d */ /* 0x000fec0000010000 */
[----:B------:R-:W-:Y:S05]  /*6460*/  @P3 BRA `(.L_x_74) ;  /* 0x0000001000903947 */ /* 0x000fea0003800000 */
[----:B------:R-:W3:Y:S01]  /*6470*/  LDS R2, [R4] ;  /* 0x0000000004027984 */ /* 0x000ee20000000800 */
[----:B------:R-:W4:Y:S01]  /*6480*/  LDCU UR4, c[0x0][0x3c4] ;  /* 0x00007880ff0477ac */ /* 0x000f220008000800 */
[----:B------:R-:W5:Y:S01]  /*6490*/  LDCU.64 UR8, c[0x0][0x3a0] ;  /* 0x00007400ff0877ac */ /* 0x000f620008000a00 */
[----:B---3--:R-:W-:-:S04]  /*64a0*/  ISETP.NE.AND P0, PT, R2, 0x7fffffff, PT ;  /* 0x7fffffff0200780c */ /* 0x008fc80003f05270 */
[C---:B------:R-:W-:Y:S02]  /*64b0*/  SEL R0, R2.reuse, 0x80000000, P0 ;  /* 0x8000000002007807 */ /* 0x040fe40000000000 */
[----:B------:R-:W-:Y:S02]  /*64c0*/  ISETP.GT.AND P0, PT, R2, -0x1, PT ;  /* 0xffffffff0200780c */ /* 0x000fe40003f04270 */
[----:B----4-:R-:W-:-:S04]  /*64d0*/  SHF.R.U32.HI R0, RZ, UR4, R0 ;  /* 0x00000004ff007c19 */ /* 0x010fc80008011600 */
[----:B------:R-:W-:-:S05]  /*64e0*/  LOP3.LUT R0, R0, R7, RZ, 0x30, !PT ;  /* 0x0000000700007212 */ /* 0x000fca00078e30ff */
[----:B--2---:R-:W-:Y:S02]  /*64f0*/  IMAD R8, R0, 0x8, R29 ;  /* 0x0000000800087824 */ /* 0x004fe400078e021d */
[----:B------:R-:W-:-:S04]  /*6500*/  IMAD.MOV.U32 R0, RZ, RZ, -0x1 ;  /* 0xffffffffff007424 */ /* 0x000fc800078e00ff */
[----:B------:R-:W2:Y:S01]  /*6510*/  LDS.64 R8, [R8+0x6c00] ;  /* 0x006c000008087984 */ /* 0x000ea20000000a00 */
[----:B------:R-:W-:-:S04]  /*6520*/  SEL R5, R0, 0x80000000, P0 ;  /* 0x8000000000057807 */ /* 0x000fc80000000000 */
[----:B------:R-:W-:Y:S02]  /*6530*/  LOP3.LUT R5, R5, R2, RZ, 0x3c, !PT ;  /* 0x0000000205057212 */ /* 0x000fe400078e3cff */
[----:B--2---:R-:W-:-:S05]  /*6540*/  IADD3 R6, P1, PT, R8, R3, RZ ;  /* 0x0000000308067210 */ /* 0x004fca0007f3e0ff */
[----:B------:R-:W-:Y:S01]  /*6550*/  IMAD.X R9, RZ, RZ, R9, P1 ;  /* 0x000000ffff097224 */ /* 0x000fe200008e0609 */
[----:B-----5:R-:W-:-:S04]  /*6560*/  LEA R10, P1, R6, UR8, 0x2 ;  /* 0x00000008060a7c11 */ /* 0x020fc8000f8210ff */
[----:B------:R-:W-:-:S05]  /*6570*/  LEA.HI.X R11, R6, UR9, R9, 0x2, P1 ;  /* 0x00000009060b7c11 */ /* 0x000fca00088f1409 */
[----:B------:R-:W-:Y:S01]  /*6580*/  STG.E desc[UR6][R10.64], R5 ;  /* 0x000000050a007986 */ /* 0x000fe2000c101906 */
[----:B------:R-:W-:-:S03]  /*6590*/  NOP ;  /* 0x0000000000007918 */ /* 0x000fc60000000000 */
[----:B------:R-:W2:Y:S02]  /*65a0*/  LDS R2, [R4+0x600] ;  /* 0x0006000004027984 */ /* 0x000ea40000000800 */
[----:B--2---:R-:W-:-:S04]  /*65b0*/  ISETP.NE.AND P0, PT, R2, 0x7fffffff, PT ;  /* 0x7fffffff0200780c */ /* 0x004fc80003f05270 */
[C---:B------:R-:W-:Y:S02]  /*65c0*/  SEL R6, R2.reuse, 0x80000000, P0 ;  /* 0x8000000002067807 */ /* 0x040fe40000000000 */
[----:B------:R-:W-:Y:S02]  /*65d0*/  ISETP.GT.AND P0, PT, R2, -0x1, PT ;  /* 0xffffffff0200780c */ /* 0x000fe40003f04270 */
[----:B------:R-:W-:Y:S02]  /*65e0*/  SHF.R.U32.HI R6, RZ, UR4, R6 ;  /* 0x00000004ff067c19 */ /* 0x000fe40008011606 */
[----:B------:R-:W-:Y:S02]  /*65f0*/  SEL R5, R0, 0x80000000, P0 ;  /* 0x8000000000057807 */ /* 0x000fe40000000000 */
[----:B------:R-:W-:Y:S02]  /*6600*/  LOP3.LUT R6, R6, R7, RZ, 0x30, !PT ;  /* 0x0000000706067212 */ /* 0x000fe400078e30ff */
[----:B------:R-:W-:-:S03]  /*6610*/  LOP3.LUT R5, R5, R2, RZ, 0x3c, !PT ;  /* 0x0000000205057212 */ /* 0x000fc600078e3cff */
[----:B------:R-:W-:-:S05]  /*6620*/  IMAD R6, R6, 0x8, R29 ;  /* 0x0000000806067824 */ /* 0x000fca00078e021d */
[----:B------:R-:W2:Y:S02]  /*6630*/  LDS.64 R8, [R6+0x6c00] ;  /* 0x006c000006087984 */ /* 0x000ea40000000a00 */
[----:B--2---:R-:W-:-:S05]  /*6640*/  IADD3 R8, P1, PT, R8, R3, RZ ;  /* 0x0000000308087210 */ /* 0x004fca0007f3e0ff */
[----:B------:R-:W-:Y:S01]  /*6650*/  IMAD.X R9, RZ, RZ, R9, P1 ;  /* 0x000000ffff097224 */ /* 0x000fe200008e0609 */
[----:B------:R-:W-:-:S04]  /*6660*/  LEA R10, P1, R8, UR8, 0x2 ;  /* 0x00000008080a7c11 */ /* 0x000fc8000f8210ff */
        /* <DEDUP_REMOVED lines=251> */
[----:B------:R-:W-:-:S06]  /*7620*/  IMAD R6, R2, 0x8, R29 ;  /* 0x0000000802067824 */ /* 0x000fcc00078e021d */
[----:B------:R-:W2:Y:S02]  /*7630*/  LDS.64 R6, [R6+0x6c00] ;  /* 0x006c000006067984 */ /* 0x000ea40000000a00 */
[----:B--2---:R-:W-:-:S05]  /*7640*/  IADD3 R3, P1, PT, R6, R3, RZ ;  /* 0x0000000306037210 */ /* 0x004fca0007f3e0ff */
[----:B------:R-:W-:Y:S01]  /*7650*/  IMAD.X R8, RZ, RZ, R7, P1 ;  /* 0x000000ffff087224 */ /* 0x000fe200008e0607 */
[----:B------:R-:W-:-:S04]  /*7660*/  LEA R2, P1, R3, UR8, 0x2 ;  /* 0x0000000803027c11 */ /* 0x000fc8000f8210ff */
[----:B------:R-:W-:-:S05]  /*7670*/  LEA.HI.X R3, R3, UR9, R8, 0x2, P1 ;  /* 0x0000000903037c11 */ /* 0x000fca00088f1408 */
[----:B------:R-:W-:Y:S01]  /*7680*/  STG.E desc[UR6][R2.64+0x6600], R5 ;  /* 0x0066000502007986 */ /* 0x000fe2000c101906 */
[----:B------:R-:W-:Y:S01]  /*7690*/  NOP ;  /* 0x0000000000007918 */ /* 0x000fe20000000000 */
[----:B------:R-:W-:Y:S05]  /*76a0*/  EXIT ;  /* 0x000000000000794d */ /* 0x000fea0003800000 */
.L_x_74:
[----:B------:R-:W-:Y:S01]  /*76b0*/  IMAD R27, R27, -0x1b00, R13 ;  /* 0xffffe5001b1b7824 */ /* 0x000fe200078e020d */
[----:B------:R-:W-:Y:S01]  /*76c0*/  BSSY.RECONVERGENT B0, `(.L_x_75) ;  /* 0x0000020000007945 */ /* 0x000fe20003800200 */
[C---:B------:R-:W-:Y:S02]  /*76d0*/  VIADD R0, R3.reuse, 0x180 ;  /* 0x0000018003007836 */ /* 0x040fe40000000000 */
[C---:B------:R-:W-:Y:S01]  /*76e0*/  VIADD R6, R3.reuse, 0x300 ;  /* 0x0000030003067836 */ /* 0x040fe20000000000 */
[CC--:B------:R-:W-:Y:S01]  /*76f0*/  ISETP.GE.AND P4, PT, R3.reuse, R27.reuse, PT ;  /* 0x0000001b0300720c */ /* 0x0c0fe20003f86270 */
[C---:B--2---:R-:W-:Y:S01]  /*7700*/  VIADD R8, R3.reuse, 0x480 ;  /* 0x0000048003087836 */ /* 0x044fe20000000000 */
[-C--:B------:R-:W-:Y:S01]  /*7710*/  ISETP.GE.AND P0, PT, R0, R27.reuse, PT ;  /* 0x0000001b0000720c */ /* 0x080fe20003f06270 */
[C---:B------:R-:W-:Y:S01]  /*7720*/  VIADD R0, R3.reuse, 0x600 ;  /* 0x0000060003007836 */ /* 0x040fe20000000000 */
[-C--:B------:R-:W-:Y:S01]  /*7730*/  ISETP.GE.AND P1, PT, R6, R27.reuse, PT ;  /* 0x0000001b0600720c */ /* 0x080fe20003f26270 */
[C---:B------:R-:W-:Y:S01]  /*7740*/  VIADD R6, R3.reuse, 0x780 ;  /* 0x0000078003067836 */ /* 0x040fe20000000000 */
[-C--:B------:R-:W-:Y:S01]  /*7750*/  ISETP.GE.AND P2, PT, R8, R27.reuse, PT ;  /* 0x0000001b0800720c */ /* 0x080fe20003f46270 */
[----:B------:R-:W-:Y:S01]  /*7760*/  VIADD R10, R3, 0x900 ;  /* 0x00000900030a7836 */ /* 0x000fe20000000000 */
[----:B------:R-:W-:-:S02]  /*7770*/  ISETP.GE.AND P3, PT, R0, R27, PT ;  /* 0x0000001b0000720c */ /* 0x000fc40003f66270 */
[----:B------:R-:W-:-:S03]  /*7780*/  ISETP.GE.AND P5, PT, R6, R27, PT ;  /* 0x0000001b0600720c */ /* 0x000fc60003fa6270 */
[----:B------:R-:W-:Y:S10]  /*7790*/  @P4 BRA `(.L_x_76) ;  /* 0x0000000000484947 */ /* 0x000ff40003800000 */
[----:B------:R-:W2:Y:S01]  /*77a0*/  LDS R0, [R4] ;  /* 0x0000000004007984 */ /* 0x000ea20000000800 */
[----:B------:R-:W3:Y:S01]  /*77b0*/  LDCU UR4, c[0x0][0x3c4] ;  /* 0x00007880ff0477ac */ /* 0x000ee20008000800 */
[----:B--2---:R-:W-:-:S04]  /*77c0*/  ISETP.NE.AND P4, PT, R0, 0x7fffffff, PT ;  /* 0x7fffffff0000780c */ /* 0x004fc80003f85270 */
[C---:B------:R-:W-:Y:S02]  /*77d0*/  SEL R5, R0.reuse, 0x80000000, P4 ;  /* 0x8000000000057807 */ /* 0x040fe40002000000 */
[----:B------:R-:W-:Y:S02]  /*77e0*/  ISETP.GT.AND P4, PT, R0, -0x1, PT ;  /* 0xffffffff0000780c */ /* 0x000fe40003f84270 */
[----:B---3--:R-:W-:Y:S01]  /*77f0*/  SHF.R.U32.HI R6, RZ, UR4, R5 ;  /* 0x00000004ff067c19 */ /* 0x008fe20008011605 */
[----:B------:R-:W2:Y:S01]  /*7800*/  LDCU.64 UR4, c[0x0][0x3a0] ;  /* 0x00007400ff0477ac */ /* 0x000ea20008000a00 */
[----:B------:R-:W-:Y:S02]  /*7810*/  IMAD.MOV.U32 R5, RZ, RZ, -0x1 ;  /* 0xffffffffff057424 */ /* 0x000fe400078e00ff */
[----:B------:R-:W-:-:S03]  /*7820*/  LOP3.LUT R6, R6, R7, RZ, 0x30, !PT ;  /* 0x0000000706067212 */ /* 0x000fc600078e30ff */
[----:B------:R-:W-:Y:S02]  /*7830*/  SEL R5, R5, 0x80000000, P4 ;  /* 0x8000000005057807 */ /* 0x000fe40002000000 */
[----:B------:R-:W-:Y:S02]  /*7840*/  IMAD R6, R6, 0x8, R29 ;  /* 0x0000000806067824 */ /* 0x000fe400078e021d */
[----:B------:R-:W-:-:S03]  /*7850*/  LOP3.LUT R5, R5, R0, RZ, 0x3c, !PT ;  /* 0x0000000005057212 */ /* 0x000fc600078e3cff */
[----:B------:R-:W3:Y:S02]  /*7860*/  LDS.64 R8, [R6+0x6c00] ;  /* 0x006c000006087984 */ /* 0x000ee40000000a00 */
[----:B---3--:R-:W-:-:S04]  /*7870*/  IADD3 R11, P6, PT, R8, R3, RZ ;  /* 0x00000003080b7210 */ /* 0x008fc80007fde0ff */
[----:B--2---:R-:W-:Y:S01]  /*7880*/  LEA R8, P4, R11, UR4, 0x2 ;  /* 0x000000040b087c11 */ /* 0x004fe2000f8810ff */
[----:B------:R-:W-:-:S05]  /*7890*/  IMAD.X R12, RZ, RZ, R9, P6 ;  /* 0x000000ffff0c7224 */ /* 0x000fca00030e0609 */
[----:B------:R-:W-:-:S05]  /*78a0*/  LEA.HI.X R9, R11, UR5, R12, 0x2, P4 ;  /* 0x000000050b097c11 */ /* 0x000fca000a0f140c */
[----:B------:R2:W-:Y:S02]  /*78b0*/  STG.E desc[UR6][R8.64], R5 ;  /* 0x0000000508007986 */ /* 0x0005e4000c101906 */
.L_x_76:
[----:B------:R-:W-:Y:S05]  /*78c0*/  BSYNC.RECONVERGENT B0 ;  /* 0x0000000000007941 */ /* 0x000fea0003800200 */
.L_x_75:
[----:B------:R-:W-:Y:S01]  /*78d0*/  NOP ;  /* 0x0000000000007918 */ /* 0x000fe20000000000 */
[----:B------:R-:W-:Y:S01]  /*78e0*/  BSSY.RECONVERGENT B0, `(.L_x_77) ;  /* 0x0000016000007945 */ /* 0x000fe20003800200 */
[----:B------:R-:W-:Y:S01]  /*78f0*/  ISETP.GE.AND P4, PT, R10, R27, PT ;  /* 0x0000001b0a00720c */ /* 0x000fe20003f86270 */
[----:B------:R-:W-:Y:S02]  /*7900*/  VIADD R10, R3, 0xa80 ;  /* 0x00000a80030a7836 */ /* 0x000fe40000000000 */
[----:B------:R-:W-:Y:S10]  /*7910*/  @P0 BRA `(.L_x_78) ;  /* 0x0000000000480947 */ /* 0x000ff40003800000 */
[----:B------:R-:W3:Y:S01]  /*7920*/  LDS R0, [R4+0x600] ;  /* 0x0006000004007984 */ /* 0x000ee20000000800 */
[----:B------:R-:W4:Y:S01]  /*7930*/  LDCU UR4, c[0x0][0x3c4] ;  /* 0x00007880ff0477ac */ /* 0x000f220008000800 */
[----:B---3--:R-:W-:-:S04]  /*7940*/  ISETP.NE.AND P0, PT, R0, 0x7fffffff, PT ;  /* 0x7fffffff0000780c */ /* 0x008fc80003f05270 */
[C---:B--2---:R-:W-:Y:S02]  /*7950*/  SEL R5, R0.reuse, 0x80000000, P0 ;  /* 0x8000000000057807 */ /* 0x044fe40000000000 */
[----:B------:R-:W-:Y:S02]  /*7960*/  ISETP.GT.AND P0, PT, R0, -0x1, PT ;  /* 0xffffffff0000780c */ /* 0x000fe40003f04270 */
[----:B----4-:R-:W-:Y:S01]  /*7970*/  SHF.R.U32.HI R6, RZ, UR4, R5 ;  /* 0x00000004ff067c19 */ /* 0x010fe20008011605 */
        /* <DEDUP_REMOVED lines=12> */
.L_x_78:
[----:B------:R-:W-:Y:S05]  /*7a40*/  BSYNC.RECONVERGENT B0 ;  /* 0x0000000000007941 */ /* 0x000fea0003800200 */
.L_x_77:
[----:B------:R-:W-:Y:S01]  /*7a50*/  NOP ;  /* 0x0000000000007918 */ /* 0x000fe20000000000 */
[----:B------:R-:W-:Y:S01]  /*7a60*/  BSSY.RECONVERGENT B0, `(.L_x_79) ;  /* 0x0000016000007945 */ /* 0x000fe20003800200 */
[----:B------:R-:W-:Y:S02]  /*7a70*/  ISETP.GE.AND P0, PT, R10, R27, PT ;  /* 0x0000001b0a00720c */ /* 0x000fe40003f06270 */
[----:B------:R-:W-:Y:S01]  /*7a80*/  LOP3.LUT R10, R3, 0xc00, RZ, 0xfc, !PT ;  /* 0x00000c00030a7812 */ /* 0x000fe200078efcff */
[----:B------:R-:W-:Y:S10]  /*7a90*/  @P1 BRA `(.L_x_80) ;  /* 0x0000000000481947 */ /* 0x000ff40003800000 */
[----:B------:R-:W4:Y:S01]  /*7aa0*/  LDS R0, [R4+0xc00] ;  /* 0x000c000004007984 */ /* 0x000f220000000800 */
[----:B------:R-:W5:Y:S01]  /*7ab0*/  LDCU UR4, c[0x0][0x3c4] ;  /* 0x00007880ff0477ac */ /* 0x000f620008000800 */
[----:B----4-:R-:W-:-:S04]  /*7ac0*/  ISETP.NE.AND P1, PT, R0, 0x7fffffff, PT ;  /* 0x7fffffff0000780c */ /* 0x010fc80003f25270 */
[C---:B--23--:R-:W-:Y:S02]  /*7ad0*/  SEL R5, R0.reuse, 0x80000000, P1 ;  /* 0x8000000000057807 */ /* 0x04cfe40000800000 */
[----:B------:R-:W-:Y:S02]  /*7ae0*/  ISETP.GT.AND P1, PT, R0, -0x1, PT ;  /* 0xffffffff0000780c */ /* 0x000fe40003f24270 */
[----:B-----5:R-:W-:Y:S01]  /*7af0*/  SHF.R.U32.HI R6, RZ, UR4, R5 ;  /* 0x00000004ff067c19 */ /* 0x020fe20008011605 */
        /* <DEDUP_REMOVED lines=12> */
.L_x_80:
[----:B------:R-:W-:Y:S05]  /*7bc0*/  BSYNC.RECONVERGENT B0 ;  /* 0x0000000000007941 */ /* 0x000fea0003800200 */
.L_x_79:
[----:B------:R-:W-:Y:S01]  /*7bd0*/  NOP ;  /* 0x0000000000007918 */ /* 0x000fe20000000000 */
[----:B------:R-:W-:Y:S01]  /*7be0*/  BSSY.RECONVERGENT B0, `(.L_x_81) ;  /* 0x0000016000007945 */ /* 0x000fe20003800200 */
[----:B------:R-:W-:Y:S01]  /*7bf0*/  ISETP.GE.AND P1, PT, R10, R27, PT ;  /* 0x0000001b0a00720c */ /* 0x000fe20003f26270 */
[----:B------:R-:W-:Y:S02]  /*7c00*/  VIADD R10, R3, 0xd80 ;  /* 0x00000d80030a7836 */ /* 0x000fe40000000000 */
[----:B------:R-:W-:Y:S10]  /*7c10*/  @P2 BRA `(.L_x_82) ;  /* 0x0000000000482947 */ /* 0x000ff40003800000 */
[----:B------:R-:W5:Y:S01]  /*7c20*/  LDS R0, [R4+0x1200] ;  /* 0x0012000004007984 */ /* 0x000f620000000800 */
[----:B------:R-:W0:Y:S01]  /*7c30*/  LDCU UR4, c[0x0][0x3c4] ;  /* 0x00007880ff0477ac */ /* 0x000e220008000800 */
[----:B-----5:R-:W-:-:S04]  /*7c40*/  ISETP.NE.AND P2, PT, R0, 0x7fffffff, PT ;  /* 0x7fffffff0000780c */ /* 0x020fc80003f45270 */
[C---:B--234-:R-:W-:Y:S02]  /*7c50*/  SEL R5, R0.reuse, 0x80000000, P2 ;  /* 0x8000000000057807 */ /* 0x05cfe40001000000 */
[----:B------:R-:W-:Y:S02]  /*7c60*/  ISETP.GT.AND P2, PT, R0, -0x1, PT ;  /* 0xffffffff0000780c */ /* 0x000fe40003f44270 */
[----:B0-----:R-:W-:Y:S01]  /*7c70*/  SHF.R.U32.HI R6, RZ, UR4, R5 ;  /* 0x00000004ff067c19 */ /* 0x001fe20008011605 */
[----:B------:R-:W0:Y:S01]  /*7c80*/  LDCU.64 UR4, c[0x0][0x3a0] ;  /* 0x00007400ff0477ac */ /* 0x000e220008000a00 */
[----:B------:R-:W-:Y:S02]  /*7c90*/  IMAD.MOV.U32 R5, RZ, RZ, -0x1 ;  /* 0xffffffffff057424 */ /* 0x000fe400078e00ff */
[----:B------:R-:W-:-:S03]  /*7ca0*/  LOP3.LUT R6, R6, R7, RZ, 0x30, !PT ;  /* 0x0000000706067212 */ /* 0x000fc600078e30ff */
[----:B------:R-:W-:Y:S02]  /*7cb0*/  SEL R5, R5, 0x80000000, P2 ;  /* 0x8000000005057807 */ /* 0x000fe40001000000 */
[----:B------:R-:W-:Y:S02]  /*7cc0*/  IMAD R6, R6, 0x8, R29 ;  /* 0x0000000806067824 */ /* 0x000fe400078e021d */
[----:B------:R-:W-:-:S03]  /*7cd0*/  LOP3.LUT R5, R5, R0, RZ, 0x3c, !PT ;  /* 0x0000000005057212 */ /* 0x000fc600078e3cff */
[----:B------:R-:W2:Y:S02]  /*7ce0*/  LDS.64 R8, [R6+0x6c00] ;  /* 0x006c000006087984 */ /* 0x000ea40000000a00 */
[----:B--2---:R-:W-:-:S04]  /*7cf0*/  IADD3 R11, P6, PT, R8, R3, RZ ;  /* 0x00000003080b7210 */ /* 0x004fc80007fde0ff */
[----:B0-----:R-:W-:Y:S01]  /*7d00*/  LEA R8, P2, R11, UR4, 0x2 ;  /* 0x000000040b087c11 */ /* 0x001fe2000f8410ff */
[----:B------:R-:W-:-:S05]  /*7d10*/  IMAD.X R12, RZ, RZ, R9, P6 ;  /* 0x000000ffff0c7224 */ /* 0x000fca00030e0609 */
[----:B------:R-:W-:-:S05]  /*7d20*/  LEA.HI.X R9, R11, UR5, R12, 0x2, P2 ;  /* 0x000000050b097c11 */ /* 0x000fca00090f140c */
[----:B------:R0:W-:Y:S02]  /*7d30*/  STG.E desc[UR6][R8.64+0x1200], R5 ;  /* 0x0012000508007986 */ /* 0x0001e4000c101906 */
.L_x_82:
[----:B------:R-:W-:Y:S05]  /*7d40*/  BSYNC.RECONVERGENT B0 ;  /* 0x0000000000007941 */ /* 0x000fea0003800200 */
.L_x_81:
[----:B------:R-:W-:Y:S01]  /*7d50*/  NOP ;  /* 0x0000000000007918 */ /* 0x000fe20000000000 */
[----:B------:R-:W-:Y:S01]  /*7d60*/  BSSY.RECONVERGENT B0, `(.L_x_83) ;  /* 0x0000016000007945 */ /* 0x000fe20003800200 */
[----:B------:R-:W-:Y:S01]  /*7d70*/  ISETP.GE.AND P2, PT, R10, R27, PT ;  /* 0x0000001b0a00720c */ /* 0x000fe20003f46270 */
[----:B------:R-:W-:Y:S02]  /*7d80*/  VIADD R10, R3, 0xf00 ;  /* 0x00000f00030a7836 */ /* 0x000fe40000000000 */
[----:B------:R-:W-:Y:S10]  /*7d90*/  @P3 BRA `(.L_x_84) ;  /* 0x0000000000483947 */ /* 0x000ff40003800000 */
[----:B------:R-:W5:Y:S01]  /*7da0*/  LDS R0, [R4+0x1800] ;  /* 0x0018000004007984 */ /* 0x000f620000000800 */
[----:B------:R-:W1:Y:S01]  /*7db0*/  LDCU UR4, c[0x0][0x3c4] ;  /* 0x00007880ff0477ac */ /* 0x000e620008000800 */
[----:B-----5:R-:W-:-:S04]  /*7dc0*/  ISETP.NE.AND P3, PT, R0, 0x7fffffff, PT ;  /* 0x7fffffff0000780c */ /* 0x020fc80003f65270 */
[C---:B0-234-:R-:W-:Y:S02]  /*7dd0*/  SEL R5, R0.reuse, 0x80000000, P3 ;  /* 0x8000000000057807 */ /* 0x05dfe40001800000 */
[----:B------:R-:W-:Y:S02]  /*7de0*/  ISETP.GT.AND P3, PT, R0, -0x1, PT ;  /* 0xffffffff0000780c */ /* 0x000fe40003f64270 */
[----:B-1----:R-:W-:Y:S01]  /*7df0*/  SHF.R.U32.HI R6, RZ, UR4, R5 ;  /* 0x00000004ff067c19 */ /* 0x002fe20008011605 */
[----:B------:R-:W0:Y:S01]  /*7e00*/  LDCU.64 UR4, c[0x0][0x3a0] ;  /* 0x00007400ff0477ac */ /* 0x000e220008000a00 */
[----:B------:R-:W-:Y:S02]  /*7e10*/  IMAD.MOV.U32 R5, RZ, RZ, -0x1 ;  /* 0xffffffffff057424 */ /* 0x000fe400078e00ff */
[----:B------:R-:W-:-:S03]  /*7e20*/  LOP3.LUT R6, R6, R7, RZ, 0x30, !PT ;  /* 0x0000000706067212 */ /* 0x000fc600078e30ff */
[----:B------:R-:W-:Y:S02]  /*7e30*/  SEL R5, R5, 0x80000000, P3 ;  /* 0x8000000005057807 */ /* 0x000fe40001800000 */
[----:B------:R-:W-:Y:S02]  /*7e40*/  IMAD R6, R6, 0x8, R29 ;  /* 0x0000000806067824 */ /* 0x000fe400078e021d */
[----:B------:R-:W-:-:S03]  /*7e50*/  LOP3.LUT R5, R5, R0, RZ, 0x3c, !PT ;  /* 0x0000000005057212 */ /* 0x000fc600078e3cff */
[----:B------:R-:W1:Y:S02]  /*7e60*/  LDS.64 R8, [R6+0x6c00] ;  /* 0x006c000006087984 */ /* 0x000e640000000a00 */
[----:B-1----:R-:W-:-:S04]  /*7e70*/  IADD3 R11, P6, PT, R8, R3, RZ ;  /* 0x00000003080b7210 */ /* 0x002fc80007fde0ff */
[----:B0-----:R-:W-:Y:S01]  /*7e80*/  LEA R8, P3, R11, UR4, 0x2 ;  /* 0x000000040b087c11 */ /* 0x001fe2000f8610ff */
[----:B------:R-:W-:-:S05]  /*7e90*/  IMAD.X R12, RZ, RZ, R9, P6 ;  /* 0x000000ffff0c7224 */ /* 0x000fca00030e0609 */
[----:B------:R-:W-:-:S05]  /*7ea0*/  LEA.HI.X R9, R11, UR5, R12, 0x2, P3 ;  /* 0x000000050b097c11 */ /* 0x000fca00098f140c */
[----:B------:R0:W-:Y:S02]  /*7eb0*/  STG.E desc[UR6][R8.64+0x1800], R5 ;  /* 0x0018000508007986 */ /* 0x0001e4000c101906 */
.L_x_84:
[----:B------:R-:W-:Y:S05]  /*7ec0*/  BSYNC.RECONVERGENT B0 ;  /* 0x0000000000007941 */ /* 0x000fea0003800200 */
.L_x_83:
        /* <DEDUP_REMOVED lines=23> */
.L_x_86:
[----:B------:R-:W-:Y:S05]  /*8040*/  BSYNC.RECONVERGENT B0 ;  /* 0x0000000000007941 */ /* 0x000fea0003800200 */
.L_x_85:
        /* <DEDUP_REMOVED lines=23> */
.L_x_88:
[----:B------:R-:W-:Y:S05]  /*81c0*/  BSYNC.RECONVERGENT B0 ;  /* 0x0000000000007941 */ /* 0x000fea0003800200 */
.L_x_87:
        /* <DEDUP_REMOVED lines=23> */
.L_x_90:
[----:B------:R-:W-:Y:S05]  /*8340*/  BSYNC.RECONVERGENT B0 ;  /* 0x0000000000007941 */ /* 0x000fea0003800200 */
.L_x_89:
        /* <DEDUP_REMOVED lines=23> */
.L_x_92:
[----:B------:R-:W-:Y:S05]  /*84c0*/  BSYNC.RECONVERGENT B0 ;  /* 0x0000000000007941 */ /* 0x000fea0003800200 */
.L_x_91:
        /* <DEDUP_REMOVED lines=23> */
.L_x_94:
[----:B------:R-:W-:Y:S05]  /*8640*/  BSYNC.RECONVERGENT B0 ;  /* 0x0000000000007941 */ /* 0x000fea0003800200 */
.L_x_93:
[----:B------:R-:W-:Y:S01]  /*8650*/  NOP ;  /* 0x0000000000007918 */ /* 0x000fe20000000000 */
[----:B------:R-:W-:Y:S01]  /*8660*/  BSSY.RECONVERGENT B0, `(.L_x_95) ;  /* 0x0000016000007945 */ /* 0x000fe20003800200 */
[----:B------:R-:W-:Y:S02]  /*8670*/  ISETP.GE.AND P2, PT, R10, R27, PT ;  /* 0x0000001b0a00720c */ /* 0x000fe40003f46270 */
[----:B------:R-:W-:Y:S01]  /*8680*/  LOP3.LUT R10, R3, 0x1800, RZ, 0xfc, !PT ;  /* 0x00001800030a7812 */ /* 0x000fe200078efcff */
        /* <DEDUP_REMOVED lines=19> */
.L_x_96:
[----:B------:R-:W-:Y:S05]  /*87c0*/  BSYNC.RECONVERGENT B0 ;  /* 0x0000000000007941 */ /* 0x000fea0003800200 */
.L_x_95:
[----:B------:R-:W-:Y:S01]  /*87d0*/  NOP ;  /* 0x0000000000007918 */ /* 0x000fe20000000000 */
[----:B------:R-:W-:Y:S01]  /*87e0*/  BSSY.RECONVERGENT B0, `(.L_x_97) ;  /* 0x0000015000007945 */ /* 0x000fe20003800200 */
[----:B------:R-:W-:-:S03]  /*87f0*/  ISETP.GE.AND P3, PT, R10, R27, PT ;  /* 0x0000001b0a00720c */ /* 0x000fc60003f66270 */
        /* <DEDUP_REMOVED lines=19> */
.L_x_98:
[----:B------:R-:W-:Y:S05]  /*8930*/  BSYNC.RECONVERGENT B0 ;  /* 0x0000000000007941 */ /* 0x000fea0003800200 */
.L_x_97:
[----:B------:R-:W-:Y:S01]  /*8940*/  NOP ;  /* 0x0000000000007918 */ /* 0x000fe20000000000 */
[----:B------:R-:W-:Y:S04]  /*8950*/  BSSY.RECONVERGENT B0, `(.L_x_99) ;  /* 0x0000014000007945 */ /* 0x000fe80003800200 */
[----:B------:R-:W-:Y:S05]  /*8960*/  @P4 BRA `(.L_x_100) ;  /* 0x0000000000484947 */ /* 0x000fea0003800000 */
        /* <DEDUP_REMOVED lines=13> */
[----:B-1----:R-:W-:-:S05]  /*8a40*/  IADD3 R10, P5, PT, R8, R3, RZ ;  /* 0x00000003080a7210 */ /* 0x002fca0007fbe0ff */
[----:B------:R-:W-:Y:S01]  /*8a50*/  IMAD.X R9, RZ, RZ, R9, P5 ;  /* 0x000000ffff097224 */ /* 0x000fe200028e0609 */
[----:B0-----:R-:W-:-:S04]  /*8a60*/  LEA R8, P5, R10, UR4, 0x2 ;  /* 0x000000040a087c11 */ /* 0x001fc8000f8a10ff */
[----:B------:R-:W-:-:S05]  /*8a70*/  LEA.HI.X R9, R10, UR5, R9, 0x2, P5 ;  /* 0x000000050a097c11 */ /* 0x000fca000a8f1409 */
[----:B------:R0:W-:Y:S04]  /*8a80*/  STG.E desc[UR6][R8.64+0x4800], R5 ;  /* 0x0048000508007986 */ /* 0x0001e8000c101906 */
.L_x_100:
[----:B------:R-:W-:Y:S05]  /*8a90*/  BSYNC.RECONVERGENT B0 ;  /* 0x0000000000007941 */ /* 0x000fea0003800200 */
.L_x_99:
        /* <DEDUP_REMOVED lines=21> */
.L_x_102:
[----:B------:R-:W-:Y:S05]  /*8bf0*/  BSYNC.RECONVERGENT B0 ;  /* 0x0000000000007941 */ /* 0x000fea0003800200 */
.L_x_101:
        /* <DEDUP_REMOVED lines=21> */
.L_x_104:
[----:B------:R-:W-:Y:S05]  /*8d50*/  BSYNC.RECONVERGENT B0 ;  /* 0x0000000000007941 */ /* 0x000fea0003800200 */
.L_x_103:
        /* <DEDUP_REMOVED lines=21> */
.L_x_106:
[----:B------:R-:W-:Y:S05]  /*8eb0*/  BSYNC.RECONVERGENT B0 ;  /* 0x0000000000007941 */ /* 0x000fea0003800200 */
.L_x_105:
        /* <DEDUP_REMOVED lines=21> */
.L_x_108:
[----:B------:R-:W-:Y:S05]  /*9010*/  BSYNC.RECONVERGENT B0 ;  /* 0x0000000000007941 */ /* 0x000fea0003800200 */
.L_x_107:
[----:B------:R-:W-:Y:S01]  /*9020*/  NOP ;  /* 0x0000000000007918 */ /* 0x000fe20000000000 */
[----:B------:R-:W5:Y:S01]  /*9030*/  LDS R4, [R4+0x6600] ;  /* 0x0066000004047984 */ /* 0x000f620000000800 */
[----:B------:R-:W1:Y:S01]  /*9040*/  LDCU UR4, c[0x0][0x3c4] ;  /* 0x00007880ff0477ac */ /* 0x000e620008000800 */
[----:B------:R-:W-:Y:S01]  /*9050*/  BSSY.RECONVERGENT B0, `(.L_x_109) ;  /* 0x0000014000007945 */ /* 0x000fe20003800200 */
[----:B-----5:R-:W-:-:S04]  /*9060*/  ISETP.NE.AND P0, PT, R4, 0x7fffffff, PT ;  /* 0x7fffffff0400780c */ /* 0x020fc80003f05270 */
[----:B------:R-:W-:-:S04]  /*9070*/  SEL R0, R4, 0x80000000, P0 ;  /* 0x8000000004007807 */ /* 0x000fc80000000000 */
[----:B-1----:R-:W-:-:S04]  /*9080*/  SHF.R.U32.HI R0, RZ, UR4, R0 ;  /* 0x00000004ff007c19 */ /* 0x002fc80008011600 */
[----:B------:R-:W-:-:S05]  /*9090*/  LOP3.LUT R0, R0, R7, RZ, 0x30, !PT ;  /* 0x0000000700007212 */ /* 0x000fca00078e30ff */
[----:B------:R-:W-:Y:S02]  /*90a0*/  IMAD R6, R0, 0x8, R29 ;  /* 0x0000000800067824 */ /* 0x000fe400078e021d */
[----:B------:R-:W-:-:S04]  /*90b0*/  VIADD R0, R3, 0x1980 ;  /* 0x0000198003007836 */ /* 0x000fc80000000000 */
[----:B------:R-:W1:Y:S01]  /*90c0*/  LDS.64 R6, [R6+0x6c00] ;  /* 0x006c000006067984 */ /* 0x000e620000000a00 */
[----:B------:R-:W-:Y:S02]  /*90d0*/  ISETP.GE.AND P0, PT, R0, R27, PT ;  /* 0x0000001b0000720c */ /* 0x000fe40003f06270 */
[----:B-1----:R-:W-:-:S05]  /*90e0*/  IADD3 R3, P1, PT, R6, R3, RZ ;  /* 0x0000000306037210 */ /* 0x002fca0007f3e0ff */
[----:B------:R-:W-:-:S06]  /*90f0*/  IMAD.X R0, RZ, RZ, R7, P1 ;  /* 0x000000ffff007224 */ /* 0x000fcc00008e0607 */
[----:B------:R-:W-:Y:S05]  /*9100*/  @P0 BRA `(.L_x_110) ;  /* 0x0000000000200947 */ /* 0x000fea0003800000 */
[----:B------:R-:W1:Y:S01]  /*9110*/  LDCU.64 UR4, c[0x0][0x3a0] ;  /* 0x00007400ff0477ac */ /* 0x000e620008000a00 */
[----:B0-234-:R-:W-:Y:S01]  /*9120*/  IMAD.MOV.U32 R5, RZ, RZ, -0x1 ;  /* 0xffffffffff057424 */ /* 0x01dfe200078e00ff */
[----:B------:R-:W-:-:S04]  /*9130*/  ISETP.GT.AND P0, PT, R4, -0x1, PT ;  /* 0xffffffff0400780c */ /* 0x000fc80003f04270 */
[----:B------:R-:W-:-:S04]  /*9140*/  SEL R5, R5, 0x80000000, P0 ;  /* 0x8000000005057807 */ /* 0x000fc80000000000 */
[----:B------:R-:W-:Y:S02]  /*9150*/  LOP3.LUT R5, R5, R4, RZ, 0x3c, !PT ;  /* 0x0000000405057212 */ /* 0x000fe400078e3cff */
[----:B-1----:R-:W-:-:S04]  /*9160*/  LEA R2, P1, R3, UR4, 0x2 ;  /* 0x0000000403027c11 */ /* 0x002fc8000f8210ff */
[----:B------:R-:W-:-:S05]  /*9170*/  LEA.HI.X R3, R3, UR5, R0, 0x2, P1 ;  /* 0x0000000503037c11 */ /* 0x000fca00088f1400 */
[----:B------:R1:W-:Y:S04]  /*9180*/  STG.E desc[UR6][R2.64+0x6600], R5 ;  /* 0x0066000502007986 */ /* 0x0003e8000c101906 */
.L_x_110:
[----:B------:R-:W-:Y:S05]  /*9190*/  BSYNC.RECONVERGENT B0 ;  /* 0x0000000000007941 */ /* 0x000fea0003800200 */
.L_x_109:
[----:B------:R-:W-:Y:S01]  /*91a0*/  NOP ;  /* 0x0000000000007918 */ /* 0x000fe20000000000 */
[----:B------:R-:W-:Y:S05]  /*91b0*/  EXIT ;  /* 0x000000000000794d */ /* 0x000fea0003800000 */
.L_x_26:
[----:B------:R-:W-:Y:S02]  /*91c0*/  IMAD.MOV.U32 R49, RZ, RZ, R41 ;  /* 0x000000ffff317224 */ /* 0x000fe400078e0029 */
[----:B------:R-:W-:Y:S02]  /*91d0*/  IMAD.MOV.U32 R48, RZ, RZ, 0x1 ;  /* 0x00000001ff307424 */ /* 0x000fe400078e00ff */
[----:B------:R-:W-:Y:S02]  /*91e0*/  IMAD.MOV.U32 R51, RZ, RZ, RZ ;  /* 0x000000ffff337224 */ /* 0x000fe400078e00ff */
[----:B------:R-:W-:-:S07]  /*91f0*/  IMAD.MOV.U32 R46, RZ, RZ, -0x1 ;  /* 0xffffffffff2e7424 */ /* 0x000fce00078e00ff */
[----:B------:R-:W-:Y:S05]  /*9200*/  WARPSYNC.COLLECTIVE R46, `(.L_x_111) ;  /* 0x000000002e087348 */ /* 0x000fea0003c00000 */
[----:B------:R0:W1:Y:S02]  /*9210*/  SHFL.UP P0, R44, R49, R48, R51 ;  /* 0x04000030312c7389 */ /* 0x0000640000000033 */
[----:B01----:R-:W-:Y:S05]  /*9220*/  ENDCOLLECTIVE ;  /* 0x000000000000791b */ /* 0x003fea0003800000 */
.L_x_111:
[----:B------:R-:W-:Y:S02]  /*9230*/  IMAD.MOV.U32 R48, RZ, RZ, 0x2 ;  /* 0x00000002ff307424 */ /* 0x000fe400078e00ff */
[----:B------:R-:W-:-:S04]  /*9240*/  IMAD.MOV.U32 R40, RZ, RZ, R44 ;  /* 0x000000ffff287224 */ /* 0x000fc800078e002c */
[----:B------:R-:W-:-:S04]  /*9250*/  @P0 IMAD.IADD R40, R41, 0x1, R40 ;  /* 0x0000000129280824 */ /* 0x000fc800078e0228 */
[----:B------:R-:W-:-:S07]  /*9260*/  IMAD.MOV.U32 R49, RZ, RZ, R40 ;  /* 0x000000ffff317224 */ /* 0x000fce00078e0028 */
[----:B------:R-:W-:Y:S05]  /*9270*/  WARPSYNC.COLLECTIVE R46, `(.L_x_112) ;  /* 0x000000002e087348 */ /* 0x000fea0003c00000 */
[----:B------:R0:W1:Y:S02]  /*9280*/  SHFL.UP P0, R44, R49, R48, R51 ;  /* 0x04000030312c7389 */ /* 0x0000640000000033 */
[----:B01----:R-:W-:Y:S05]  /*9290*/  ENDCOLLECTIVE ;  /* 0x000000000000791b */ /* 0x003fea0003800000 */
.L_x_112:
[----:B------:R-:W-:Y:S02]  /*92a0*/  IMAD.MOV.U32 R48, RZ, RZ, 0x4 ;  /* 0x00000004ff307424 */ /* 0x000fe400078e00ff */
[----:B------:R-:W-:-:S04]  /*92b0*/  IMAD.MOV.U32 R43, RZ, RZ, R44 ;  /* 0x000000ffff2b7224 */ /* 0x000fc800078e002c */
[----:B------:R-:W-:-:S04]  /*92c0*/  @P0 IMAD.IADD R43, R40, 0x1, R43 ;  /* 0x00000001282b0824 */ /* 0x000fc800078e022b */
[----:B------:R-:W-:-:S07]  /*92d0*/  IMAD.MOV.U32 R49, RZ, RZ, R43 ;  /* 0x000000ffff317224 */ /* 0x000fce00078e002b */
[----:B------:R-:W-:Y:S05]  /*92e0*/  WARPSYNC.COLLECTIVE R46, `(.L_x_113) ;  /* 0x000000002e087348 */ /* 0x000fea0003c00000 */
[----:B------:R0:W1:Y:S02]  /*92f0*/  SHFL.UP P0, R44, R49, R48, R51 ;  /* 0x04000030312c7389 */ /* 0x0000640000000033 */
[----:B01----:R-:W-:Y:S05]  /*9300*/  ENDCOLLECTIVE ;  /* 0x000000000000791b */ /* 0x003fea0003800000 */
.L_x_113:
[----:B------:R-:W-:Y:S02]  /*9310*/  IMAD.MOV.U32 R48, RZ, RZ, 0x8 ;  /* 0x00000008ff307424 */ /* 0x000fe400078e00ff */
[----:B------:R-:W-:-:S04]  /*9320*/  IMAD.MOV.U32 R42, RZ, RZ, R44 ;  /* 0x000000ffff2a7224 */ /* 0x000fc800078e002c */
[----:B------:R-:W-:-:S04]  /*9330*/  @P0 IMAD.IADD R42, R43, 0x1, R42 ;  /* 0x000000012b2a0824 */ /* 0x000fc800078e022a */
[----:B------:R-:W-:-:S07]  /*9340*/  IMAD.MOV.U32 R49, RZ, RZ, R42 ;  /* 0x000000ffff317224 */ /* 0x000fce00078e002a */
[----:B------:R-:W-:Y:S05]  /*9350*/  WARPSYNC.COLLECTIVE R46, `(.L_x_114) ;  /* 0x000000002e087348 */ /* 0x000fea0003c00000 */
[----:B------:R0:W1:Y:S02]  /*9360*/  SHFL.UP P0, R44, R49, R48, R51 ;  /* 0x04000030312c7389 */ /* 0x0000640000000033 */
[----:B01----:R-:W-:Y:S05]  /*9370*/  ENDCOLLECTIVE ;  /* 0x000000000000791b */ /* 0x003fea0003800000 */
.L_x_114:
[----:B------:R-:W-:Y:S02]  /*9380*/  IMAD.MOV.U32 R48, RZ, RZ, 0x10 ;  /* 0x00000010ff307424 */ /* 0x000fe400078e00ff */
[----:B------:R-:W-:-:S04]  /*9390*/  IMAD.MOV.U32 R47, RZ, RZ, R44 ;  /* 0x000000ffff2f7224 */ /* 0x000fc800078e002c */
[----:B------:R-:W-:-:S04]  /*93a0*/  @P0 IMAD.IADD R47, R42, 0x1, R47 ;  /* 0x000000012a2f0824 */ /* 0x000fc800078e022f */
[----:B------:R-:W-:-:S07]  /*93b0*/  IMAD.MOV.U32 R49, RZ, RZ, R47 ;  /* 0x000000ffff317224 */ /* 0x000fce00078e002f */
[----:B------:R-:W-:Y:S05]  /*93c0*/  WARPSYNC.COLLECTIVE R46, `(.L_x_115) ;  /* 0x000000002e087348 */ /* 0x000fea0003c00000 */
[----:B------:R0:W1:Y:S02]  /*93d0*/  SHFL.UP P0, R44, R49, R48, R51 ;  /* 0x04000030312c7389 */ /* 0x0000640000000033 */
[----:B01----:R-:W-:Y:S05]  /*93e0*/  ENDCOLLECTIVE ;  /* 0x000000000000791b */ /* 0x003fea0003800000 */
.L_x_115:
[----:B------:R-:W-:Y:S05]  /*93f0*/  BRA `(.L_x_116) ;  /* 0xffffff9400b87947 */ /* 0x000fea000383ffff */
.L_x_117:
[----:B------:R-:W-:-:S00]  /*9400*/  BRA `(.L_x_117) ;  /* 0xfffffffc00fc7947 */ /* 0x000fc0000383ffff */
[----:B------:R-:W-:-:S00]  /*9410*/  NOP ;  /* 0x0000000000007918 */ /* 0x000fc00000000000 */
        /* <DEDUP_REMOVED lines=14> */
.L_x_228:


//--------------------- .text._ZN3cub18CUB_300001_SM_10006detail10radix_sort33DeviceRadixSortExclusiveSumKernelINS1_5radix10policy_hubIfNS0_8NullTypeEyE10Policy1000EyEEvPT0_ --------------------------
	.section	.text._ZN3cub18CUB_300001_SM_10006detail10radix_sort33DeviceRadixSortExclusiveSumKernelINS1_5radix10policy_hubIfNS0_8NullTypeEyE10Policy1000EyEEvPT0_,"ax",@progbits
	.align	128
        .global         _ZN3cub18CUB_300001_SM_10006detail10radix_sort33DeviceRadixSortExclusiveSumKernelINS1_5radix10policy_hubIfNS0_8NullTypeEyE10Policy1000EyEEvPT0_
        .type           _ZN3cub18CUB_300001_SM_10006detail10radix_sort33DeviceRadixSortExclusiveSumKernelINS1_5radix10policy_hubIfNS0_8NullTypeEyE10Policy1000EyEEvPT0_,@function
        .size           _ZN3cub18CUB_300001_SM_10006detail10radix_sort33DeviceRadixSortExclusiveSumKernelINS1_5radix10policy_hubIfNS0_8NullTypeEyE10Policy1000EyEEvPT0_,(.L_x_229 - _ZN3cub18CUB_300001_SM_10006detail10radix_sort33DeviceRadixSortExclusiveSumKernelINS1_5radix10policy_hubIfNS0_8NullTypeEyE10Policy1000EyEEvPT0_)
        .other          _ZN3cub18CUB_300001_SM_10006detail10radix_sort33DeviceRadixSortExclusiveSumKernelINS1_5radix10policy_hubIfNS0_8NullTypeEyE10Policy1000EyEEvPT0_,@"STO_CUDA_ENTRY STV_DEFAULT"
_ZN3cub18CUB_300001_SM_10006detail10radix_sort33DeviceRadixSortExclusiveSumKernelINS1_5radix10policy_hubIfNS0_8NullTypeEyE10Policy1000EyEEvPT0_:
.text._ZN3cub18CUB_300001_SM_10006detail10radix_sort33DeviceRadixSortExclusiveSumKernelINS1_5radix10policy_hubIfNS0_8NullTypeEyE10Policy1000EyEEvPT0_:
[----:B------:R-:W-:Y:S01]  /*0000*/  LDC R1, c[0x0][0x37c] ;  /* 0x0000df00ff017b82 */ /* 0x000fe20000000800 */
[----:B------:R-:W0:Y:S07]  /*0010*/  S2R R18, SR_TID.X ;  /* 0x0000000000127919 */ /* 0x000e2e0000002100 */
[----:B------:R-:W1:Y:S01]  /*0020*/  LDC.64 R16, c[0x0][0x380] ;  /* 0x0000e000ff107b82 */ /* 0x000e620000000a00 */
[----:B------:R-:W2:Y:S01]  /*0030*/  LDCU.64 UR4, c[0x0][0x358] ;  /* 0x00006b00ff0477ac */ /* 0x000ea20008000a00 */
[----:B------:R-:W3:Y:S01]  /*0040*/  S2R R5, SR_CTAID.X ;  /* 0x0000000000057919 */ /* 0x000ee20000002500 */
[----:B0-----:R-:W-:Y:S01]  /*0050*/  ISETP.GT.U32.AND P1, PT, R18, 0xff, PT ;  /* 0x000000ff1200780c */ /* 0x001fe20003f24070 */
[----:B---3--:R-:W-:-:S04]  /*0060*/  IMAD R5, R5, 0x100, R18 ;  /* 0x0000010005057824 */ /* 0x008fc800078e0212 */
[----:B-1----:R-:W-:-:S08]  /*0070*/  IMAD.WIDE R16, R5, 0x8, R16 ;  /* 0x0000000805107825 */ /* 0x002fd000078e0210 */
[----:B--2---:R-:W2:Y:S01]  /*0080*/  @!P1 LDG.E.64 R2, desc[UR4][R16.64] ;  /* 0x0000000410029981 */ /* 0x004ea2000c1e1b00 */
[----:B------:R-:W-:Y:S02]  /*0090*/  MOV R0, 0x400 ;  /* 0x0000040000007802 */ /* 0x000fe40000000f00 */
[C---:B------:R-:W-:Y:S01]  /*00a0*/  ISETP.GT.U32.AND P0, PT, R18.reuse, 0x1f, PT ;  /* 0x0000001f1200780c */ /* 0x040fe20003f04070 */
[----:B------:R-:W0:Y:S02]  /*00b0*/  S2R R5, SR_CgaCtaId ;  /* 0x0000000000057919 */ /* 0x000e240000008800 */
[----:B0-----:R-:W-:Y:S02]  /*00c0*/  LEA R5, R5, R0, 0x18 ;  /* 0x0000000005057211 */ /* 0x001fe400078ec0ff */
[----:B------:R-:W-:-:S05]  /*00d0*/  LEA.HI R0, R18, R18, RZ, 0x1d ;  /* 0x0000001212007211 */ /* 0x000fca00078fe8ff */
[----:B------:R-:W-:-:S05]  /*00e0*/  IMAD R0, R0, 0x8, R5 ;  /* 0x0000000800007824 */ /* 0x000fca00078e0205 */
[----:B--2---:R0:W-:Y:S01]  /*00f0*/  STS.64 [R0+0x10], R2 ;  /* 0x0000100200007388 */ /* 0x0041e20000000a00 */
[----:B------:R-:W-:Y:S06]  /*0100*/  BAR.SYNC.DEFER_BLOCKING 0x0 ;  /* 0x0000000000007b1d */ /* 0x000fec0000010000 */
[----:B------:R-:W-:Y:S05]  /*0110*/  @P0 BRA `(.L_x_118) ;  /* 0x0000000400240947 */ /* 0x000fea0003800000 */
[----:B------:R-:W-:Y:S01]  /*0120*/  IMAD R18, R18, 0x48, R5 ;  /* 0x0000004812127824 */ /* 0x000fe200078e0205 */
[----:B------:R-:W-:-:S04]  /*0130*/  UMOV UR6, 0xffffffff ;  /* 0xffffffff00067882 */ /* 0x000fc80000000000 */
[----:B------:R-:W-:Y:S04]  /*0140*/  LDS.64 R14, [R18+0x10] ;  /* 0x00001000120e7984 */ /* 0x000fe80000000a00 */
[----:B------:R-:W-:Y:S04]  /*0150*/  LDS.64 R12, [R18+0x18] ;  /* 0x00001800120c7984 */ /* 0x000fe80000000a00 */
[----:B------:R-:W1:Y:S04]  /*0160*/  LDS.64 R10, [R18+0x20] ;  /* 0x00002000120a7984 */ /* 0x000e680000000a00 */
[----:B------:R-:W-:Y:S04]  /*0170*/  LDS.64 R8, [R18+0x28] ;  /* 0x0000280012087984 */ /* 0x000fe80000000a00 */
[----:B------:R-:W2:Y:S04]  /*0180*/  LDS.64 R6, [R18+0x30] ;  /* 0x0000300012067984 */ /* 0x000ea80000000a00 */
[----:B------:R-:W-:Y:S04]  /*0190*/  LDS.64 R4, [R18+0x38] ;  /* 0x0000380012047984 */ /* 0x000fe80000000a00 */
[----:B0-----:R-:W0:Y:S04]  /*01a0*/  LDS.64 R2, [R18+0x40] ;  /* 0x0000400012027984 */ /* 0x001e280000000a00 */
[----:B------:R-:W3:Y:S01]  /*01b0*/  LDS.64 R20, [R18+0x48] ;  /* 0x0000480012147984 */ /* 0x000ee20000000a00 */
[----:B-1----:R-:W-:-:S04]  /*01c0*/  IADD3 R19, P3, P4, R10, R12, R14 ;  /* 0x0000000c0a137210 */ /* 0x002fc80007c7e00e */
[----:B------:R-:W-:Y:S02]  /*01d0*/  IADD3.X R23, PT, PT, R11, R13, R15, P3, P4 ;  /* 0x0000000d0b177210 */ /* 0x000fe40001fe840f */
[----:B--2---:R-:W-:-:S04]  /*01e0*/  IADD3 R19, P0, P2, R6, R19, R8 ;  /* 0x0000001306137210 */ /* 0x004fc80007a1e008 */
[----:B------:R-:W-:Y:S02]  /*01f0*/  IADD3.X R23, PT, PT, R7, R23, R9, P0, P2 ;  /* 0x0000001707177210 */ /* 0x000fe400007e4409 */
[----:B0-----:R-:W-:-:S04]  /*0200*/  IADD3 R19, P3, P4, R2, R19, R4 ;  /* 0x0000001302137210 */ /* 0x001fc80007c7e004 */
[----:B---3--:R-:W-:Y:S02]  /*0210*/  IADD3 R20, P0, PT, R20, R19, RZ ;  /* 0x0000001314147210 */ /* 0x008fe40007f1e0ff */
[----:B------:R-:W-:-:S05]  /*0220*/  IADD3.X R19, PT, PT, R3, R23, R5, P3, P4 ;  /* 0x0000001703137210 */ /* 0x000fca0001fe8405 */
[----:B------:R-:W-:Y:S01]  /*0230*/  IMAD.X R19, R21, 0x1, R19, P0 ;  /* 0x0000000115137824 */ /* 0x000fe200000e0613 */
[----:B------:R-:W-:Y:S06]  /*0240*/  BRA.DIV UR6, `(.L_x_119) ;  /* 0x0000000206f07947 */ /* 0x000fec000b800000 */
[----:B------:R-:W0:Y:S04]  /*0250*/  SHFL.UP PT, R27, R20, 0x1, RZ ;  /* 0x04200000141b7989 */ /* 0x000e2800000e00ff */
[----:B------:R-:W1:Y:S01]  /*0260*/  SHFL.UP P0, R25, R19, 0x1, RZ ;  /* 0x0420000013197989 */ /* 0x000e6200000000ff */
[----:B0-----:R-:W-:-:S04]  /*0270*/  IADD3 R22, P2, PT, R27, R20, RZ ;  /* 0x000000141b167210 */ /* 0x001fc80007f5e0ff */
[----:B-1----:R-:W-:Y:S01]  /*0280*/  SEL R27, R22, R27, P0 ;  /* 0x0000001b161b7207 */ /* 0x002fe20000000000 */
[----:B------:R-:W-:-:S04]  /*0290*/  IMAD.X R26, R25, 0x1, R19, P2 ;  /* 0x00000001191a7824 */ /* 0x000fc800010e0613 */
[----:B------:R-:W0:Y:S01]  /*02a0*/  SHFL.UP PT, R28, R27, 0x2, RZ ;  /* 0x044000001b1c7989 */ /* 0x000e2200000e00ff */
[----:B------:R-:W-:-:S05]  /*02b0*/  SEL R26, R26, R25, P0 ;  /* 0x000000191a1a7207 */ /* 0x000fca0000000000 */
[----:B------:R-:W1:Y:S01]  /*02c0*/  SHFL.UP P0, R25, R26, 0x2, RZ ;  /* 0x044000001a197989 */ /* 0x000e6200000000ff */
[----:B0-----:R-:W-:-:S05]  /*02d0*/  IADD3 R21, P2, PT, R28, R27, RZ ;  /* 0x0000001b1c157210 */ /* 0x001fca0007f5e0ff */
[----:B-1----:R-:W-:Y:S01]  /*02e0*/  IMAD.X R22, R25, 0x1, R26, P2 ;  /* 0x0000000119167824 */ /* 0x002fe200010e061a */
[----:B------:R-:W-:-:S04]  /*02f0*/  SEL R28, R21, R28, P0 ;  /* 0x0000001c151c7207 */ /* 0x000fc80000000000 */
[----:B------:R-:W-:Y:S01]  /*0300*/  SEL R29, R22, R25, P0 ;  /* 0x00000019161d7207 */ /* 0x000fe20000000000 */
        /* <DEDUP_REMOVED lines=12> */
[----:B------:R0:W1:Y:S04]  /*03d0*/  SHFL.UP PT, R28, R27, 0x10, RZ ;  /* 0x060000001b1c7989 */ /* 0x00006800000e00ff */
[----:B------:R0:W2:Y:S02]  /*03e0*/  SHFL.UP P0, R25, R26, 0x10, RZ ;  /* 0x060000001a197989 */ /* 0x0000a400000000ff */
.L_x_130:
[----:B-1----:R-:W-:-:S04]  /*03f0*/  IADD3 R21, P2, PT, R28, R27, RZ ;  /* 0x0000001b1c157210 */ /* 0x002fc80007f5e0ff */
[----:B--2---:R-:W-:Y:S01]  /*0400*/  SEL R21, R21, R28, P0 ;  /* 0x0000001c15157207 */ /* 0x004fe20000000000 */
[----:B------:R-:W-:-:S05]  /*0410*/  IMAD.X R22, R25, 0x1, R26, P2 ;  /* 0x0000000119167824 */ /* 0x000fca00010e061a */
[----:B------:R-:W-:Y:S02]  /*0420*/  SEL R22, R22, R25, P0 ;  /* 0x0000001916167207 */ /* 0x000fe40000000000 */
[----:B------:R-:W-:-:S05]  /*0430*/  IADD3 R20, P0, PT, R21, -R20, RZ ;  /* 0x8000001415147210 */ /* 0x000fca0007f1e0ff */
[----:B------:R-:W-:Y:S01]  /*0440*/  IMAD.X R21, R22, 0x1, ~R19, P0 ;  /* 0x0000000116157824 */ /* 0x000fe200000e0e13 */
[----:B------:R-:W-:-:S04]  /*0450*/  IADD3 R14, P0, PT, R14, R20, RZ ;  /* 0x000000140e0e7210 */ /* 0x000fc80007f1e0ff */
[----:B------:R1:W-:Y:S01]  /*0460*/  STS.64 [R18+0x10], R20 ;  /* 0x0000101412007388 */ /* 0x0003e20000000a00 */
[----:B------:R-:W-:Y:S01]  /*0470*/  IMAD.X R15, R15, 0x1, R21, P0 ;  /* 0x000000010f0f7824 */ /* 0x000fe200000e0615 */
        /* <DEDUP_REMOVED lines=17> */
[----:B------:R-:W-:-:S05]  /*0590*/  IMAD.X R3, R3, 0x1, R5, P0 ;  /* 0x0000000103037824 */ /* 0x000fca00000e0605 */
[----:B------:R1:W-:Y:S03]  /*05a0*/  STS.64 [R18+0x48], R2 ;  /* 0x0000480212007388 */ /* 0x0003e60000000a00 */
.L_x_118:
[----:B------:R-:W-:Y:S05]  /*05b0*/  WARPSYNC.ALL ;  /* 0x0000000000007948 */ /* 0x000fea0003800000 */
[----:B------:R-:W-:Y:S06]  /*05c0*/  BAR.SYNC.DEFER_BLOCKING 0x0 ;  /* 0x0000000000007b1d */ /* 0x000fec0000010000 */
[----:B------:R-:W-:Y:S05]  /*05d0*/  @P1 EXIT ;  /* 0x000000000000194d */ /* 0x000fea0003800000 */
[----:B01----:R-:W0:Y:S04]  /*05e0*/  LDS.64 R2, [R0+0x10] ;  /* 0x0000100000027984 */ /* 0x003e280000000a00 */
[----:B0-----:R-:W-:Y:S01]  /*05f0*/  STG.E.64 desc[UR4][R16.64], R2 ;  /* 0x0000000210007986 */ /* 0x001fe2000c101b04 */
[----:B------:R-:W-:Y:S05]  /*0600*/  EXIT ;  /* 0x000000000000794d */ /* 0x000fea0003800000 */
.L_x_119:
[----:B------:R-:W-:Y:S02]  /*0610*/  IMAD.MOV.U32 R24, RZ, RZ, R20 ;  /* 0x000000ffff187224 */ /* 0x000fe400078e0014 */
[----:B------:R-:W-:Y:S02]  /*0620*/  IMAD.MOV.U32 R23, RZ, RZ, 0x1 ;  /* 0x00000001ff177424 */ /* 0x000fe400078e00ff */
[----:B------:R-:W-:Y:S02]  /*0630*/  IMAD.MOV.U32 R22, RZ, RZ, RZ ;  /* 0x000000ffff167224 */ /* 0x000fe400078e00ff */
[----:B------:R-:W-:-:S07]  /*0640*/  IMAD.MOV.U32 R21, RZ, RZ, -0x1 ;  /* 0xffffffffff157424 */ /* 0x000fce00078e00ff */
[----:B------:R-:W-:Y:S05]  /*0650*/  WARPSYNC.COLLECTIVE R21, `(.L_x_120) ;  /* 0x0000000015087348 */ /* 0x000fea0003c00000 */
[----:B------:R0:W1:Y:S02]  /*0660*/  SHFL.UP P0, R25, R24, R23, R22 ;  /* 0x0400001718197389 */ /* 0x0000640000000016 */
[----:B01----:R-:W-:Y:S05]  /*0670*/  ENDCOLLECTIVE ;  /* 0x000000000000791b */ /* 0x003fea0003800000 */
.L_x_120:
[----:B------:R-:W-:Y:S02]  /*0680*/  IMAD.MOV.U32 R24, RZ, RZ, R19 ;  /* 0x000000ffff187224 */ /* 0x000fe400078e0013 */
[----:B------:R-:W-:-:S07]  /*0690*/  IMAD.MOV.U32 R27, RZ, RZ, R25 ;  /* 0x000000ffff1b7224 */ /* 0x000fce00078e0019 */
[----:B------:R-:W-:Y:S05]  /*06a0*/  WARPSYNC.COLLECTIVE R21, `(.L_x_121) ;  /* 0x0000000015087348 */ /* 0x000fea0003c00000 */
[----:B------:R0:W1:Y:S02]  /*06b0*/  SHFL.UP P0, R25, R24, R23, R22 ;  /* 0x0400001718197389 */ /* 0x0000640000000016 */
[----:B01----:R-:W-:Y:S05]  /*06c0*/  ENDCOLLECTIVE ;  /* 0x000000000000791b */ /* 0x003fea0003800000 */
.L_x_121:
[----:B------:R-:W-:Y:S01]  /*06d0*/  IADD3 R26, P2, PT, R27, R20, RZ ;  /* 0x000000141b1a7210 */ /* 0x000fe20007f5e0ff */
[----:B------:R-:W-:-:S03]  /*06e0*/  IMAD.MOV.U32 R23, RZ, RZ, 0x2 ;  /* 0x00000002ff177424 */ /* 0x000fc600078e00ff */
[----:B------:R-:W-:Y:S01]  /*06f0*/  SEL R27, R26, R27, P0 ;  /* 0x0000001b1a1b7207 */ /* 0x000fe20000000000 */
[----:B------:R-:W-:-:S04]  /*0700*/  IMAD.X R26, R25, 0x1, R19, P2 ;  /* 0x00000001191a7824 */ /* 0x000fc800010e0613 */
[----:B------:R-:W-:Y:S01]  /*0710*/  IMAD.MOV.U32 R24, RZ, RZ, R27 ;  /* 0x000000ffff187224 */ /* 0x000fe200078e001b */
[----:B------:R-:W-:-:S07]  /*0720*/  SEL R26, R26, R25, P0 ;  /* 0x000000191a1a7207 */ /* 0x000fce0000000000 */
[----:B------:R-:W-:Y:S05]  /*0730*/  WARPSYNC.COLLECTIVE R21, `(.L_x_122) ;  /* 0x0000000015087348 */ /* 0x000fea0003c00000 */
[----:B------:R0:W1:Y:S02]  /*0740*/  SHFL.UP P0, R25, R24, R23, R22 ;  /* 0x0400001718197389 */ /* 0x0000640000000016 */
[----:B01----:R-:W-:Y:S05]  /*0750*/  ENDCOLLECTIVE ;  /* 0x000000000000791b */ /* 0x003fea0003800000 */
.L_x_122:
[----:B------:R-:W-:Y:S02]  /*0760*/  IMAD.MOV.U32 R24, RZ, RZ, R26 ;  /* 0x000000ffff187224 */ /* 0x000fe400078e001a */
[----:B------:R-:W-:-:S07]  /*0770*/  IMAD.MOV.U32 R28, RZ, RZ, R25 ;  /* 0x000000ffff1c7224 */ /* 0x000fce00078e0019 */
[----:B------:R-:W-:Y:S05]  /*0780*/  WARPSYNC.COLLECTIVE R21, `(.L_x_123) ;  /* 0x0000000015087348 */ /* 0x000fea0003c00000 */
[----:B------:R0:W1:Y:S02]  /*0790*/  SHFL.UP P0, R25, R24, R23, R22 ;  /* 0x0400001718197389 */ /* 0x0000640000000016 */
[----:B01----:R-:W-:Y:S05]  /*07a0*/  ENDCOLLECTIVE ;  /* 0x000000000000791b */ /* 0x003fea0003800000 */
.L_x_123:
        /* <DEDUP_REMOVED lines=9> */
.L_x_124:
[----:B------:R-:W-:Y:S02]  /*0840*/  IMAD.MOV.U32 R24, RZ, RZ, R29 ;  /* 0x000000ffff187224 */ /* 0x000fe400078e001d */
[----:B------:R-:W-:-:S07]  /*0850*/  IMAD.MOV.U32 R27, RZ, RZ, R25 ;  /* 0x000000ffff1b7224 */ /* 0x000fce00078e0019 */
[----:B------:R-:W-:Y:S05]  /*0860*/  WARPSYNC.COLLECTIVE R21, `(.L_x_125) ;  /* 0x0000000015087348 */ /* 0x000fea0003c00000 */
[----:B------:R0:W1:Y:S02]  /*0870*/  SHFL.UP P0, R25, R24, R23, R22 ;  /* 0x0400001718197389 */ /* 0x0000640000000016 */
[----:B01----:R-:W-:Y:S05]  /*0880*/  ENDCOLLECTIVE ;  /* 0x000000000000791b */ /* 0x003fea0003800000 */
.L_x_125:
        /* <DEDUP_REMOVED lines=9> */
.L_x_126:
[----:B------:R-:W-:Y:S02]  /*0920*/  IMAD.MOV.U32 R24, RZ, RZ, R29 ;  /* 0x000000ffff187224 */ /* 0x000fe400078e001d */
[----:B------:R-:W-:-:S07]  /*0930*/  IMAD.MOV.U32 R27, RZ, RZ, R25 ;  /* 0x000000ffff1b7224 */ /* 0x000fce00078e0019 */
[----:B------:R-:W-:Y:S05]  /*0940*/  WARPSYNC.COLLECTIVE R21, `(.L_x_127) ;  /* 0x0000000015087348 */ /* 0x000fea0003c00000 */
[----:B------:R0:W1:Y:S02]  /*0950*/  SHFL.UP P0, R25, R24, R23, R22 ;  /* 0x0400001718197389 */ /* 0x0000640000000016 */
[----:B01----:R-:W-:Y:S05]  /*0960*/  ENDCOLLECTIVE ;  /* 0x000000000000791b */ /* 0x003fea0003800000 */
.L_x_127:
        /* <DEDUP_REMOVED lines=9> */
.L_x_128:
[----:B------:R-:W-:Y:S02]  /*0a00*/  IMAD.MOV.U32 R24, RZ, RZ, R26 ;  /* 0x000000ffff187224 */ /* 0x000fe400078e001a */
[----:B------:R-:W-:-:S07]  /*0a10*/  IMAD.MOV.U32 R28, RZ, RZ, R25 ;  /* 0x000000ffff1c7224 */ /* 0x000fce00078e0019 */
[----:B------:R-:W-:Y:S05]  /*0a20*/  WARPSYNC.COLLECTIVE R21, `(.L_x_129) ;  /* 0x0000000015087348 */ /* 0x000fea0003c00000 */
[----:B------:R0:W1:Y:S02]  /*0a30*/  SHFL.UP P0, R25, R24, R23, R22 ;  /* 0x0400001718197389 */ /* 0x0000640000000016 */
[----:B01----:R-:W-:Y:S05]  /*0a40*/  ENDCOLLECTIVE ;  /* 0x000000000000791b */ /* 0x003fea0003800000 */
.L_x_129:
[----:B------:R-:W-:Y:S05]  /*0a50*/  BRA `(.L_x_130) ;  /* 0xfffffff800647947 */ /* 0x000fea000383ffff */
.L_x_131:
        /* <DEDUP_REMOVED lines=10> */
.L_x_229:


//--------------------- .text._ZN3cub18CUB_300001_SM_10006detail10radix_sort30DeviceRadixSortHistogramKernelINS1_5radix10policy_hubIfNS0_8NullTypeEyE10Policy1000ELNS0_9SortOrderE0EfyNS1_21identity_decomposer_tEEEvPT2_PKT1_SB_iiT3_ --------------------------
	.section	.text._ZN3cub18CUB_300001_SM_10006detail10radix_sort30DeviceRadixSortHistogramKernelINS1_5radix10policy_hubIfNS0_8NullTypeEyE10Policy1000ELNS0_9SortOrderE0EfyNS1_21identity_decomposer_tEEEvPT2_PKT1_SB_iiT3_,"ax",@progbits
	.align	128
        .global         _ZN3cub18CUB_300001_SM_10006detail10radix_sort30DeviceRadixSortHistogramKernelINS1_5radix10policy_hubIfNS0_8NullTypeEyE10Policy1000ELNS0_9SortOrderE0EfyNS1_21identity_decomposer_tEEEvPT2_PKT1_SB_iiT3_
        .type           _ZN3cub18CUB_300001_SM_10006detail10radix_sort30DeviceRadixSortHistogramKernelINS1_5radix10policy_hubIfNS0_8NullTypeEyE10Policy1000ELNS0_9SortOrderE0EfyNS1_21identity_decomposer_tEEEvPT2_PKT1_SB_iiT3_,@function
        .size           _ZN3cub18CUB_300001_SM_10006detail10radix_sort30DeviceRadixSortHistogramKernelINS1_5radix10policy_hubIfNS0_8NullTypeEyE10Policy1000ELNS0_9SortOrderE0EfyNS1_21identity_decomposer_tEEEvPT2_PKT1_SB_iiT3_,(.L_x_230 - _ZN3cub18CUB_300001_SM_10006detail10radix_sort30DeviceRadixSortHistogramKernelINS1_5radix10policy_hubIfNS0_8NullTypeEyE10Policy1000ELNS0_9SortOrderE0EfyNS1_21identity_decomposer_tEEEvPT2_PKT1_SB_iiT3_)
        .other          _ZN3cub18CUB_300001_SM_10006detail10radix_sort30DeviceRadixSortHistogramKernelINS1_5radix10policy_hubIfNS0_8NullTypeEyE10Policy1000ELNS0_9SortOrderE0EfyNS1_21identity_decomposer_tEEEvPT2_PKT1_SB_iiT3_,@"STO_CUDA_ENTRY STV_DEFAULT"
_ZN3cub18CUB_300001_SM_10006detail10radix_sort30DeviceRadixSortHistogramKernelINS1_5radix10policy_hubIfNS0_8NullTypeEyE10Policy1000ELNS0_9SortOrderE0EfyNS1_21identity_decomposer_tEEEvPT2_PKT1_SB_iiT3_:
.text._ZN3cub18CUB_300001_SM_10006detail10radix_sort30DeviceRadixSortHistogramKernelINS1_5radix10policy_hubIfNS0_8NullTypeEyE10Policy1000ELNS0_9SortOrderE0EfyNS1_21identity_decomposer_tEEEvPT2_PKT1_SB_iiT3_:
[----:B------:R-:W-:Y:S01]  /*0000*/  LDC R1, c[0x0][0x37c] ;  /* 0x0000df00ff017b82 */ /* 0x000fe20000000800 */
[----:B------:R-:W0:Y:S02]  /*0010*/  LDCU.64 UR6, c[0x0][0x390] ;  /* 0x00007200ff0677ac */ /* 0x000e240008000a00 */
[----:B0-----:R-:W-:-:S04]  /*0020*/  ISETP.NE.U32.AND P0, PT, RZ, UR6, PT ;  /* 0x00000006ff007c0c */ /* 0x001fc8000bf05070 */
[----:B------:R-:W-:-:S13]  /*0030*/  ISETP.NE.AND.EX P0, PT, RZ, UR7, PT, P0 ;  /* 0x00000007ff007c0c */ /* 0x000fda000bf05300 */
[----:B------:R-:W-:Y:S05]  /*0040*/  @!P0 EXIT ;  /* 0x000000000000894d */ /* 0x000fea0003800000 */
[----:B------:R-:W-:Y:S01]  /*0050*/  UIADD3 UR11, UP0, UPT, UR6, -0x1, URZ ;  /* 0xffffffff060b7890 */ /* 0x000fe2000ff1e0ff */
[----:B------:R-:W0:Y:S01]  /*0060*/  S2R R0, SR_TID.X ;  /* 0x0000000000007919 */ /* 0x000e220000002100 */
[----:B------:R-:W1:Y:S01]  /*0070*/  LDCU.64 UR4, c[0x0][0x398] ;  /* 0x00007300ff0477ac */ /* 0x000e620008000a00 */
[----:B------:R-:W2:Y:S01]  /*0080*/  S2UR UR8, SR_CTAID.X ;  /* 0x00000000000879c3 */ /* 0x000ea20000002500 */
[----:B------:R-:W-:Y:S01]  /*0090*/  UIADD3.X UR12, UPT, UPT, UR7, -0x1, URZ, UP0, !UPT ;  /* 0xffffffff070c7890 */ /* 0x000fe200087fe4ff */
[----:B------:R-:W3:Y:S03]  /*00a0*/  LDCU.64 UR20, c[0x0][0x358] ;  /* 0x00006b00ff1477ac */ /* 0x000ee60008000a00 */
[----:B------:R-:W-:Y:S01]  /*00b0*/  USHF.R.U64 UR11, UR11, 0x1e, UR12 ;  /* 0x0000001e0b0b7899 */ /* 0x000fe2000800120c */
[----:B------:R-:W4:Y:S03]  /*00c0*/  LDCU UR28, c[0x0][0x370] ;  /* 0x00006e00ff1c77ac */ /* 0x000f260008000800 */
[----:B------:R-:W-:-:S02]  /*00d0*/  UIADD3 UR11, UP0, UPT, UR11, 0x1, URZ ;  /* 0x000000010b0b7890 */ /* 0x000fc4000ff1e0ff */
[----:B-1----:R-:W-:Y:S02]  /*00e0*/  UIADD3 UR4, UPT, UPT, UR5, 0x7, -UR4 ;  /* 0x0000000705047890 */ /* 0x002fe4000fffe804 */
[----:B------:R-:W-:Y:S02]  /*00f0*/  ULEA.HI.X UR12, UR12, URZ, URZ, 0x2, UP0 ;  /* 0x000000ff0c0c7291 */ /* 0x000fe400080f14ff */
[----:B------:R-:W-:Y:S02]  /*0100*/  UISETP.LT.U32.AND UP0, UPT, UR11, UR6, UPT ;  /* 0x000000060b00728c */ /* 0x000fe4000bf01070 */
[----:B------:R-:W-:Y:S02]  /*0110*/  USHF.R.S32.HI UR5, URZ, 0x1f, UR4 ;  /* 0x0000001fff057899 */ /* 0x000fe40008011404 */
[----:B------:R-:W-:Y:S02]  /*0120*/  UISETP.LT.U32.AND.EX UP0, UPT, UR12, UR7, UPT, UP0 ;  /* 0x000000070c00728c */ /* 0x000fe4000bf01100 */
[----:B------:R-:W-:-:S02]  /*0130*/  ULEA.HI UR5, UR5, UR4, URZ, 0x3 ;  /* 0x0000000405057291 */ /* 0x000fc4000f8f18ff */
[----:B------:R-:W-:Y:S01]  /*0140*/  USEL UR11, UR11, UR6, UP0 ;  /* 0x000000060b0b7287 */ /* 0x000fe20008000000 */
[----:B0-----:R-:W-:Y:S01]  /*0150*/  VIADD R20, R0, 0x780 ;  /* 0x0000078000147836 */ /* 0x001fe20000000000 */
[----:B------:R-:W-:Y:S02]  /*0160*/  USEL UR12, UR12, UR7, UP0 ;  /* 0x000000070c0c7287 */ /* 0x000fe40008000000 */
[----:B------:R-:W-:Y:S02]  /*0170*/  UISETP.GE.AND UP0, UPT, UR4, 0x8, UPT ;  /* 0x000000080400788c */ /* 0x000fe4000bf06270 */
[----:B------:R-:W-:Y:S02]  /*0180*/  USHF.R.S32.HI UR5, URZ, 0x3, UR5 ;  /* 0x00000003ff057899 */ /* 0x000fe40008011405 */
[----:B--2---:R-:W-:Y:S02]  /*0190*/  USHF.L.U32 UR8, UR8, 0xb, URZ ;  /* 0x0000000b08087899 */ /* 0x004fe400080006ff */
[----:B------:R-:W-:Y:S01]  /*01a0*/  PLOP3.LUT P0, PT, PT, PT, UP0, 0x80, 0x8 ;  /* 0x000000000008781c */ /* 0x000fe20003f0f008 */
[----:B------:R-:W-:-:S02]  /*01b0*/  UIADD3 UR22, UPT, UPT, UR5, -0x1, URZ ;  /* 0xffffffff05167890 */ /* 0x000fc4000fffe0ff */
[----:B------:R-:W-:Y:S01]  /*01c0*/  ULOP3.LUT UR23, UR5, 0xf, URZ, 0xc0, !UPT ;  /* 0x0000000f05177892 */ /* 0x000fe2000f8ec0ff */
[----:B------:R-:W-:Y:S01]  /*01d0*/  ISETP.GT.U32.OR P0, PT, R0, 0xff, !P0 ;  /* 0x000000ff0000780c */ /* 0x000fe20004704470 */
[----:B------:R-:W-:Y:S02]  /*01e0*/  ULOP3.LUT UR24, UR5, 0x7, URZ, 0xc0, !UPT ;  /* 0x0000000705187892 */ /* 0x000fe4000f8ec0ff */
[----:B------:R-:W-:Y:S01]  /*01f0*/  ULOP3.LUT UR25, UR5, 0x3, URZ, 0xc0, !UPT ;  /* 0x0000000305197892 */ /* 0x000fe2000f8ec0ff */
[----:B------:R-:W-:Y:S01]  /*0200*/  P2R R21, PR, RZ, 0x1 ;  /* 0x00000001ff157803 */ /* 0x000fe20000000000 */
[----:B------:R-:W-:Y:S02]  /*0210*/  ULOP3.LUT UR26, UR5, 0xffffff0, URZ, 0xc0, !UPT ;  /* 0x0ffffff0051a7892 */ /* 0x000fe4000f8ec0ff */
[----:B------:R-:W-:Y:S02]  /*0220*/  ULOP3.LUT UR27, UR5, 0xffffff8, URZ, 0xc0, !UPT ;  /* 0x0ffffff8051b7892 */ /* 0x000fe4000f8ec0ff */
[----:B------:R-:W-:Y:S01]  /*0230*/  ULOP3.LUT UR9, UR5, 0x1, URZ, 0xc0, !UPT ;  /* 0x0000000105097892 */ /* 0x000fe2000f8ec0ff */
[----:B------:R-:W-:Y:S01]  /*0240*/  UMOV UR6, URZ ;  /* 0x000000ff00067c82 */ /* 0x000fe20008000000 */
[----:B---34-:R-:W-:-:S10]  /*0250*/  UMOV UR7, URZ ;  /* 0x000000ff00077c82 */ /* 0x018fd40008000000 */
.L_x_215:
[----:B------:R-:W-:Y:S01]  /*0260*/  ISETP.NE.AND P0, PT, R21, RZ, PT ;  /* 0x000000ff1500720c */ /* 0x000fe20003f05270 */
[----:B------:R-:W-:-:S12]  /*0270*/  BSSY.RECONVERGENT B0, `(.L_x_132) ;  /* 0x0000080000007945 */ /* 0x000fd80003800200 */
[----:B012345:R-:W-:Y:S05]  /*0280*/  @P0 BRA `(.L_x_133) ;  /* 0x0000000400f80947 */ /* 0x03ffea0003800000 */
[----:B------:R-:W0:Y:S01]  /*0290*/  S2UR UR5, SR_CgaCtaId ;  /* 0x00000000000579c3 */ /* 0x000e220000008800 */
[----:B------:R-:W-:Y:S01]  /*02a0*/  IMAD.U32 R2, RZ, RZ, UR22 ;  /* 0x00000016ff027e24 */ /* 0x000fe2000f8e00ff */
[----:B------:R-:W-:-:S04]  /*02b0*/  UMOV UR4, 0x400 ;  /* 0x0000040000047882 */ /* 0x000fc80000000000 */
[----:B------:R-:W-:Y:S01]  /*02c0*/  ISETP.GE.U32.AND P1, PT, R2, 0xf, PT ;  /* 0x0000000f0200780c */ /* 0x000fe20003f26070 */
[----:B------:R-:W-:Y:S01]  /*02d0*/  IMAD.MOV.U32 R2, RZ, RZ, RZ ;  /* 0x000000ffff027224 */ /* 0x000fe200078e00ff */
[----:B0-----:R-:W-:-:S06]  /*02e0*/  ULEA UR4, UR5, UR4, 0x18 ;  /* 0x0000000405047291 */ /* 0x001fcc000f8ec0ff */
[----:B------:R-:W-:-:S05]  /*02f0*/  LEA R5, R0, UR4, 0x2 ;  /* 0x0000000400057c11 */ /* 0x000fca000f8e10ff */
[----:B------:R-:W-:Y:S05]  /*0300*/  @!P1 BRA `(.L_x_134) ;  /* 0x00000000005c9947 */ /* 0x000fea0003800000 */
[----:B------:R-:W-:Y:S01]  /*0310*/  VIADD R2, R5, 0x2000 ;  /* 0x0000200005027836 */ /* 0x000fe20000000000 */
[----:B------:R-:W-:-:S12]  /*0320*/  UIADD3 UR4, UPT, UPT, -UR26, URZ, URZ ;  /* 0x000000ff1a047290 */ /* 0x000fd8000fffe1ff */
.L_x_135:
[----:B------:R-:W-:Y:S01]  /*0330*/  UIADD3 UR4, UPT, UPT, UR4, 0x10, URZ ;  /* 0x0000001004047890 */ /* 0x000fe2000fffe0ff */
[----:B------:R-:W-:Y:S03]  /*0340*/  STS [R2+-0x2000], RZ ;  /* 0xffe000ff02007388 */ /* 0x000fe60000000800 */
[----:B------:R-:W-:Y:S01]  /*0350*/  UISETP.NE.AND UP0, UPT, UR4, URZ, UPT ;  /* 0x000000ff0400728c */ /* 0x000fe2000bf05270 */
        /* <DEDUP_REMOVED lines=16> */
[----:B------:R-:W-:Y:S06]  /*0460*/  BRA.U UP0, `(.L_x_135) ;  /* 0xfffffffd00b07547 */ /* 0x000fec000b83ffff */
[----:B------:R-:W-:-:S07]  /*0470*/  IMAD.U32 R2, RZ, RZ, UR26 ;  /* 0x0000001aff027e24 */ /* 0x000fce000f8e00ff */
.L_x_134:
[----:B------:R-:W-:Y:S01]  /*0480*/  ISETP.NE.AND P0, PT, RZ, UR23, PT ;  /* 0x00000017ff007c0c */ /* 0x000fe2000bf05270 */
[----:B------:R-:W-:Y:S02]  /*0490*/  IMAD.U32 R6, RZ, RZ, UR24 ;  /* 0x00000018ff067e24 */ /* 0x000fe4000f8e00ff */
[----:B------:R-:W-:Y:S02]  /*04a0*/  IMAD.U32 R3, RZ, RZ, UR23 ;  /* 0x00000017ff037e24 */ /* 0x000fe4000f8e00ff */
[----:B------:R-:W-:Y:S02]  /*04b0*/  VIADD R6, R6, 0xffffffff ;  /* 0xffffffff06067836 */ /* 0x000fe40000000000 */
[----:B------:R-:W-:-:S06]  /*04c0*/  VIADD R3, R3, 0xffffffff ;  /* 0xffffffff03037836 */ /* 0x000fcc0000000000 */
[----:B------:R-:W-:Y:S05]  /*04d0*/  @!P0 BRA `(.L_x_136) ;  /* 0x00000000007c8947 */ /* 0x000fea0003800000 */
[----:B------:R-:W-:Y:S01]  /*04e0*/  ISETP.GE.U32.AND P2, PT, R3, 0x7, PT ;  /* 0x000000070300780c */ /* 0x000fe20003f46070 */
[----:B------:R-:W-:-:S12]  /*04f0*/  UISETP.NE.AND UP0, UPT, UR24, URZ, UPT ;  /* 0x000000ff1800728c */ /* 0x000fd8000bf05270 */
[----:B------:R-:W-:Y:S05]  /*0500*/  @!P2 BRA `(.L_x_137) ;  /* 0x000000000028a947 */ /* 0x000fea0003800000 */
        /* <DEDUP_REMOVED lines=10> */
.L_x_137:
[----:B------:R-:W-:Y:S05]  /*05b0*/  BRA.U !UP0, `(.L_x_136) ;  /* 0x0000000108447547 */ /* 0x000fea000b800000 */
[----:B------:R-:W-:Y:S01]  /*05c0*/  ISETP.GE.U32.AND P2, PT, R6, 0x3, PT ;  /* 0x000000030600780c */ /* 0x000fe20003f46070 */
[----:B------:R-:W-:-:S12]  /*05d0*/  UISETP.NE.AND UP0, UPT, UR25, URZ, UPT ;  /* 0x000000ff1900728c */ /* 0x000fd8000bf05270 */
[C---:B0-----:R-:W-:Y:S02]  /*05e0*/  @P2 IMAD R4, R2.reuse, 0x400, R5 ;  /* 0x0000040002042824 */ /* 0x041fe400078e0205 */
[----:B------:R-:W-:-:S03]  /*05f0*/  @P2 VIADD R2, R2, 0x4 ;  /* 0x0000000402022836 */ /* 0x000fc60000000000 */
[----:B------:R1:W-:Y:S04]  /*0600*/  @P2 STS [R4], RZ ;  /* 0x000000ff04002388 */ /* 0x0003e80000000800 */
[----:B------:R1:W-:Y:S04]  /*0610*/  @P2 STS [R4+0x400], RZ ;  /* 0x000400ff04002388 */ /* 0x0003e80000000800 */
[----:B------:R1:W-:Y:S04]  /*0620*/  @P2 STS [R4+0x800], RZ ;  /* 0x000800ff04002388 */ /* 0x0003e80000000800 */
[----:B------:R1:W-:Y:S01]  /*0630*/  @P2 STS [R4+0xc00], RZ ;  /* 0x000c00ff04002388 */ /* 0x0003e20000000800 */
[----:B------:R-:W-:Y:S05]  /*0640*/  BRA.U !UP0, `(.L_x_136) ;  /* 0x0000000108207547 */ /* 0x000fea000b800000 */
[----:B------:R-:W-:Y:S01]  /*0650*/  IMAD R2, R2, 0x400, R5 ;  /* 0x0000040002027824 */ /* 0x000fe200078e0205 */
[----:B------:R-:W-:-:S04]  /*0660*/  UISETP.NE.AND UP0, UPT, UR25, 0x1, UPT ;  /* 0x000000011900788c */ /* 0x000fc8000bf05270 */
[----:B------:R2:W-:Y:S05]  /*0670*/  STS [R2], RZ ;  /* 0x000000ff02007388 */ /* 0x0005ea0000000800 */
[----:B------:R-:W-:Y:S05]  /*0680*/  BRA.U !UP0, `(.L_x_136) ;  /* 0x0000000108107547 */ /* 0x000fea000b800000 */
[----:B------:R-:W-:Y:S01]  /*0690*/  UISETP.NE.AND UP0, UPT, UR25, 0x2, UPT ;  /* 0x000000021900788c */ /* 0x000fe2000bf05270 */
[----:B------:R3:W-:Y:S05]  /*06a0*/  STS [R2+0x400], RZ ;  /* 0x000400ff02007388 */ /* 0x0007ea0000000800 */
[----:B------:R-:W-:-:S13]  /*06b0*/  PLOP3.LUT P2, PT, PT, PT, UP0, 0x80, 0x8 ;  /* 0x000000000008781c */ /* 0x000fda0003f4f008 */
[----:B------:R3:W-:Y:S02]  /*06c0*/  @P2 STS [R2+0x800], RZ ;  /* 0x000800ff02002388 */ /* 0x0007e40000000800 */
.L_x_136:
[----:B------:R-:W-:-:S13]  /*06d0*/  ISETP.GT.U32.AND P2, PT, R0, 0x7f, PT ;  /* 0x0000007f0000780c */ /* 0x000fda0003f44070 */
[----:B------:R-:W-:Y:S05]  /*06e0*/  @P2 BRA `(.L_x_133) ;  /* 0x0000000000e02947 */ /* 0x000fea0003800000 */
[----:B--23--:R-:W-:Y:S01]  /*06f0*/  IMAD.MOV.U32 R2, RZ, RZ, RZ ;  /* 0x000000ffff027224 */ /* 0x00cfe200078e00ff */
[----:B------:R-:W-:Y:S06]  /*0700*/  @!P1 BRA `(.L_x_138) ;  /* 0x0000000000589947 */ /* 0x000fec0003800000 */
[----:B------:R-:W-:-:S07]  /*0710*/  IMAD.MOV.U32 R2, RZ, RZ, RZ ;  /* 0x000000ffff027224 */ /* 0x000fce00078e00ff */
.L_x_139:
[C---:B012---:R-:W-:Y:S02]  /*0720*/  IMAD R4, R2.reuse, 0x400, R5 ;  /* 0x0000040002047824 */ /* 0x047fe400078e0205 */
[----:B------:R-:W-:-:S03]  /*0730*/  VIADD R2, R2, 0x10 ;  /* 0x0000001002027836 */ /* 0x000fc60000000000 */
[----:B------:R2:W-:Y:S02]  /*0740*/  STS [R4+0x200], RZ ;  /* 0x000200ff04007388 */ /* 0x0005e40000000800 */
[----:B------:R-:W-:Y:S02]  /*0750*/  ISETP.NE.AND P1, PT, R2, UR26, PT ;  /* 0x0000001a02007c0c */ /* 0x000fe4000bf25270 */
[----:B------:R2:W-:Y:S04]  /*0760*/  STS [R4+0x600], RZ ;  /* 0x000600ff04007388 */ /* 0x0005e80000000800 */
        /* <DEDUP_REMOVED lines=13> */
[----:B------:R2:W-:Y:S01]  /*0840*/  STS [R4+0x3e00], RZ ;  /* 0x003e00ff04007388 */ /* 0x0005e20000000800 */
[----:B------:R-:W-:Y:S05]  /*0850*/  @P1 BRA `(.L_x_139) ;  /* 0xfffffffc00b01947 */ /* 0x000fea000383ffff */
[----:B------:R-:W-:-:S07]  /*0860*/  IMAD.U32 R2, RZ, RZ, UR26 ;  /* 0x0000001aff027e24 */ /* 0x000fce000f8e00ff */
.L_x_138:
[----:B------:R-:W-:Y:S05]  /*0870*/  @!P0 BRA `(.L_x_133) ;  /* 0x00000000007c8947 */ /* 0x000fea0003800000 */
[----:B------:R-:W-:Y:S01]  /*0880*/  ISETP.GE.U32.AND P0, PT, R3, 0x7, PT ;  /* 0x000000070300780c */ /* 0x000fe20003f06070 */
[----:B------:R-:W-:-:S12]  /*0890*/  UISETP.NE.AND UP0, UPT, UR24, URZ, UPT ;  /* 0x000000ff1800728c */ /* 0x000fd8000bf05270 */
[----:B------:R-:W-:Y:S05]  /*08a0*/  @!P0 BRA `(.L_x_140) ;  /* 0x0000000000288947 */ /* 0x000fea0003800000 */
[C---:B------:R-:W-:Y:S02]  /*08b0*/  IMAD R3, R2.reuse, 0x400, R5 ;  /* 0x0000040002037824 */ /* 0x040fe400078e0205 */
[----:B------:R-:W-:-:S03]  /*08c0*/  VIADD R2, R2, 0x8 ;  /* 0x0000000802027836 */ /* 0x000fc60000000000 */
[----:B------:R3:W-:Y:S04]  /*08d0*/  STS [R3+0x200], RZ ;  /* 0x000200ff03007388 */ /* 0x0007e80000000800 */
[----:B------:R3:W-:Y:S04]  /*08e0*/  STS [R3+0x600], RZ ;  /* 0x000600ff03007388 */ /* 0x0007e80000000800 */
[----:B------:R3:W-:Y:S04]  /*08f0*/  STS [R3+0xa00], RZ ;  /* 0x000a00ff03007388 */ /* 0x0007e80000000800 */
[----:B------:R3:W-:Y:S04]  /*0900*/  STS [R3+0xe00], RZ ;  /* 0x000e00ff03007388 */ /* 0x0007e80000000800 */
[----:B------:R3:W-:Y:S04]  /*0910*/  STS [R3+0x1200], RZ ;  /* 0x001200ff03007388 */ /* 0x0007e80000000800 */
[----:B------:R3:W-:Y:S04]  /*0920*/  STS [R3+0x1600], RZ ;  /* 0x001600ff03007388 */ /* 0x0007e80000000800 */
[----:B------:R3:W-:Y:S04]  /*0930*/  STS [R3+0x1a00], RZ ;  /* 0x001a00ff03007388 */ /* 0x0007e80000000800 */
[----:B------:R3:W-:Y:S02]  /*0940*/  STS [R3+0x1e00], RZ ;  /* 0x001e00ff03007388 */ /* 0x0007e40000000800 */
.L_x_140:
[----:B------:R-:W-:Y:S05]  /*0950*/  BRA.U !UP0, `(.L_x_133) ;  /* 0x0000000108447547 */ /* 0x000fea000b800000 */
[----:B------:R-:W-:Y:S01]  /*0960*/  ISETP.GE.U32.AND P0, PT, R6, 0x3, PT ;  /* 0x000000030600780c */ /* 0x000fe20003f06070 */
[----:B------:R-:W-:-:S12]  /*0970*/  UISETP.NE.AND UP0, UPT, UR25, URZ, UPT ;  /* 0x000000ff1900728c */ /* 0x000fd8000bf05270 */
[C---:B---3--:R-:W-:Y:S02]  /*0980*/  @P0 IMAD R3, R2.reuse, 0x400, R5 ;  /* 0x0000040002030824 */ /* 0x048fe400078e0205 */
[----:B------:R-:W-:-:S03]  /*0990*/  @P0 VIADD R2, R2, 0x4 ;  /* 0x0000000402020836 */ /* 0x000fc60000000000 */
[----:B------:R4:W-:Y:S04]  /*09a0*/  @P0 STS [R3+0x200], RZ ;  /* 0x000200ff03000388 */ /* 0x0009e80000000800 */
[----:B------:R4:W-:Y:S04]  /*09b0*/  @P0 STS [R3+0x600], RZ ;  /* 0x000600ff03000388 */ /* 0x0009e80000000800 */
[----:B------:R4:W-:Y:S04]  /*09c0*/  @P0 STS [R3+0xa00], RZ ;  /* 0x000a00ff03000388 */ /* 0x0009e80000000800 */
[----:B------:R4:W-:Y:S01]  /*09d0*/  @P0 STS [R3+0xe00], RZ ;  /* 0x000e00ff03000388 */ /* 0x0009e20000000800 */
[----:B------:R-:W-:Y:S05]  /*09e0*/  BRA.U !UP0, `(.L_x_133) ;  /* 0x0000000108207547 */ /* 0x000fea000b800000 */
[----:B------:R-:W-:Y:S01]  /*09f0*/  IMAD R2, R2, 0x400, R5 ;  /* 0x0000040002027824 */ /* 0x000fe200078e0205 */
[----:B------:R-:W-:-:S04]  /*0a00*/  UISETP.NE.AND UP0, UPT, UR25, 0x1, UPT ;  /* 0x000000011900788c */ /* 0x000fc8000bf05270 */
[----:B------:R3:W-:Y:S05]  /*0a10*/  STS [R2+0x200], RZ ;  /* 0x000200ff02007388 */ /* 0x0007ea0000000800 */
[----:B------:R-:W-:Y:S05]  /*0a20*/  BRA.U !UP0, `(.L_x_133) ;  /* 0x0000000108107547 */ /* 0x000fea000b800000 */
[----:B------:R-:W-:Y:S01]  /*0a30*/  UISETP.NE.AND UP0, UPT, UR25, 0x2, UPT ;  /* 0x000000021900788c */ /* 0x000fe2000bf05270 */
[----:B------:R0:W-:Y:S05]  /*0a40*/  STS [R2+0x600], RZ ;  /* 0x000600ff02007388 */ /* 0x0001ea0000000800 */
[----:B------:R-:W-:-:S13]  /*0a50*/  PLOP3.LUT P0, PT, PT, PT, UP0, 0x80, 0x8 ;  /* 0x000000000008781c */ /* 0x000fda0003f0f008 */
[----:B------:R0:W-:Y:S02]  /*0a60*/  @P0 STS [R2+0xa00], RZ ;  /* 0x000a00ff02000388 */ /* 0x0001e40000000800 */
.L_x_133:
[----:B------:R-:W-:Y:S05]  /*0a70*/  BSYNC.RECONVERGENT B0 ;  /* 0x0000000000007941 */ /* 0x000fea0003800200 */
.L_x_132:
[----:B------:R-:W5:Y:S01]  /*0a80*/  LDCU.64 UR14, c[0x0][0x390] ;  /* 0x00007200ff0e77ac */ /* 0x000f620008000a00 */
[----:B------:R-:W-:Y:S02]  /*0a90*/  USHF.L.U32 UR4, UR6, 0x1e, URZ ;  /* 0x0000001e06047899 */ /* 0x000fe400080006ff */
[----:B------:R-:W-:Y:S02]  /*0aa0*/  USHF.L.U64.HI UR5, UR6, 0x1e, UR7 ;  /* 0x0000001e06057899 */ /* 0x000fe40008010207 */
[----:B-----5:R-:W-:-:S04]  /*0ab0*/  UIADD3 UR4, UP0, UPT, -UR4, UR14, URZ ;  /* 0x0000000e04047290 */ /* 0x020fc8000ff1e1ff */
[----:B------:R-:W-:Y:S02]  /*0ac0*/  UIADD3.X UR5, UPT, UPT, ~UR5, UR15, URZ, UP0, !UPT ;  /* 0x0000000f05057290 */ /* 0x000fe400087fe5ff */
[----:B------:R-:W-:-:S04]  /*0ad0*/  UISETP.LT.U32.AND UP0, UPT, UR4, 0x40000000, UPT ;  /* 0x400000000400788c */ /* 0x000fc8000bf01070 */
[----:B------:R-:W-:-:S04]  /*0ae0*/  UISETP.LT.U32.AND.EX UP0, UPT, UR5, URZ, UPT, UP0 ;  /* 0x000000ff0500728c */ /* 0x000fc8000bf01100 */
[----:B------:R-:W-:Y:S02]  /*0af0*/  USEL UR13, UR4, 0x40000000, UP0 ;  /* 0x40000000040d7887 */ /* 0x000fe40008000000 */
[----:B------:R-:W-:Y:S02]  /*0b00*/  USEL UR14, UR5, URZ, UP0 ;  /* 0x000000ff050e7287 */ /* 0x000fe40008000000 */
[----:B------:R-:W-:-:S04]  /*0b10*/  UISETP.GT.U32.AND UP0, UPT, UR13, UR8, UPT ;  /* 0x000000080d00728c */ /* 0x000fc8000bf04070 */
[----:B------:R-:W-:Y:S01]  /*0b20*/  UISETP.GT.U32.AND.EX UP0, UPT, UR14, URZ, UPT, UP0 ;  /* 0x000000ff0e00728c */ /* 0x000fe2000bf04100 */
[----:B------:R-:W-:Y:S08]  /*0b30*/  BAR.SYNC.DEFER_BLOCKING 0x0 ;  /* 0x0000000000007b1d */ /* 0x000ff00000010000 */
[----:B------:R-:W-:Y:S06]  /*0b40*/  BAR.SYNC.DEFER_BLOCKING 0x0 ;  /* 0x0000000000007b1d */ /* 0x000fec0000010000 */
[----:B------:R-:W-:Y:S05]  /*0b50*/  BRA.U !UP0, `(.L_x_141) ;  /* 0x00000011082c7547 */ /* 0x000fea000b800000 */
[----:B------:R-:W-:Y:S01]  /*0b60*/  UMOV UR10, UR8 ;  /* 0x00000008000a7c82 */ /* 0x000fe20008000000 */
[----:B------:R-:W-:-:S05]  /*0b70*/  UMOV UR5, URZ ;  /* 0x000000ff00057c82 */ /* 0x000fca0008000000 */
.L_x_146:
[----:B-----5:R-:W5:Y:S01]  /*0b80*/  LDCU.64 UR18, c[0x0][0x390] ;  /* 0x00007200ff1277ac */ /* 0x020f620008000a00 */
[----:B------:R-:W-:Y:S02]  /*0b90*/  USHF.L.U32 UR15, UR6, 0x1e, URZ ;  /* 0x0000001e060f7899 */ /* 0x000fe400080006ff */
[----:B------:R-:W-:Y:S02]  /*0ba0*/  USHF.L.U64.HI UR16, UR6, 0x1e, UR7 ;  /* 0x0000001e06107899 */ /* 0x000fe40008010207 */
[----:B------:R-:W-:-:S04]  /*0bb0*/  UIADD3 UR15, UP0, UPT, UR10, UR15, URZ ;  /* 0x0000000f0a0f7290 */ /* 0x000fc8000ff1e0ff */
[----:B------:R-:W-:Y:S02]  /*0bc0*/  UIADD3.X UR16, UPT, UPT, UR5, UR16, URZ, UP0, !UPT ;  /* 0x0000001005107290 */ /* 0x000fe400087fe4ff */
[----:B------:R-:W-:Y:S02]  /*0bd0*/  ULEA UR10, UP0, UR28, UR10, 0xb ;  /* 0x0000000a1c0a7291 */ /* 0x000fe4000f8058ff */
[----:B-----5:R-:W-:Y:S02]  /*0be0*/  UIADD3 UR17, UP1, UPT, -UR15, UR18, URZ ;  /* 0x000000120f117290 */ /* 0x020fe4000ff3e1ff */
[----:B------:R-:W-:Y:S02]  /*0bf0*/  UIADD3.X UR5, UPT, UPT, URZ, UR5, URZ, UP0, !UPT ;  /* 0x00000005ff057290 */ /* 0x000fe400087fe4ff */
[----:B------:R-:W-:Y:S02]  /*0c00*/  UIADD3.X UR4, UPT, UPT, ~UR16, UR19, URZ, UP1, !UPT ;  /* 0x0000001310047290 */ /* 0x000fe40008ffe5ff */
[----:B------:R-:W-:-:S02]  /*0c10*/  UISETP.GE.U32.AND UP1, UPT, UR17, 0x800, UPT ;  /* 0x000008001100788c */ /* 0x000fc4000bf26070 */
[----:B------:R-:W-:Y:S02]  /*0c20*/  UISETP.GE.U32.AND UP0, UPT, UR10, UR13, UPT ;  /* 0x0000000d0a00728c */ /* 0x000fe4000bf06070 */
[----:B------:R-:W-:Y:S02]  /*0c30*/  UISETP.GE.U32.AND.EX UP1, UPT, UR4, URZ, UPT, UP1 ;  /* 0x000000ff0400728c */ /* 0x000fe4000bf26110 */
[----:B------:R-:W-:-:S07]  /*0c40*/  UISETP.GE.U32.AND.EX UP0, UPT, UR5, UR14, UPT, UP0 ;  /* 0x0000000e0500728c */ /* 0x000fce000bf06100 */
[----:B0-----:R-:W-:Y:S05]  /*0c50*/  BRA.U !UP1, `(.L_x_142) ;  /* 0x0000000109587547 */ /* 0x001fea000b800000 */
[----:B------:R-:W0:Y:S01]  /*0c60*/  LDCU.64 UR18, c[0x0][0x388] ;  /* 0x00007100ff1277ac */ /* 0x000e220008000a00 */
[----:B---34-:R-:W-:-:S05]  /*0c70*/  IADD3 R3, P0, PT, R0, UR15, RZ ;  /* 0x0000000f00037c10 */ /* 0x018fca000ff1e0ff */
[----:B012---:R-:W-:Y:S01]  /*0c80*/  IMAD.X R4, RZ, RZ, UR16, P0 ;  /* 0x00000010ff047e24 */ /* 0x007fe200080e06ff */
[----:B------:R-:W-:-:S04]  /*0c90*/  LEA R2, P0, R3, UR18, 0x2 ;  /* 0x0000001203027c11 */ /* 0x000fc8000f8010ff */
        /* <DEDUP_REMOVED lines=18> */
.L_x_142:
[----:B------:R-:W1:Y:S01]  /*0dc0*/  LDCU.64 UR18, c[0x0][0x388] ;  /* 0x00007100ff1277ac */ /* 0x000e620008000a00 */
[C---:B0-23--:R-:W-:Y:S01]  /*0dd0*/  VIADD R2, R0.reuse, 0x80 ;  /* 0x0000008000027836 */ /* 0x04dfe20000000000 */
[C---:B----4-:R-:W-:Y:S01]  /*0de0*/  IADD3 R3, P0, PT, R0.reuse, UR15, RZ ;  /* 0x0000000f00037c10 */ /* 0x050fe2000ff1e0ff */
[C---:B------:R-:W-:Y:S01]  /*0df0*/  VIADD R5, R0.reuse, 0x180 ;  /* 0x0000018000057836 */ /* 0x040fe20000000000 */
[C---:B------:R-:W-:Y:S01]  /*0e00*/  ISETP.GE.AND P1, PT, R0.reuse, UR17, PT ;  /* 0x0000001100007c0c */ /* 0x040fe2000bf26270 */
[----:B------:R-:W-:Y:S01]  /*0e10*/  VIADD R6, R0, 0x100 ;  /* 0x0000010000067836 */ /* 0x000fe20000000000 */
[----:B------:R-:W-:Y:S01]  /*0e20*/  ISETP.GE.AND P2, PT, R2, UR17, PT ;  /* 0x0000001102007c0c */ /* 0x000fe2000bf46270 */
[----:B-1----:R-:W-:Y:S01]  /*0e30*/  IMAD.X R4, RZ, RZ, UR16, P0 ;  /* 0x00000010ff047e24 */ /* 0x002fe200080e06ff */
[----:B------:R-:W-:Y:S01]  /*0e40*/  ISETP.GE.AND P4, PT, R5, UR17, PT ;  /* 0x0000001105007c0c */ /* 0x000fe2000bf86270 */
[----:B------:R-:W-:Y:S01]  /*0e50*/  VIADD R5, R0, 0x200 ;  /* 0x0000020000057836 */ /* 0x000fe20000000000 */
[----:B------:R-:W-:Y:S01]  /*0e60*/  ISETP.GE.AND P3, PT, R6, UR17, PT ;  /* 0x0000001106007c0c */ /* 0x000fe2000bf66270 */
[----:B------:R-:W-:-:S02]  /*0e70*/  IMAD.MOV.U32 R11, RZ, RZ, 0x7fffffff ;  /* 0x7fffffffff0b7424 */ /* 0x000fc400078e00ff */
[----:B------:R-:W-:Y:S01]  /*0e80*/  IMAD.MOV.U32 R10, RZ, RZ, 0x7fffffff ;  /* 0x7fffffffff0a7424 */ /* 0x000fe200078e00ff */
[----:B------:R-:W-:Y:S01]  /*0e90*/  ISETP.GE.AND P5, PT, R5, UR17, PT ;  /* 0x0000001105007c0c */ /* 0x000fe2000bfa6270 */
[----:B------:R-:W-:Y:S01]  /*0ea0*/  VIADD R5, R0, 0x300 ;  /* 0x0000030000057836 */ /* 0x000fe20000000000 */
[----:B------:R-:W-:-:S04]  /*0eb0*/  LEA R2, P0, R3, UR18, 0x2 ;  /* 0x0000001203027c11 */ /* 0x000fc8000f8010ff */
[----:B------:R-:W-:Y:S01]  /*0ec0*/  LEA.HI.X R3, R3, UR19, R4, 0x2, P0 ;  /* 0x0000001303037c11 */ /* 0x000fe200080f1404 */
[----:B------:R-:W-:Y:S02]  /*0ed0*/  VIADD R4, R0, 0x280 ;  /* 0x0000028000047836 */ /* 0x000fe40000000000 */
[----:B------:R-:W-:Y:S02]  /*0ee0*/  IMAD.MOV.U32 R13, RZ, RZ, 0x7fffffff ;  /* 0x7fffffffff0d7424 */ /* 0x000fe400078e00ff */
[----:B------:R1:W5:Y:S01]  /*0ef0*/  @!P2 LDG.E R11, desc[UR20][R2.64+0x200] ;  /* 0x00020014020ba981 */ /* 0x000362000c1e1900 */
[----:B------:R-:W-:Y:S01]  /*0f00*/  ISETP.GE.AND P0, PT, R4, UR17, PT ;  /* 0x0000001104007c0c */ /* 0x000fe2000bf06270 */
[----:B------:R-:W-:Y:S02]  /*0f10*/  VIADD R4, R0, 0x380 ;  /* 0x0000038000047836 */ /* 0x000fe40000000000 */
[----:B------:R1:W5:Y:S01]  /*0f20*/  @!P1 LDG.E R10, desc[UR20][R2.64] ;  /* 0x00000014020a9981 */ /* 0x000362000c1e1900 */
[----:B------:R-:W-:Y:S01]  /*0f30*/  IMAD.MOV.U32 R12, RZ, RZ, 0x7fffffff ;  /* 0x7fffffffff0c7424 */ /* 0x000fe200078e00ff */
[----:B------:R-:W-:-:S02]  /*0f40*/  ISETP.GE.AND P1, PT, R5, UR17, PT ;  /* 0x0000001105007c0c */ /* 0x000fc4000bf26270 */
[----:B------:R-:W-:Y:S01]  /*0f50*/  ISETP.GE.AND P2, PT, R4, UR17, PT ;  /* 0x0000001104007c0c */ /* 0x000fe2000bf46270 */
[C---:B------:R-:W-:Y:S01]  /*0f60*/  VIADD R4, R0.reuse, 0x480 ;  /* 0x0000048000047836 */ /* 0x040fe20000000000 */
[----:B------:R1:W5:Y:S01]  /*0f70*/  @!P4 LDG.E R13, desc[UR20][R2.64+0x600] ;  /* 0x00060014020dc981 */ /* 0x000362000c1e1900 */
[----:B------:R-:W-:Y:S01]  /*0f80*/  IMAD.MOV.U32 R14, RZ, RZ, 0x7fffffff ;  /* 0x7fffffffff0e7424 */ /* 0x000fe200078e00ff */
[----:B------:R-:W-:Y:S02]  /*0f90*/  LOP3.LUT R5, R0, 0x400, RZ, 0xfc, !PT ;  /* 0x0000040000057812 */ /* 0x000fe400078efcff */
[----:B------:R-:W-:Y:S01]  /*0fa0*/  ISETP.GE.AND P4, PT, R4, UR17, PT ;  /* 0x0000001104007c0c */ /* 0x000fe2000bf86270 */
[----:B------:R-:W-:Y:S01]  /*0fb0*/  VIADD R4, R0, 0x500 ;  /* 0x0000050000047836 */ /* 0x000fe20000000000 */
[----:B------:R1:W5:Y:S01]  /*0fc0*/  @!P3 LDG.E R12, desc[UR20][R2.64+0x400] ;  /* 0x00040014020cb981 */ /* 0x000362000c1e1900 */
[----:B------:R-:W-:Y:S01]  /*0fd0*/  ISETP.GE.AND P3, PT, R5, UR17, PT ;  /* 0x0000001105007c0c */ /* 0x000fe2000bf66270 */
[----:B------:R-:W-:-:S02]  /*0fe0*/  IMAD.MOV.U32 R15, RZ, RZ, 0x7fffffff ;  /* 0x7fffffffff0f7424 */ /* 0x000fc400078e00ff */
[----:B------:R-:W-:Y:S01]  /*0ff0*/  IMAD.MOV.U32 R18, RZ, RZ, 0x7fffffff ;  /* 0x7fffffffff127424 */ /* 0x000fe200078e00ff */
[----:B------:R1:W5:Y:S01]  /*1000*/  @!P5 LDG.E R14, desc[UR20][R2.64+0x800] ;  /* 0x00080014020ed981 */ /* 0x000362000c1e1900 */
[----:B------:R-:W-:Y:S01]  /*1010*/  ISETP.GE.AND P5, PT, R4, UR17, PT ;  /* 0x0000001104007c0c */ /* 0x000fe2000bfa6270 */
[C---:B------:R-:W-:Y:S02]  /*1020*/  VIADD R5, R0.reuse, 0x580 ;  /* 0x0000058000057836 */ /* 0x040fe40000000000 */
[----:B------:R-:W-:Y:S01]  /*1030*/  VIADD R4, R0, 0x600 ;  /* 0x0000060000047836 */ /* 0x000fe20000000000 */
[----:B------:R1:W5:Y:S01]  /*1040*/  @!P0 LDG.E R15, desc[UR20][R2.64+0xa00] ;  /* 0x000a0014020f8981 */ /* 0x000362000c1e1900 */
[----:B------:R-:W-:Y:S01]  /*1050*/  IMAD.MOV.U32 R19, RZ, RZ, 0x7fffffff ;  /* 0x7fffffffff137424 */ /* 0x000fe200078e00ff */
[----:B------:R-:W-:Y:S01]  /*1060*/  ISETP.GE.AND P0, PT, R5, UR17, PT ;  /* 0x0000001105007c0c */ /* 0x000fe2000bf06270 */
[----:B------:R-:W-:Y:S01]  /*1070*/  IMAD.MOV.U32 R17, RZ, RZ, 0x7fffffff ;  /* 0x7fffffffff117424 */ /* 0x000fe200078e00ff */
[----:B------:R1:W5:Y:S01]  /*1080*/  @!P1 LDG.E R18, desc[UR20][R2.64+0xc00] ;  /* 0x000c001402129981 */ /* 0x000362000c1e1900 */
[----:B------:R-:W-:Y:S01]  /*1090*/  IMAD.MOV.U32 R16, RZ, RZ, 0x7fffffff ;  /* 0x7fffffffff107424 */ /* 0x000fe200078e00ff */
[----:B------:R-:W-:Y:S01]  /*10a0*/  ISETP.GE.AND P1, PT, R4, UR17, PT ;  /* 0x0000001104007c0c */ /* 0x000fe2000bf26270 */
[C---:B------:R-:W-:Y:S01]  /*10b0*/  VIADD R4, R0.reuse, 0x680 ;  /* 0x0000068000047836 */ /* 0x040fe20000000000 */
[----:B------:R1:W5:Y:S01]  /*10c0*/  @!P2 LDG.E R19, desc[UR20][R2.64+0xe00] ;  /* 0x000e00140213a981 */ /* 0x000362000c1e1900 */
[----:B------:R-:W-:-:S03]  /*10d0*/  VIADD R5, R0, 0x700 ;  /* 0x0000070000057836 */ /* 0x000fc60000000000 */
[----:B------:R1:W5:Y:S01]  /*10e0*/  @!P3 LDG.E R17, desc[UR20][R2.64+0x1000] ;  /* 0x001000140211b981 */ /* 0x000362000c1e1900 */
[----:B------:R-:W-:Y:S02]  /*10f0*/  ISETP.GE.AND P2, PT, R4, UR17, PT ;  /* 0x0000001104007c0c */ /* 0x000fe4000bf46270 */
[----:B------:R-:W-:Y:S01]  /*1100*/  ISETP.GE.AND P3, PT, R5, UR17, PT ;  /* 0x0000001105007c0c */ /* 0x000fe2000bf66270 */
[----:B------:R1:W5:Y:S01]  /*1110*/  @!P4 LDG.E R16, desc[UR20][R2.64+0x1200] ;  /* 0x001200140210c981 */ /* 0x000362000c1e1900 */
[----:B------:R-:W-:Y:S01]  /*1120*/  ISETP.GE.AND P4, PT, R20, UR17, PT ;  /* 0x0000001114007c0c */ /* 0x000fe2000bf86270 */
[----:B------:R-:W-:Y:S02]  /*1130*/  IMAD.MOV.U32 R9, RZ, RZ, 0x7fffffff ;  /* 0x7fffffffff097424 */ /* 0x000fe400078e00ff */
[----:B------:R-:W-:Y:S02]  /*1140*/  IMAD.MOV.U32 R8, RZ, RZ, 0x7fffffff ;  /* 0x7fffffffff087424 */ /* 0x000fe400078e00ff */
[----:B------:R-:W-:-:S02]  /*1150*/  IMAD.MOV.U32 R5, RZ, RZ, 0x7fffffff ;  /* 0x7fffffffff057424 */ /* 0x000fc400078e00ff */
[----:B------:R-:W-:Y:S01]  /*1160*/  IMAD.MOV.U32 R4, RZ, RZ, 0x7fffffff ;  /* 0x7fffffffff047424 */ /* 0x000fe200078e00ff */
[----:B------:R1:W5:Y:S01]  /*1170*/  @!P5 LDG.E R9, desc[UR20][R2.64+0x1400] ;  /* 0x001400140209d981 */ /* 0x000362000c1e1900 */
[----:B------:R-:W-:Y:S02]  /*1180*/  IMAD.MOV.U32 R6, RZ, RZ, 0x7fffffff ;  /* 0x7fffffffff067424 */ /* 0x000fe400078e00ff */
[----:B------:R-:W-:Y:S01]  /*1190*/  IMAD.MOV.U32 R7, RZ, RZ, 0x7fffffff ;  /* 0x7fffffffff077424 */ /* 0x000fe200078e00ff */
[----:B------:R1:W5:Y:S04]  /*11a0*/  @!P0 LDG.E R8, desc[UR20][R2.64+0x1600] ;  /* 0x0016001402088981 */ /* 0x000368000c1e1900 */
[----:B------:R1:W5:Y:S04]  /*11b0*/  @!P1 LDG.E R5, desc[UR20][R2.64+0x1800] ;  /* 0x0018001402059981 */ /* 0x000368000c1e1900 */
[----:B------:R1:W5:Y:S04]  /*11c0*/  @!P2 LDG.E R4, desc[UR20][R2.64+0x1a00] ;  /* 0x001a00140204a981 */ /* 0x000368000c1e1900 */
[----:B------:R1:W5:Y:S04]  /*11d0*/  @!P3 LDG.E R6, desc[UR20][R2.64+0x1c00] ;  /* 0x001c00140206b981 */ /* 0x000368000c1e1900 */
[----:B------:R1:W5:Y:S02]  /*11e0*/  @!P4 LDG.E R7, desc[UR20][R2.64+0x1e00] ;  /* 0x001e00140207c981 */ /* 0x000364000c1e1900 */
.L_x_143:
[----:B01----:R-:W0:Y:S02]  /*11f0*/  LDC.64 R2, c[0x0][0x398] ;  /* 0x0000e600ff027b82 */ /* 0x003e240000000a00 */
[----:B0-----:R-:W-:-:S13]  /*1200*/  ISETP.GT.AND P0, PT, R3, R2, PT ;  /* 0x000000020300720c */ /* 0x001fda0003f04270 */
[----:B------:R-:W-:Y:S05]  /*1210*/  @!P0 BRA `(.L_x_144) ;  /* 0x0000000800788947 */ /* 0x000fea0003800000 */
[----:B------:R-:W-:Y:S01]  /*1220*/  IMAD.MOV.U32 R2, RZ, RZ, -0x1 ;  /* 0xffffffffff027424 */ /* 0x000fe200078e00ff */
[----:B-----5:R-:W-:Y:S01]  /*1230*/  ISETP.GT.AND P0, PT, R10, -0x1, PT ;  /* 0xffffffff0a00780c */ /* 0x020fe20003f04270 */
[----:B------:R-:W0:Y:S01]  /*1240*/  S2UR UR15, SR_CgaCtaId ;  /* 0x00000000000f79c3 */ /* 0x000e220000008800 */
[----:B------:R-:W-:Y:S01]  /*1250*/  ISETP.GT.AND P1, PT, R11, -0x1, PT ;  /* 0xffffffff0b00780c */ /* 0x000fe20003f24270 */
[----:B------:R-:W-:Y:S01]  /*1260*/  UMOV UR4, 0x400 ;  /* 0x0000040000047882 */ /* 0x000fe20000000000 */
[C---:B------:R-:W-:Y:S01]  /*1270*/  SEL R23, R2.reuse, 0x80000000, !P0 ;  /* 0x8000000002177807 */ /* 0x040fe20004000000 */
[----:B------:R-:W1:Y:S01]  /*1280*/  LDCU UR16, c[0x0][0x398] ;  /* 0x00007300ff1077ac */ /* 0x000e620008000800 */
[----:B------:R-:W-:Y:S02]  /*1290*/  SEL R22, R2, 0x80000000, !P1 ;  /* 0x8000000002167807 */ /* 0x000fe40004800000 */
[----:B------:R-:W-:Y:S02]  /*12a0*/  ISETP.GT.AND P0, PT, R14, -0x1, PT ;  /* 0xffffffff0e00780c */ /* 0x000fe40003f04270 */
[----:B------:R-:W-:-:S02]  /*12b0*/  ISETP.GT.AND P1, PT, R15, -0x1, PT ;  /* 0xffffffff0f00780c */ /* 0x000fc40003f24270 */
[----:B------:R-:W-:Y:S02]  /*12c0*/  ISETP.GT.AND P2, PT, R12, -0x1, PT ;  /* 0xffffffff0c00780c */ /* 0x000fe40003f44270 */
[----:B------:R-:W-:Y:S02]  /*12d0*/  ISETP.GT.AND P3, PT, R13, -0x1, PT ;  /* 0xffffffff0d00780c */ /* 0x000fe40003f64270 */
[----:B------:R-:W-:Y:S02]  /*12e0*/  LOP3.LUT R10, R23, R10, RZ, 0x3c, !PT ;  /* 0x0000000a170a7212 */ /* 0x000fe400078e3cff */
[----:B------:R-:W-:Y:S02]  /*12f0*/  LOP3.LUT R11, R22, R11, RZ, 0x3c, !PT ;  /* 0x0000000b160b7212 */ /* 0x000fe400078e3cff */
[C---:B------:R-:W-:Y:S02]  /*1300*/  SEL R23, R2.reuse, 0x80000000, !P0 ;  /* 0x8000000002177807 */ /* 0x040fe40004000000 */
[----:B------:R-:W-:-:S02]  /*1310*/  SEL R22, R2, 0x80000000, !P1 ;  /* 0x8000000002167807 */ /* 0x000fc40004800000 */
[----:B------:R-:W-:Y:S01]  /*1320*/  ISETP.GT.AND P0, PT, R17, -0x1, PT ;  /* 0xffffffff1100780c */ /* 0x000fe20003f04270 */
[----:B0-----:R-:W-:Y:S01]  /*1330*/  ULEA UR15, UR15, UR4, 0x18 ;  /* 0x000000040f0f7291 */ /* 0x001fe2000f8ec0ff */
[----:B------:R-:W-:Y:S02]  /*1340*/  ISETP.GT.AND P1, PT, R16, -0x1, PT ;  /* 0xffffffff1000780c */ /* 0x000fe40003f24270 */
[C---:B------:R-:W-:Y:S01]  /*1350*/  SEL R25, R2.reuse, 0x80000000, !P2 ;  /* 0x8000000002197807 */ /* 0x040fe20005000000 */
[----:B------:R-:W-:Y:S01]  /*1360*/  UMOV UR4, URZ ;  /* 0x000000ff00047c82 */ /* 0x000fe20008000000 */
[----:B------:R-:W-:Y:S02]  /*1370*/  SEL R24, R2, 0x80000000, !P3 ;  /* 0x8000000002187807 */ /* 0x000fe40005800000 */
[----:B------:R-:W-:Y:S02]  /*1380*/  ISETP.GT.AND P2, PT, R18, -0x1, PT ;  /* 0xffffffff1200780c */ /* 0x000fe40003f44270 */
[----:B------:R-:W-:-:S02]  /*1390*/  ISETP.GT.AND P3, PT, R19, -0x1, PT ;  /* 0xffffffff1300780c */ /* 0x000fc40003f64270 */
[----:B------:R-:W-:Y:S02]  /*13a0*/  LOP3.LUT R14, R23, R14, RZ, 0x3c, !PT ;  /* 0x0000000e170e7212 */ /* 0x000fe400078e3cff */
[----:B------:R-:W-:Y:S02]  /*13b0*/  LOP3.LUT R15, R22, R15, RZ, 0x3c, !PT ;  /* 0x0000000f160f7212 */ /* 0x000fe400078e3cff */
[C---:B------:R-:W-:Y:S02]  /*13c0*/  SEL R22, R2.reuse, 0x80000000, !P0 ;  /* 0x8000000002167807 */ /* 0x040fe40004000000 */
[----:B------:R-:W-:Y:S02]  /*13d0*/  SEL R23, R2, 0x80000000, !P1 ;  /* 0x8000000002177807 */ /* 0x000fe40004800000 */
[----:B------:R-:W-:Y:S02]  /*13e0*/  LOP3.LUT R12, R25, R12, RZ, 0x3c, !PT ;  /* 0x0000000c190c7212 */ /* 0x000fe400078e3cff */
[----:B------:R-:W-:-:S02]  /*13f0*/  LOP3.LUT R13, R24, R13, RZ, 0x3c, !PT ;  /* 0x0000000d180d7212 */ /* 0x000fc400078e3cff */
[----:B------:R-:W-:Y:S02]  /*1400*/  ISETP.GT.AND P0, PT, R8, -0x1, PT ;  /* 0xffffffff0800780c */ /* 0x000fe40003f04270 */
[C---:B------:R-:W-:Y:S02]  /*1410*/  SEL R25, R2.reuse, 0x80000000, !P2 ;  /* 0x8000000002197807 */ /* 0x040fe40005000000 */
[C---:B------:R-:W-:Y:S02]  /*1420*/  SEL R24, R2.reuse, 0x80000000, !P3 ;  /* 0x8000000002187807 */ /* 0x040fe40005800000 */
[----:B------:R-:W-:Y:S02]  /*1430*/  ISETP.GT.AND P2, PT, R9, -0x1, PT ;  /* 0xffffffff0900780c */ /* 0x000fe40003f44270 */
[----:B------:R-:W-:Y:S02]  /*1440*/  LOP3.LUT R16, R23, R16, RZ, 0x3c, !PT ;  /* 0x0000001017107212 */ /* 0x000fe400078e3cff */
[----:B------:R-:W-:-:S02]  /*1450*/  SEL R23, R2, 0x80000000, !P0 ;  /* 0x8000000002177807 */ /* 0x000fc40004000000 */
[----:B------:R-:W-:Y:S02]  /*1460*/  LOP3.LUT R19, R24, R19, RZ, 0x3c, !PT ;  /* 0x0000001318137212 */ /* 0x000fe400078e3cff */
[----:B------:R-:W-:Y:S02]  /*1470*/  ISETP.GT.AND P0, PT, R5, -0x1, PT ;  /* 0xffffffff0500780c */ /* 0x000fe40003f04270 */
[----:B------:R-:W-:Y:S02]  /*1480*/  SEL R24, R2, 0x80000000, !P2 ;  /* 0x8000000002187807 */ /* 0x000fe40005000000 */
[----:B------:R-:W-:Y:S02]  /*1490*/  ISETP.GT.AND P1, PT, R4, -0x1, PT ;  /* 0xffffffff0400780c */ /* 0x000fe40003f24270 */
[----:B------:R-:W-:Y:S02]  /*14a0*/  ISETP.GT.AND P2, PT, R6, -0x1, PT ;  /* 0xffffffff0600780c */ /* 0x000fe40003f44270 */
[----:B------:R-:W-:-:S02]  /*14b0*/  LOP3.LUT R17, R22, R17, RZ, 0x3c, !PT ;  /* 0x0000001116117212 */ /* 0x000fc400078e3cff */
[C---:B------:R-:W-:Y:S02]  /*14c0*/  SEL R22, R2.reuse, 0x80000000, !P0 ;  /* 0x8000000002167807 */ /* 0x040fe40004000000 */
[----:B------:R-:W-:Y:S02]  /*14d0*/  LOP3.LUT R18, R25, R18, RZ, 0x3c, !PT ;  /* 0x0000001219127212 */ /* 0x000fe400078e3cff */
[----:B------:R-:W-:Y:S02]  /*14e0*/  LOP3.LUT R8, R23, R8, RZ, 0x3c, !PT ;  /* 0x0000000817087212 */ /* 0x000fe400078e3cff */
[----:B------:R-:W-:Y:S02]  /*14f0*/  ISETP.GT.AND P0, PT, R7, -0x1, PT ;  /* 0xffffffff0700780c */ /* 0x000fe40003f04270 */
[C---:B------:R-:W-:Y:S02]  /*1500*/  SEL R23, R2.reuse, 0x80000000, !P1 ;  /* 0x8000000002177807 */ /* 0x040fe40004800000 */
[----:B------:R-:W-:-:S02]  /*1510*/  SEL R25, R2, 0x80000000, !P2 ;  /* 0x8000000002197807 */ /* 0x000fc40005000000 */
[----:B------:R-:W-:Y:S02]  /*1520*/  ISETP.NE.AND P1, PT, R10, 0x7fffffff, PT ;  /* 0x7fffffff0a00780c */ /* 0x000fe40003f25270 */
[----:B------:R-:W-:Y:S02]  /*1530*/  ISETP.NE.AND P2, PT, R11, 0x7fffffff, PT ;  /* 0x7fffffff0b00780c */ /* 0x000fe40003f45270 */
[----:B------:R-:W-:Y:S02]  /*1540*/  ISETP.NE.AND P3, PT, R12, 0x7fffffff, PT ;  /* 0x7fffffff0c00780c */ /* 0x000fe40003f65270 */
[----:B------:R-:W-:Y:S02]  /*1550*/  ISETP.NE.AND P4, PT, R13, 0x7fffffff, PT ;  /* 0x7fffffff0d00780c */ /* 0x000fe40003f85270 */
[----:B------:R-:W-:Y:S02]  /*1560*/  LOP3.LUT R5, R22, R5, RZ, 0x3c, !PT ;  /* 0x0000000516057212 */ /* 0x000fe400078e3cff */
[----:B------:R-:W-:-:S02]  /*1570*/  SEL R22, R2, 0x80000000, !P0 ;  /* 0x8000000002167807 */ /* 0x000fc40004000000 */
[----:B------:R-:W-:Y:S02]  /*1580*/  SEL R10, R10, 0x80000000, P1 ;  /* 0x800000000a0a7807 */ /* 0x000fe40000800000 */
[----:B------:R-:W-:Y:S02]  /*1590*/  SEL R11, R11, 0x80000000, P2 ;  /* 0x800000000b0b7807 */ /* 0x000fe40001000000 */
[----:B------:R-:W-:Y:S02]  /*15a0*/  SEL R12, R12, 0x80000000, P3 ;  /* 0x800000000c0c7807 */ /* 0x000fe40001800000 */
[----:B------:R-:W-:Y:S02]  /*15b0*/  SEL R13, R13, 0x80000000, P4 ;  /* 0x800000000d0d7807 */ /* 0x000fe40002000000 */
[----:B------:R-:W-:Y:S02]  /*15c0*/  ISETP.NE.AND P5, PT, R14, 0x7fffffff, PT ;  /* 0x7fffffff0e00780c */ /* 0x000fe40003fa5270 */
[----:B------:R-:W-:-:S02]  /*15d0*/  ISETP.NE.AND P0, PT, R15, 0x7fffffff, PT ;  /* 0x7fffffff0f00780c */ /* 0x000fc40003f05270 */
[----:B------:R-:W-:Y:S02]  /*15e0*/  ISETP.NE.AND P1, PT, R18, 0x7fffffff, PT ;  /* 0x7fffffff1200780c */ /* 0x000fe40003f25270 */
[----:B------:R-:W-:Y:S02]  /*15f0*/  ISETP.NE.AND P2, PT, R19, 0x7fffffff, PT ;  /* 0x7fffffff1300780c */ /* 0x000fe40003f45270 */
[----:B------:R-:W-:Y:S02]  /*1600*/  ISETP.NE.AND P3, PT, R17, 0x7fffffff, PT ;  /* 0x7fffffff1100780c */ /* 0x000fe40003f65270 */
[----:B------:R-:W-:Y:S02]  /*1610*/  ISETP.NE.AND P4, PT, R16, 0x7fffffff, PT ;  /* 0x7fffffff1000780c */ /* 0x000fe40003f85270 */
[----:B------:R-:W-:Y:S02]  /*1620*/  LOP3.LUT R9, R24, R9, RZ, 0x3c, !PT ;  /* 0x0000000918097212 */ /* 0x000fe400078e3cff */
[----:B------:R-:W-:-:S02]  /*1630*/  LOP3.LUT R4, R23, R4, RZ, 0x3c, !PT ;  /* 0x0000000417047212 */ /* 0x000fc400078e3cff */
[----:B------:R-:W-:Y:S02]  /*1640*/  LOP3.LUT R6, R25, R6, RZ, 0x3c, !PT ;  /* 0x0000000619067212 */ /* 0x000fe400078e3cff */
[----:B------:R-:W-:Y:S02]  /*1650*/  LOP3.LUT R7, R22, R7, RZ, 0x3c, !PT ;  /* 0x0000000716077212 */ /* 0x000fe400078e3cff */
[----:B------:R-:W-:Y:S02]  /*1660*/  SEL R14, R14, 0x80000000, P5 ;  /* 0x800000000e0e7807 */ /* 0x000fe40002800000 */
[----:B------:R-:W-:Y:S02]  /*1670*/  SEL R15, R15, 0x80000000, P0 ;  /* 0x800000000f0f7807 */ /* 0x000fe40000000000 */
[----:B------:R-:W-:Y:S02]  /*1680*/  SEL R18, R18, 0x80000000, P1 ;  /* 0x8000000012127807 */ /* 0x000fe40000800000 */
[----:B------:R-:W-:-:S02]  /*1690*/  SEL R19, R19, 0x80000000, P2 ;  /* 0x8000000013137807 */ /* 0x000fc40001000000 */
[----:B------:R-:W-:Y:S02]  /*16a0*/  SEL R17, R17, 0x80000000, P3 ;  /* 0x8000000011117807 */ /* 0x000fe40001800000 */
[----:B------:R-:W-:Y:S02]  /*16b0*/  SEL R16, R16, 0x80000000, P4 ;  /* 0x8000000010107807 */ /* 0x000fe40002000000 */
[----:B------:R-:W-:Y:S02]  /*16c0*/  ISETP.NE.AND P5, PT, R9, 0x7fffffff, PT ;  /* 0x7fffffff0900780c */ /* 0x000fe40003fa5270 */
[----:B------:R-:W-:Y:S02]  /*16d0*/  ISETP.NE.AND P0, PT, R8, 0x7fffffff, PT ;  /* 0x7fffffff0800780c */ /* 0x000fe40003f05270 */
[----:B------:R-:W-:Y:S02]  /*16e0*/  ISETP.NE.AND P1, PT, R5, 0x7fffffff, PT ;  /* 0x7fffffff0500780c */ /* 0x000fe40003f25270 */
[----:B------:R-:W-:-:S02]  /*16f0*/  ISETP.NE.AND P2, PT, R4, 0x7fffffff, PT ;  /* 0x7fffffff0400780c */ /* 0x000fc40003f45270 */
[----:B------:R-:W-:Y:S02]  /*1700*/  ISETP.NE.AND P3, PT, R6, 0x7fffffff, PT ;  /* 0x7fffffff0600780c */ /* 0x000fe40003f65270 */
[----:B------:R-:W-:Y:S02]  /*1710*/  ISETP.NE.AND P4, PT, R7, 0x7fffffff, PT ;  /* 0x7fffffff0700780c */ /* 0x000fe40003f85270 */
[----:B------:R-:W-:Y:S02]  /*1720*/  SEL R9, R9, 0x80000000, P5 ;  /* 0x8000000009097807 */ /* 0x000fe40002800000 */
[----:B------:R-:W-:Y:S02]  /*1730*/  SEL R8, R8, 0x80000000, P0 ;  /* 0x8000000008087807 */ /* 0x000fe40000000000 */
[----:B------:R-:W-:Y:S02]  /*1740*/  SEL R5, R5, 0x80000000, P1 ;  /* 0x8000000005057807 */ /* 0x000fe40000800000 */
[----:B------:R-:W-:-:S02]  /*1750*/  SEL R4, R4, 0x80000000, P2 ;  /* 0x8000000004047807 */ /* 0x000fc40001000000 */
[----:B------:R-:W-:Y:S02]  /*1760*/  SEL R6, R6, 0x80000000, P3 ;  /* 0x8000000006067807 */ /* 0x000fe40001800000 */
[----:B-1----:R-:W-:-:S07]  /*1770*/  SEL R7, R7, 0x80000000, P4 ;  /* 0x8000000007077807 */ /* 0x002fce0002000000 */
.L_x_145:
[----:B------:R-:W-:Y:S01]  /*1780*/  IMAD R22, RZ, RZ, -UR16 ;  /* 0x80000010ff167e24 */ /* 0x000fe2000f8e02ff */
[----:B0-----:R-:W-:Y:S01]  /*1790*/  SHF.R.U32.HI R25, RZ, UR16, R10 ;  /* 0x00000010ff197c19 */ /* 0x001fe2000801160a */
[----:B------:R-:W-:Y:S01]  /*17a0*/  ULEA UR17, UR4, UR15, 0xa ;  /* 0x0000000f04117291 */ /* 0x000fe2000f8e50ff */
[----:B------:R-:W-:Y:S01]  /*17b0*/  SHF.R.U32.HI R27, RZ, UR16, R12 ;  /* 0x00000010ff1b7c19 */ /* 0x000fe2000801160c */
[----:B------:R-:W-:Y:S01]  /*17c0*/  UIADD3 UR4, UPT, UPT, UR4, 0x1, URZ ;  /* 0x0000000104047890 */ /* 0x000fe2000fffe0ff */
[----:B------:R-:W-:Y:S02]  /*17d0*/  VIADDMNMX R23, R22, R3, 0x8, PT ;  /* 0x0000000816177446 */ /* 0x000fe40003800103 */
[----:B------:R-:W-:Y:S02]  /*17e0*/  SHF.R.U32.HI R29, RZ, UR16, R13 ;  /* 0x00000010ff1d7c19 */ /* 0x000fe4000801160d */
[----:B------:R-:W-:Y:S02]  /*17f0*/  SHF.L.U32 R22, R2, R23, RZ ;  /* 0x0000001702167219 */ /* 0x000fe400000006ff */
[----:B------:R-:W-:-:S02]  /*1800*/  SHF.R.U32.HI R23, RZ, UR16, R11 ;  /* 0x00000010ff177c19 */ /* 0x000fc4000801160b */
[-C--:B------:R-:W-:Y:S02]  /*1810*/  LOP3.LUT R25, R25, R22.reuse, RZ, 0x30, !PT ;  /* 0x0000001619197212 */ /* 0x080fe400078e30ff */
[-C--:B------:R-:W-:Y:S02]  /*1820*/  LOP3.LUT R23, R23, R22.reuse, RZ, 0x30, !PT ;  /* 0x0000001617177212 */ /* 0x080fe400078e30ff */
[----:B------:R-:W-:Y:S02]  /*1830*/  LOP3.LUT R27, R27, R22, RZ, 0x30, !PT ;  /* 0x000000161b1b7212 */ /* 0x000fe400078e30ff */
[----:B------:R-:W-:Y:S02]  /*1840*/  LEA R25, R25, UR17, 0x2 ;  /* 0x0000001119197c11 */ /* 0x000fe4000f8e10ff */
[----:B------:R-:W-:Y:S02]  /*1850*/  LEA R23, R23, UR17, 0x2 ;  /* 0x0000001117177c11 */ /* 0x000fe4000f8e10ff */
[----:B------:R-:W-:Y:S01]  /*1860*/  LEA R27, R27, UR17, 0x2 ;  /* 0x000000111b1b7c11 */ /* 0x000fe2000f8e10ff */
[----:B------:R0:W-:Y:S01]  /*1870*/  ATOMS.POPC.INC.32 RZ, [R25+URZ] ;  /* 0x0000000019ff7f8c */ /* 0x0001e2000d8000ff */
[----:B------:R-:W-:-:S02]  /*1880*/  SHF.R.U32.HI R24, RZ, UR16, R14 ;  /* 0x00000010ff187c19 */ /* 0x000fc4000801160e */
[----:B------:R-:W-:Y:S01]  /*1890*/  SHF.R.U32.HI R26, RZ, UR16, R15 ;  /* 0x00000010ff1a7c19 */ /* 0x000fe2000801160f */
[----:B------:R1:W-:Y:S01]  /*18a0*/  ATOMS.POPC.INC.32 RZ, [R23+URZ] ;  /* 0x0000000017ff7f8c */ /* 0x0003e2000d8000ff */
[-C--:B------:R-:W-:Y:S02]  /*18b0*/  LOP3.LUT R29, R29, R22.reuse, RZ, 0x30, !PT ;  /* 0x000000161d1d7212 */ /* 0x080fe400078e30ff */
[-C--:B------:R-:W-:Y:S01]  /*18c0*/  LOP3.LUT R24, R24, R22.reuse, RZ, 0x30, !PT ;  /* 0x0000001618187212 */ /* 0x080fe200078e30ff */
[----:B------:R2:W-:Y:S01]  /*18d0*/  ATOMS.POPC.INC.32 RZ, [R27+URZ] ;  /* 0x000000001bff7f8c */ /* 0x0005e2000d8000ff */
[----:B0-----:R-:W-:Y:S02]  /*18e0*/  SHF.R.U32.HI R25, RZ, UR16, R19 ;  /* 0x00000010ff197c19 */ /* 0x001fe40008011613 */
[----:B------:R-:W-:Y:S02]  /*18f0*/  LOP3.LUT R26, R26, R22, RZ, 0x30, !PT ;  /* 0x000000161a1a7212 */ /* 0x000fe400078e30ff */
[----:B-1----:R-:W-:-:S02]  /*1900*/  SHF.R.U32.HI R23, RZ, UR16, R18 ;  /* 0x00000010ff177c19 */ /* 0x002fc40008011612 */
[----:B------:R-:W-:Y:S02]  /*1910*/  LEA R29, R29, UR17, 0x2 ;  /* 0x000000111d1d7c11 */ /* 0x000fe4000f8e10ff */
[----:B--2---:R-:W-:Y:S02]  /*1920*/  SHF.R.U32.HI R27, RZ, UR16, R17 ;  /* 0x00000010ff1b7c19 */ /* 0x004fe40008011611 */
[-C--:B------:R-:W-:Y:S01]  /*1930*/  LOP3.LUT R23, R23, R22.reuse, RZ, 0x30, !PT ;  /* 0x0000001617177212 */ /* 0x080fe200078e30ff */
[----:B------:R0:W-:Y:S01]  /*1940*/  ATOMS.POPC.INC.32 RZ, [R29+URZ] ;  /* 0x000000001dff7f8c */ /* 0x0001e2000d8000ff */
[-C--:B------:R-:W-:Y:S02]  /*1950*/  LOP3.LUT R25, R25, R22.reuse, RZ, 0x30, !PT ;  /* 0x0000001619197212 */ /* 0x080fe400078e30ff */
[----:B------:R-:W-:Y:S02]  /*1960*/  LEA R24, R24, UR17, 0x2 ;  /* 0x0000001118187c11 */ /* 0x000fe4000f8e10ff */
[----:B------:R-:W-:-:S02]  /*1970*/  LOP3.LUT R27, R27, R22, RZ, 0x30, !PT ;  /* 0x000000161b1b7212 */ /* 0x000fc400078e30ff */
[----:B------:R-:W-:Y:S01]  /*1980*/  LEA R26, R26, UR17, 0x2 ;  /* 0x000000111a1a7c11 */ /* 0x000fe2000f8e10ff */
[----:B------:R1:W-:Y:S01]  /*1990*/  ATOMS.POPC.INC.32 RZ, [R24+URZ] ;  /* 0x0000000018ff7f8c */ /* 0x0003e2000d8000ff */
[----:B------:R-:W-:Y:S02]  /*19a0*/  LEA R23, R23, UR17, 0x2 ;  /* 0x0000001117177c11 */ /* 0x000fe4000f8e10ff */
[----:B------:R-:W-:Y:S01]  /*19b0*/  LEA R25, R25, UR17, 0x2 ;  /* 0x0000001119197c11 */ /* 0x000fe2000f8e10ff */
[----:B------:R2:W-:Y:S01]  /*19c0*/  ATOMS.POPC.INC.32 RZ, [R26+URZ] ;  /* 0x000000001aff7f8c */ /* 0x0005e2000d8000ff */
[----:B------:R-:W-:Y:S02]  /*19d0*/  LEA R27, R27, UR17, 0x2 ;  /* 0x000000111b1b7c11 */ /* 0x000fe4000f8e10ff */
[----:B0-----:R-:W-:Y:S01]  /*19e0*/  SHF.R.U32.HI R29, RZ, UR16, R16 ;  /* 0x00000010ff1d7c19 */ /* 0x001fe20008011610 */
[----:B------:R0:W-:Y:S01]  /*19f0*/  ATOMS.POPC.INC.32 RZ, [R23+URZ] ;  /* 0x0000000017ff7f8c */ /* 0x0001e2000d8000ff */
[----:B-1----:R-:W-:-:S02]  /*1a00*/  SHF.R.U32.HI R24, RZ, UR16, R9 ;  /* 0x00000010ff187c19 */ /* 0x002fc40008011609 */
[----:B------:R-:W-:Y:S01]  /*1a10*/  SHF.R.U32.HI R28, RZ, UR16, R7 ;  /* 0x00000010ff1c7c19 */ /* 0x000fe20008011607 */
[----:B------:R1:W-:Y:S01]  /*1a20*/  ATOMS.POPC.INC.32 RZ, [R25+URZ] ;  /* 0x0000000019ff7f8c */ /* 0x0003e2000d8000ff */
[----:B--2---:R-:W-:Y:S02]  /*1a30*/  SHF.R.U32.HI R26, RZ, UR16, R8 ;  /* 0x00000010ff1a7c19 */ /* 0x004fe40008011608 */
[-C--:B------:R-:W-:Y:S01]  /*1a40*/  LOP3.LUT R29, R29, R22.reuse, RZ, 0x30, !PT ;  /* 0x000000161d1d7212 */ /* 0x080fe200078e30ff */
[----:B------:R2:W-:Y:S01]  /*1a50*/  ATOMS.POPC.INC.32 RZ, [R27+URZ] ;  /* 0x000000001bff7f8c */ /* 0x0005e2000d8000ff */
[----:B0-----:R-:W-:Y:S02]  /*1a60*/  SHF.R.U32.HI R23, RZ, UR16, R5 ;  /* 0x00000010ff177c19 */ /* 0x001fe40008011605 */
[----:B------:R-:W-:Y:S02]  /*1a70*/  LOP3.LUT R24, R24, R22, RZ, 0x30, !PT ;  /* 0x0000001618187212 */ /* 0x000fe400078e30ff */
[----:B-1----:R-:W-:-:S02]  /*1a80*/  SHF.R.U32.HI R25, RZ, UR16, R4 ;  /* 0x00000010ff197c19 */ /* 0x002fc40008011604 */
[-C--:B------:R-:W-:Y:S02]  /*1a90*/  LOP3.LUT R26, R26, R22.reuse, RZ, 0x30, !PT ;  /* 0x000000161a1a7212 */ /* 0x080fe400078e30ff */
[----:B--2---:R-:W-:Y:S01]  /*1aa0*/  SHF.R.U32.HI R27, RZ, UR16, R6 ;  /* 0x00000010ff1b7c19 */ /* 0x004fe20008011606 */
[----:B------:R-:W-:Y:S01]  /*1ab0*/  UIADD3 UR16, UPT, UPT, UR16, 0x8, URZ ;  /* 0x0000000810107890 */ /* 0x000fe2000fffe0ff */
[-C--:B------:R-:W-:Y:S02]  /*1ac0*/  LOP3.LUT R23, R23, R22.reuse, RZ, 0x30, !PT ;  /* 0x0000001617177212 */ /* 0x080fe400078e30ff */
[----:B------:R-:W-:Y:S02]  /*1ad0*/  LEA R29, R29, UR17, 0x2 ;  /* 0x000000111d1d7c11 */ /* 0x000fe4000f8e10ff */
[----:B------:R-:W-:Y:S02]  /*1ae0*/  LOP3.LUT R25, R25, R22, RZ, 0x30, !PT ;  /* 0x0000001619197212 */ /* 0x000fe400078e30ff */
[----:B------:R-:W-:Y:S01]  /*1af0*/  ISETP.LE.AND P0, PT, R3, UR16, PT ;  /* 0x0000001003007c0c */ /* 0x000fe2000bf03270 */
[----:B------:R0:W-:Y:S01]  /*1b00*/  ATOMS.POPC.INC.32 RZ, [R29+URZ] ;  /* 0x000000001dff7f8c */ /* 0x0001e2000d8000ff */
[----:B------:R-:W-:-:S02]  /*1b10*/  LEA R24, R24, UR17, 0x2 ;  /* 0x0000001118187c11 */ /* 0x000fc4000f8e10ff */
[-C--:B------:R-:W-:Y:S02]  /*1b20*/  LOP3.LUT R27, R27, R22.reuse, RZ, 0x30, !PT ;  /* 0x000000161b1b7212 */ /* 0x080fe400078e30ff */
[----:B------:R-:W-:Y:S01]  /*1b30*/  LEA R26, R26, UR17, 0x2 ;  /* 0x000000111a1a7c11 */ /* 0x000fe2000f8e10ff */
[----:B------:R0:W-:Y:S01]  /*1b40*/  ATOMS.POPC.INC.32 RZ, [R24+URZ] ;  /* 0x0000000018ff7f8c */ /* 0x0001e2000d8000ff */
[----:B------:R-:W-:Y:S02]  /*1b50*/  LOP3.LUT R28, R28, R22, RZ, 0x30, !PT ;  /* 0x000000161c1c7212 */ /* 0x000fe400078e30ff */
[----:B------:R-:W-:Y:S01]  /*1b60*/  LEA R23, R23, UR17, 0x2 ;  /* 0x0000001117177c11 */ /* 0x000fe2000f8e10ff */
[----:B------:R0:W-:Y:S01]  /*1b70*/  ATOMS.POPC.INC.32 RZ, [R26+URZ] ;  /* 0x000000001aff7f8c */ /* 0x0001e2000d8000ff */
[----:B------:R-:W-:Y:S02]  /*1b80*/  LEA R25, R25, UR17, 0x2 ;  /* 0x0000001119197c11 */ /* 0x000fe4000f8e10ff */
[----:B------:R-:W-:Y:S01]  /*1b90*/  LEA R27, R27, UR17, 0x2 ;  /* 0x000000111b1b7c11 */ /* 0x000fe2000f8e10ff */
[----:B------:R0:W-:Y:S01]  /*1ba0*/  ATOMS.POPC.INC.32 RZ, [R23+URZ] ;  /* 0x0000000017ff7f8c */ /* 0x0001e2000d8000ff */
[----:B------:R-:W-:-:S03]  /*1bb0*/  LEA R28, R28, UR17, 0x2 ;  /* 0x000000111c1c7c11 */ /* 0x000fc6000f8e10ff */
[----:B------:R0:W-:Y:S04]  /*1bc0*/  ATOMS.POPC.INC.32 RZ, [R25+URZ] ;  /* 0x0000000019ff7f8c */ /* 0x0001e8000d8000ff */
[----:B------:R0:W-:Y:S04]  /*1bd0*/  ATOMS.POPC.INC.32 RZ, [R27+URZ] ;  /* 0x000000001bff7f8c */ /* 0x0001e8000d8000ff */
[----:B------:R0:W-:Y:S01]  /*1be0*/  ATOMS.POPC.INC.32 RZ, [R28+URZ] ;  /* 0x000000001cff7f8c */ /* 0x0001e2000d8000ff */
[----:B------:R-:W-:Y:S05]  /*1bf0*/  @!P0 BRA `(.L_x_145) ;  /* 0xfffffff800e08947 */ /* 0x000fea000383ffff */
.L_x_144:
[----:B------:R-:W-:Y:S05]  /*1c00*/  BRA.U !UP0, `(.L_x_146) ;  /* 0xffffffed08dc7547 */ /* 0x000fea000b83ffff */
.L_x_141:
[----:B------:R-:W-:Y:S01]  /*1c10*/  BAR.SYNC.DEFER_BLOCKING 0x0 ;  /* 0x0000000000007b1d */ /* 0x000fe20000010000 */
[----:B------:R-:W-:-:S05]  /*1c20*/  ISETP.NE.AND P0, PT, R21, RZ, PT ;  /* 0x000000ff1500720c */ /* 0x000fca0003f05270 */
[----:B------:R-:W-:Y:S08]  /*1c30*/  BSSY.RECONVERGENT B0, `(.L_x_147) ;  /* 0x0000167000007945 */ /* 0x000ff00003800200 */
[----:B------:R-:W-:Y:S05]  /*1c40*/  @P0 BRA `(.L_x_148) ;  /* 0x0000001400940947 */ /* 0x000fea0003800000 */
[----:B------:R-:W0:Y:S01]  /*1c50*/  S2UR UR5, SR_CgaCtaId ;  /* 0x00000000000579c3 */ /* 0x000e220000008800 */
[----:B------:R-:W-:Y:S01]  /*1c60*/  UISETP.GE.U32.AND UP0, UPT, UR22, 0x7, UPT ;  /* 0x000000071600788c */ /* 0x000fe2000bf06070 */
[----:B-----5:R-:W-:Y:S01]  /*1c70*/  IMAD.MOV.U32 R5, RZ, RZ, RZ ;  /* 0x000000ffff057224 */ /* 0x020fe200078e00ff */
[----:B------:R-:W-:Y:S02]  /*1c80*/  UMOV UR4, 0x400 ;  /* 0x0000040000047882 */ /* 0x000fe40000000000 */
[----:B0-----:R-:W-:-:S06]  /*1c90*/  ULEA UR4, UR5, UR4, 0x18 ;  /* 0x0000000405047291 */ /* 0x001fcc000f8ec0ff */
[----:B--23--:R-:W-:Y:S01]  /*1ca0*/  LEA R2, R0, UR4, 0x2 ;  /* 0x0000000400027c11 */ /* 0x00cfe2000f8e10ff */
[----:B------:R-:W-:Y:S06]  /*1cb0*/  BRA.U !UP0, `(.L_x_149) ;  /* 0x00000005085c7547 */ /* 0x000fec000b800000 */
[----:B-1----:R-:W0:Y:S01]  /*1cc0*/  LDC.64 R4, c[0x0][0x380] ;  /* 0x0000e000ff047b82 */ /* 0x002e220000000a00 */
[----:B----4-:R-:W-:-:S07]  /*1cd0*/  IMAD.MOV.U32 R3, RZ, RZ, RZ ;  /* 0x000000ffff037224 */ /* 0x010fce00078e00ff */
.L_x_166:
[----:B----4-:R-:W-:Y:S01]  /*1ce0*/  IMAD R7, R3, 0x400, R2 ;  /* 0x0000040003077824 */ /* 0x010fe200078e0202 */
[----:B------:R-:W-:Y:S04]  /*1cf0*/  BSSY.RECONVERGENT B1, `(.L_x_150) ;  /* 0x000000f000017945 */ /* 0x000fe80003800200 */
[----:B01----:R-:W1:Y:S04]  /*1d00*/  LDS R18, [R7] ;  /* 0x0000000007127984 */ /* 0x003e680000000800 */
[----:B--23--:R2:W3:Y:S04]  /*1d10*/  LDS R9, [R7+0x400] ;  /* 0x0004000007097984 */ /* 0x00c4e80000000800 */
[----:B------:R2:W4:Y:S04]  /*1d20*/  LDS R22, [R7+0x800] ;  /* 0x0008000007167984 */ /* 0x0005280000000800 */
[----:B------:R2:W0:Y:S04]  /*1d30*/  LDS R14, [R7+0xc00] ;  /* 0x000c0000070e7984 */ /* 0x0004280000000800 */
[----:B------:R2:W0:Y:S04]  /*1d40*/  LDS R12, [R7+0x1000] ;  /* 0x00100000070c7984 */ /* 0x0004280000000800 */
[----:B------:R2:W0:Y:S04]  /*1d50*/  LDS R6, [R7+0x1400] ;  /* 0x0014000007067984 */ /* 0x0004280000000800 */
[----:B------:R2:W0:Y:S04]  /*1d60*/  LDS R8, [R7+0x1800] ;  /* 0x0018000007087984 */ /* 0x0004280000000800 */
[----:B------:R2:W0:Y:S01]  /*1d70*/  LDS R10, [R7+0x1c00] ;  /* 0x001c0000070a7984 */ /* 0x0004220000000800 */
[----:B-1----:R-:W-:-:S13]  /*1d80*/  ISETP.NE.AND P0, PT, R18, RZ, PT ;  /* 0x000000ff1200720c */ /* 0x002fda0003f05270 */
[----:B--234-:R-:W-:Y:S05]  /*1d90*/  @!P0 BRA `(.L_x_151) ;  /* 0x0000000000108947 */ /* 0x01cfea0003800000 */
[----:B------:R-:W-:Y:S02]  /*1da0*/  IMAD R17, R3, 0x100, R0 ;  /* 0x0000010003117824 */ /* 0x000fe400078e0200 */
[----:B------:R-:W-:Y:S02]  /*1db0*/  IMAD.MOV.U32 R19, RZ, RZ, RZ ;  /* 0x000000ffff137224 */ /* 0x000fe400078e00ff */
[----:B0-----:R-:W-:-:S05]  /*1dc0*/  IMAD.WIDE.U32 R16, R17, 0x8, R4 ;  /* 0x0000000811107825 */ /* 0x001fca00078e0004 */
[----:B------:R1:W-:Y:S02]  /*1dd0*/  REDG.E.ADD.64.STRONG.GPU desc[UR20][R16.64], R18 ;  /* 0x000000121000798e */ /* 0x0003e4000c12e514 */
.L_x_151:
[----:B------:R-:W-:Y:S05]  /*1de0*/  BSYNC.RECONVERGENT B1 ;  /* 0x0000000000017941 */ /* 0x000fea0003800200 */
.L_x_150:
[----:B------:R-:W-:Y:S01]  /*1df0*/  ISETP.NE.AND P6, PT, R9, RZ, PT ;  /* 0x000000ff0900720c */ /* 0x000fe20003fc5270 */
[----:B------:R-:W-:Y:S01]  /*1e00*/  BSSY.RECONVERGENT B1, `(.L_x_152) ;  /* 0x000000e000017945 */ /* 0x000fe20003800200 */
[----:B------:R-:W-:Y:S02]  /*1e10*/  ISETP.NE.AND P0, PT, R22, RZ, PT ;  /* 0x000000ff1600720c */ /* 0x000fe40003f05270 */
[----:B0-----:R-:W-:Y:S02]  /*1e20*/  ISETP.NE.AND P1, PT, R14, RZ, PT ;  /* 0x000000ff0e00720c */ /* 0x001fe40003f25270 */
[----:B------:R-:W-:Y:S02]  /*1e30*/  ISETP.NE.AND P2, PT, R12, RZ, PT ;  /* 0x000000ff0c00720c */ /* 0x000fe40003f45270 */
[----:B------:R-:W-:Y:S02]  /*1e40*/  ISETP.NE.AND P3, PT, R6, RZ, PT ;  /* 0x000000ff0600720c */ /* 0x000fe40003f65270 */
[----:B------:R-:W-:-:S02]  /*1e50*/  ISETP.NE.AND P4, PT, R8, RZ, PT ;  /* 0x000000ff0800720c */ /* 0x000fc40003f85270 */
[----:B------:R-:W-:Y:S01]  /*1e60*/  ISETP.NE.AND P5, PT, R10, RZ, PT ;  /* 0x000000ff0a00720c */ /* 0x000fe20003fa5270 */
[----:B------:R-:W-:-:S12]  /*1e70*/  @!P6 BRA `(.L_x_153) ;  /* 0x000000000018e947 */ /* 0x000fd80003800000 */
[----:B-1----:R-:W-:Y:S02]  /*1e80*/  IMAD R17, R3, 0x100, R0 ;  /* 0x0000010003117824 */ /* 0x002fe400078e0200 */
[----:B------:R-:W-:Y:S02]  /*1e90*/  IMAD.MOV.U32 R18, RZ, RZ, R9 ;  /* 0x000000ffff127224 */ /* 0x000fe400078e0009 */
[----:B------:R-:W-:Y:S02]  /*1ea0*/  VIADD R17, R17, 0x100 ;  /* 0x0000010011117836 */ /* 0x000fe40000000000 */
[----:B------:R-:W-:Y:S02]  /*1eb0*/  IMAD.MOV.U32 R19, RZ, RZ, RZ ;  /* 0x000000ffff137224 */ /* 0x000fe400078e00ff */
[----:B------:R-:W-:-:S05]  /*1ec0*/  IMAD.WIDE.U32 R16, R17, 0x8, R4 ;  /* 0x0000000811107825 */ /* 0x000fca00078e0004 */
[----:B------:R0:W-:Y:S02]  /*1ed0*/  REDG.E.ADD.64.STRONG.GPU desc[UR20][R16.64], R18 ;  /* 0x000000121000798e */ /* 0x0001e4000c12e514 */
.L_x_153:
[----:B------:R-:W-:Y:S05]  /*1ee0*/  BSYNC.RECONVERGENT B1 ;  /* 0x0000000000017941 */ /* 0x000fea0003800200 */
.L_x_152:
[----:B------:R-:W-:Y:S04]  /*1ef0*/  BSSY.RECONVERGENT B1, `(.L_x_154) ;  /* 0x0000007000017945 */ /* 0x000fe80003800200 */
[----:B------:R-:W-:Y:S05]  /*1f00*/  @!P0 BRA `(.L_x_155) ;  /* 0x0000000000148947 */ /* 0x000fea0003800000 */
[----:B01----:R-:W-:Y:S02]  /*1f10*/  IMAD R17, R3, 0x100, R0 ;  /* 0x0000010003117824 */ /* 0x003fe400078e0200 */
[----:B------:R-:W-:Y:S02]  /*1f20*/  IMAD.MOV.U32 R23, RZ, RZ, RZ ;  /* 0x000000ffff177224 */ /* 0x000fe400078e00ff */
[----:B------:R-:W-:-:S04]  /*1f30*/  VIADD R17, R17, 0x200 ;  /* 0x0000020011117836 */ /* 0x000fc80000000000 */
[----:B------:R-:W-:-:S05]  /*1f40*/  IMAD.WIDE.U32 R16, R17, 0x8, R4 ;  /* 0x0000000811107825 */ /* 0x000fca00078e0004 */
[----:B------:R2:W-:Y:S02]  /*1f50*/  REDG.E.ADD.64.STRONG.GPU desc[UR20][R16.64], R22 ;  /* 0x000000161000798e */ /* 0x0005e4000c12e514 */
.L_x_155:
[----:B------:R-:W-:Y:S05]  /*1f60*/  BSYNC.RECONVERGENT B1 ;  /* 0x0000000000017941 */ /* 0x000fea0003800200 */
.L_x_154:
[----:B------:R-:W-:Y:S04]  /*1f70*/  BSSY.RECONVERGENT B1, `(.L_x_156) ;  /* 0x0000007000017945 */ /* 0x000fe80003800200 */
[----:B------:R-:W-:Y:S05]  /*1f80*/  @!P1 BRA `(.L_x_157) ;  /* 0x0000000000149947 */ /* 0x000fea0003800000 */
[----:B012---:R-:W-:Y:S02]  /*1f90*/  IMAD R17, R3, 0x100, R0 ;  /* 0x0000010003117824 */ /* 0x007fe400078e0200 */
[----:B------:R-:W-:Y:S02]  /*1fa0*/  IMAD.MOV.U32 R15, RZ, RZ, RZ ;  /* 0x000000ffff0f7224 */ /* 0x000fe400078e00ff */
[----:B------:R-:W-:-:S04]  /*1fb0*/  VIADD R17, R17, 0x300 ;  /* 0x0000030011117836 */ /* 0x000fc80000000000 */
[----:B------:R-:W-:-:S05]  /*1fc0*/  IMAD.WIDE.U32 R16, R17, 0x8, R4 ;  /* 0x0000000811107825 */ /* 0x000fca00078e0004 */
[----:B------:R3:W-:Y:S02]  /*1fd0*/  REDG.E.ADD.64.STRONG.GPU desc[UR20][R16.64], R14 ;  /* 0x0000000e1000798e */ /* 0x0007e4000c12e514 */
.L_x_157:
[----:B------:R-:W-:Y:S05]  /*1fe0*/  BSYNC.RECONVERGENT B1 ;  /* 0x0000000000017941 */ /* 0x000fea0003800200 */
.L_x_156:
[----:B------:R-:W-:Y:S04]  /*1ff0*/  BSSY.RECONVERGENT B1, `(.L_x_158) ;  /* 0x0000007000017945 */ /* 0x000fe80003800200 */
[----:B------:R-:W-:Y:S05]  /*2000*/  @!P2 BRA `(.L_x_159) ;  /* 0x000000000014a947 */ /* 0x000fea0003800000 */
[----:B---3--:R-:W-:Y:S02]  /*2010*/  IMAD R15, R3, 0x100, R0 ;  /* 0x00000100030f7824 */ /* 0x008fe400078e0200 */
[----:B------:R-:W-:Y:S02]  /*2020*/  IMAD.MOV.U32 R13, RZ, RZ, RZ ;  /* 0x000000ffff0d7224 */ /* 0x000fe400078e00ff */
[----:B------:R-:W-:-:S04]  /*2030*/  VIADD R15, R15, 0x400 ;  /* 0x000004000f0f7836 */ /* 0x000fc80000000000 */
[----:B------:R-:W-:-:S05]  /*2040*/  IMAD.WIDE.U32 R14, R15, 0x8, R4 ;  /* 0x000000080f0e7825 */ /* 0x000fca00078e0004 */
[----:B------:R4:W-:Y:S02]  /*2050*/  REDG.E.ADD.64.STRONG.GPU desc[UR20][R14.64], R12 ;  /* 0x0000000c0e00798e */ /* 0x0009e4000c12e514 */
.L_x_159:
[----:B------:R-:W-:Y:S05]  /*2060*/  BSYNC.RECONVERGENT B1 ;  /* 0x0000000000017941 */ /* 0x000fea0003800200 */
.L_x_158:
[----:B------:R-:W-:Y:S04]  /*2070*/  BSSY.RECONVERGENT B1, `(.L_x_160) ;  /* 0x0000007000017945 */ /* 0x000fe80003800200 */
[----:B------:R-:W-:Y:S05]  /*2080*/  @!P3 BRA `(.L_x_161) ;  /* 0x000000000014b947 */ /* 0x000fea0003800000 */
[----:B----4-:R-:W-:Y:S02]  /*2090*/  IMAD R13, R3, 0x100, R0 ;  /* 0x00000100030d7824 */ /* 0x010fe400078e0200 */
[----:B------:R-:W-:Y:S02]  /*20a0*/  IMAD.MOV.U32 R7, RZ, RZ, RZ ;  /* 0x000000ffff077224 */ /* 0x000fe400078e00ff */
[----:B------:R-:W-:-:S04]  /*20b0*/  VIADD R13, R13, 0x500 ;  /* 0x000005000d0d7836 */ /* 0x000fc80000000000 */
[----:B------:R-:W-:-:S05]  /*20c0*/  IMAD.WIDE.U32 R12, R13, 0x8, R4 ;  /* 0x000000080d0c7825 */ /* 0x000fca00078e0004 */
[----:B------:R4:W-:Y:S02]  /*20d0*/  REDG.E.ADD.64.STRONG.GPU desc[UR20][R12.64], R6 ;  /* 0x000000060c00798e */ /* 0x0009e4000c12e514 */
.L_x_161:
[----:B------:R-:W-:Y:S05]  /*20e0*/  BSYNC.RECONVERGENT B1 ;  /* 0x0000000000017941 */ /* 0x000fea0003800200 */
.L_x_160:
[----:B------:R-:W-:Y:S04]  /*20f0*/  BSSY.RECONVERGENT B1, `(.L_x_162) ;  /* 0x0000007000017945 */ /* 0x000fe80003800200 */
[----:B------:R-:W-:Y:S05]  /*2100*/  @!P4 BRA `(.L_x_163) ;  /* 0x000000000014c947 */ /* 0x000fea0003800000 */
[----:B----4-:R-:W-:Y:S02]  /*2110*/  IMAD R7, R3, 0x100, R0 ;  /* 0x0000010003077824 */ /* 0x010fe400078e0200 */
[----:B------:R-:W-:Y:S02]  /*2120*/  IMAD.MOV.U32 R9, RZ, RZ, RZ ;  /* 0x000000ffff097224 */ /* 0x000fe400078e00ff */
[----:B------:R-:W-:-:S04]  /*2130*/  VIADD R7, R7, 0x600 ;  /* 0x0000060007077836 */ /* 0x000fc80000000000 */
[----:B------:R-:W-:-:S05]  /*2140*/  IMAD.WIDE.U32 R6, R7, 0x8, R4 ;  /* 0x0000000807067825 */ /* 0x000fca00078e0004 */
[----:B------:R4:W-:Y:S02]  /*2150*/  REDG.E.ADD.64.STRONG.GPU desc[UR20][R6.64], R8 ;  /* 0x000000080600798e */ /* 0x0009e4000c12e514 */
.L_x_163:
[----:B------:R-:W-:Y:S05]  /*2160*/  BSYNC.RECONVERGENT B1 ;  /* 0x0000000000017941 */ /* 0x000fea0003800200 */
.L_x_162:
[----:B------:R-:W-:Y:S04]  /*2170*/  BSSY.RECONVERGENT B1, `(.L_x_164) ;  /* 0x0000007000017945 */ /* 0x000fe80003800200 */
[----:B------:R-:W-:Y:S05]  /*2180*/  @!P5 BRA `(.L_x_165) ;  /* 0x000000000014d947 */ /* 0x000fea0003800000 */
[----:B----4-:R-:W-:Y:S02]  /*2190*/  IMAD R7, R3, 0x100, R0 ;  /* 0x0000010003077824 */ /* 0x010fe400078e0200 */
[----:B------:R-:W-:Y:S02]  /*21a0*/  IMAD.MOV.U32 R11, RZ, RZ, RZ ;  /* 0x000000ffff0b7224 */ /* 0x000fe400078e00ff */
[----:B------:R-:W-:-:S04]  /*21b0*/  VIADD R7, R7, 0x700 ;  /* 0x0000070007077836 */ /* 0x000fc80000000000 */
[----:B------:R-:W-:-:S05]  /*21c0*/  IMAD.WIDE.U32 R6, R7, 0x8, R4 ;  /* 0x0000000807067825 */ /* 0x000fca00078e0004 */
[----:B------:R4:W-:Y:S02]  /*21d0*/  REDG.E.ADD.64.STRONG.GPU desc[UR20][R6.64], R10 ;  /* 0x0000000a0600798e */ /* 0x0009e4000c12e514 */
.L_x_165:
[----:B------:R-:W-:Y:S05]  /*21e0*/  BSYNC.RECONVERGENT B1 ;  /* 0x0000000000017941 */ /* 0x000fea0003800200 */
.L_x_164:
[----:B------:R-:W-:-:S05]  /*21f0*/  VIADD R3, R3, 0x8 ;  /* 0x0000000803037836 */ /* 0x000fca0000000000 */
[----:B------:R-:W-:-:S13]  /*2200*/  ISETP.NE.AND P0, PT, R3, UR27, PT ;  /* 0x0000001b03007c0c */ /* 0x000fda000bf05270 */
[----:B------:R-:W-:Y:S05]  /*2210*/  @P0 BRA `(.L_x_166) ;  /* 0xfffffff800b00947 */ /* 0x000fea000383ffff */
[----:B------:R-:W-:-:S07]  /*2220*/  IMAD.U32 R5, RZ, RZ, UR27 ;  /* 0x0000001bff057e24 */ /* 0x000fce000f8e00ff */
.L_x_149:
[----:B------:R-:W-:Y:S02]  /*2230*/  UISETP.NE.AND UP0, UPT, UR24, URZ, UPT ;  /* 0x000000ff1800728c */ /* 0x000fe4000bf05270 */
[----:B----4-:R-:W-:Y:S02]  /*2240*/  IMAD.U32 R8, RZ, RZ, UR24 ;  /* 0x00000018ff087e24 */ /* 0x010fe4000f8e00ff */
[----:B------:R-:W-:Y:S02]  /*2250*/  IMAD.U32 R3, RZ, RZ, UR25 ;  /* 0x00000019ff037e24 */ /* 0x000fe4000f8e00ff */
[----:B------:R-:W-:Y:S02]  /*2260*/  VIADD R8, R8, 0xffffffff ;  /* 0xffffffff08087836 */ /* 0x000fe40000000000 */
[----:B------:R-:W-:Y:S01]  /*2270*/  VIADD R3, R3, 0xffffffff ;  /* 0xffffffff03037836 */ /* 0x000fe20000000000 */
[----:B------:R-:W-:Y:S06]  /*2280*/  BRA.U !UP0, `(.L_x_167) ;  /* 0x0000000508707547 */ /* 0x000fec000b800000 */
[----:B------:R-:W-:-:S13]  /*2290*/  ISETP.GE.U32.AND P0, PT, R8, 0x3, PT ;  /* 0x000000030800780c */ /* 0x000fda0003f06070 */
[----:B------:R-:W-:Y:S05]  /*22a0*/  @!P0 BRA `(.L_x_168) ;  /* 0x0000000000bc8947 */ /* 0x000fea0003800000 */
[----:B------:R-:W-:Y:S01]  /*22b0*/  IMAD R7, R5, 0x400, R2 ;  /* 0x0000040005077824 */ /* 0x000fe200078e0202 */
[----:B------:R-:W-:Y:S04]  /*22c0*/  BSSY.RECONVERGENT B1, `(.L_x_169) ;  /* 0x000000f000017945 */ /* 0x000fe80003800200 */
[----:B------:R-:W4:Y:S04]  /*22d0*/  LDS R12, [R7] ;  /* 0x00000000070c7984 */ /* 0x000f280000000800 */
[----:B------:R-:W5:Y:S04]  /*22e0*/  LDS R9, [R7+0x400] ;  /* 0x0004000007097984 */ /* 0x000f680000000800 */
[----:B------:R-:W0:Y:S04]  /*22f0*/  LDS R6, [R7+0x800] ;  /* 0x0008000007067984 */ /* 0x000e280000000800 */
[----:B-1----:R-:W1:Y:S01]  /*2300*/  LDS R4, [R7+0xc00] ;  /* 0x000c000007047984 */ /* 0x002e620000000800 */
[----:B----4-:R-:W-:-:S02]  /*2310*/  ISETP.NE.AND P0, PT, R12, RZ, PT ;  /* 0x000000ff0c00720c */ /* 0x010fc40003f05270 */
[----:B-----5:R-:W-:Y:S02]  /*2320*/  ISETP.NE.AND P1, PT, R9, RZ, PT ;  /* 0x000000ff0900720c */ /* 0x020fe40003f25270 */
[----:B0-----:R-:W-:Y:S02]  /*2330*/  ISETP.NE.AND P2, PT, R6, RZ, PT ;  /* 0x000000ff0600720c */ /* 0x001fe40003f45270 */
[----:B-1----:R-:W-:-:S07]  /*2340*/  ISETP.NE.AND P3, PT, R4, RZ, PT ;  /* 0x000000ff0400720c */ /* 0x002fce0003f65270 */
[----:B------:R-:W-:Y:S06]  /*2350*/  @!P0 BRA `(.L_x_170) ;  /* 0x0000000000148947 */ /* 0x000fec0003800000 */
[----:B------:R-:W0:Y:S01]  /*2360*/  LDC.64 R10, c[0x0][0x380] ;  /* 0x0000e000ff0a7b82 */ /* 0x000e220000000a00 */
[----:B------:R-:W-:Y:S02]  /*2370*/  IMAD R7, R5, 0x100, R0 ;  /* 0x0000010005077824 */ /* 0x000fe400078e0200 */
[----:B------:R-:W-:Y:S02]  /*2380*/  IMAD.MOV.U32 R13, RZ, RZ, RZ ;  /* 0x000000ffff0d7224 */ /* 0x000fe400078e00ff */
[----:B0-----:R-:W-:-:S05]  /*2390*/  IMAD.WIDE.U32 R10, R7, 0x8, R10 ;  /* 0x00000008070a7825 */ /* 0x001fca00078e000a */
[----:B------:R0:W-:Y:S02]  /*23a0*/  REDG.E.ADD.64.STRONG.GPU desc[UR20][R10.64], R12 ;  /* 0x0000000c0a00798e */ /* 0x0001e4000c12e514 */
.L_x_170:
[----:B------:R-:W-:Y:S05]  /*23b0*/  BSYNC.RECONVERGENT B1 ;  /* 0x0000000000017941 */ /* 0x000fea0003800200 */
.L_x_169:
[----:B------:R-:W-:Y:S04]  /*23c0*/  BSSY.RECONVERGENT B1, `(.L_x_171) ;  /* 0x0000009000017945 */ /* 0x000fe80003800200 */
[----:B------:R-:W-:Y:S05]  /*23d0*/  @!P1 BRA `(.L_x_172) ;  /* 0x00000000001c9947 */ /* 0x000fea0003800000 */
[----:B0-----:R-:W0:Y:S01]  /*23e0*/  LDC.64 R10, c[0x0][0x380] ;  /* 0x0000e000ff0a7b82 */ /* 0x001e220000000a00 */
[----:B------:R-:W-:Y:S02]  /*23f0*/  IMAD R7, R5, 0x100, R0 ;  /* 0x0000010005077824 */ /* 0x000fe400078e0200 */
[----:B------:R-:W-:Y:S02]  /*2400*/  IMAD.MOV.U32 R12, RZ, RZ, R9 ;  /* 0x000000ffff0c7224 */ /* 0x000fe400078e0009 */
[----:B------:R-:W-:Y:S02]  /*2410*/  VIADD R7, R7, 0x100 ;  /* 0x0000010007077836 */ /* 0x000fe40000000000 */
[----:B------:R-:W-:Y:S02]  /*2420*/  IMAD.MOV.U32 R13, RZ, RZ, RZ ;  /* 0x000000ffff0d7224 */ /* 0x000fe400078e00ff */
[----:B0-----:R-:W-:-:S05]  /*2430*/  IMAD.WIDE.U32 R10, R7, 0x8, R10 ;  /* 0x00000008070a7825 */ /* 0x001fca00078e000a */
[----:B------:R1:W-:Y:S02]  /*2440*/  REDG.E.ADD.64.STRONG.GPU desc[UR20][R10.64], R12 ;  /* 0x0000000c0a00798e */ /* 0x0003e4000c12e514 */
.L_x_172:
[----:B------:R-:W-:Y:S05]  /*2450*/  BSYNC.RECONVERGENT B1 ;  /* 0x0000000000017941 */ /* 0x000fea0003800200 */
.L_x_171:
[----:B------:R-:W-:Y:S04]  /*2460*/  BSSY.RECONVERGENT B1, `(.L_x_173) ;  /* 0x0000008000017945 */ /* 0x000fe80003800200 */
[----:B------:R-:W-:Y:S05]  /*2470*/  @!P2 BRA `(.L_x_174) ;  /* 0x000000000018a947 */ /* 0x000fea0003800000 */
[----:B01----:R-:W0:Y:S01]  /*2480*/  LDC.64 R10, c[0x0][0x380] ;  /* 0x0000e000ff0a7b82 */ /* 0x003e220000000a00 */
[----:B------:R-:W-:-:S04]  /*2490*/  IMAD R7, R5, 0x100, R0 ;  /* 0x0000010005077824 */ /* 0x000fc800078e0200 */
[----:B------:R-:W-:-:S04]  /*24a0*/  VIADD R7, R7, 0x200 ;  /* 0x0000020007077836 */ /* 0x000fc80000000000 */
[----:B0-----:R-:W-:-:S04]  /*24b0*/  IMAD.WIDE.U32 R10, R7, 0x8, R10 ;  /* 0x00000008070a7825 */ /* 0x001fc800078e000a */
[----:B------:R-:W-:-:S05]  /*24c0*/  IMAD.MOV.U32 R7, RZ, RZ, RZ ;  /* 0x000000ffff077224 */ /* 0x000fca00078e00ff */
[----:B------:R4:W-:Y:S02]  /*24d0*/  REDG.E.ADD.64.STRONG.GPU desc[UR20][R10.64], R6 ;  /* 0x000000060a00798e */ /* 0x0009e4000c12e514 */
.L_x_174:
[----:B------:R-:W-:Y:S05]  /*24e0*/  BSYNC.RECONVERGENT B1 ;  /* 0x0000000000017941 */ /* 0x000fea0003800200 */
.L_x_173:
[----:B------:R-:W-:Y:S04]  /*24f0*/  BSSY.RECONVERGENT B1, `(.L_x_175) ;  /* 0x0000009000017945 */ /* 0x000fe80003800200 */
[----:B------:R-:W-:Y:S05]  /*2500*/  @!P3 BRA `(.L_x_176) ;  /* 0x00000000001cb947 */ /* 0x000fea0003800000 */
[----:B----4-:R-:W4:Y:S01]  /*2510*/  LDC.64 R6, c[0x0][0x380] ;  /* 0x0000e000ff067b82 */ /* 0x010f220000000a00 */
[----:B------:R-:W-:Y:S02]  /*2520*/  IMAD R9, R5, 0x100, R0 ;  /* 0x0000010005097824 */ /* 0x000fe400078e0200 */
[----:B01----:R-:W-:Y:S02]  /*2530*/  IMAD.MOV.U32 R10, RZ, RZ, R4 ;  /* 0x000000ffff0a7224 */ /* 0x003fe400078e0004 */
[----:B------:R-:W-:Y:S02]  /*2540*/  VIADD R9, R9, 0x300 ;  /* 0x0000030009097836 */ /* 0x000fe40000000000 */
[----:B------:R-:W-:Y:S02]  /*2550*/  IMAD.MOV.U32 R11, RZ, RZ, RZ ;  /* 0x000000ffff0b7224 */ /* 0x000fe400078e00ff */
[----:B----4-:R-:W-:-:S05]  /*2560*/  IMAD.WIDE.U32 R6, R9, 0x8, R6 ;  /* 0x0000000809067825 */ /* 0x010fca00078e0006 */
[----:B------:R0:W-:Y:S02]  /*2570*/  REDG.E.ADD.64.STRONG.GPU desc[UR20][R6.64], R10 ;  /* 0x0000000a0600798e */ /* 0x0001e4000c12e514 */
.L_x_176:
[----:B------:R-:W-:Y:S05]  /*2580*/  BSYNC.RECONVERGENT B1 ;  /* 0x0000000000017941 */ /* 0x000fea0003800200 */
.L_x_175:
[----:B------:R-:W-:-:S07]  /*2590*/  VIADD R5, R5, 0x4 ;  /* 0x0000000405057836 */ /* 0x000fce0000000000 */
.L_x_168:
[----:B------:R-:W-:Y:S01]  /*25a0*/  UISETP.NE.AND UP0, UPT, UR25, URZ, UPT ;  /* 0x000000ff1900728c */ /* 0x000fe2000bf05270 */
[----:B------:R-:W-:Y:S08]  /*25b0*/  BSSY.RECONVERGENT B1, `(.L_x_167) ;  /* 0x0000029000017945 */ /* 0x000ff00003800200 */
[----:B------:R-:W-:Y:S05]  /*25c0*/  BRA.U !UP0, `(.L_x_177) ;  /* 0x00000001089c7547 */ /* 0x000fea000b800000 */
[----:B------:R-:W-:-:S13]  /*25d0*/  ISETP.NE.AND P0, PT, R3, RZ, PT ;  /* 0x000000ff0300720c */ /* 0x000fda0003f05270 */
[----:B------:R-:W-:Y:S05]  /*25e0*/  @!P0 BRA `(.L_x_178) ;  /* 0x0000000000648947 */ /* 0x000fea0003800000 */
[----:B0---4-:R-:W-:Y:S01]  /*25f0*/  IMAD R6, R5, 0x400, R2 ;  /* 0x0000040005067824 */ /* 0x011fe200078e0202 */
[----:B------:R-:W-:Y:S04]  /*2600*/  BSSY.RECONVERGENT B2, `(.L_x_179) ;  /* 0x000000c000027945 */ /* 0x000fe80003800200 */
[----:B-1----:R-:W0:Y:S04]  /*2610*/  LDS R4, [R6] ;  /* 0x0000000006047984 */ /* 0x002e280000000800 */
[----:B------:R-:W1:Y:S01]  /*2620*/  LDS R9, [R6+0x400] ;  /* 0x0004000006097984 */ /* 0x000e620000000800 */
[----:B0-----:R-:W-:-:S02]  /*2630*/  ISETP.NE.AND P0, PT, R4, RZ, PT ;  /* 0x000000ff0400720c */ /* 0x001fc40003f05270 */
[----:B-1----:R-:W-:-:S11]  /*2640*/  ISETP.NE.AND P1, PT, R9, RZ, PT ;  /* 0x000000ff0900720c */ /* 0x002fd60003f25270 */
[----:B------:R-:W-:Y:S05]  /*2650*/  @!P0 BRA `(.L_x_180) ;  /* 0x0000000000188947 */ /* 0x000fea0003800000 */
[----:B------:R-:W0:Y:S01]  /*2660*/  LDC.64 R6, c[0x0][0x380] ;  /* 0x0000e000ff067b82 */ /* 0x000e220000000a00 */
[----:B------:R-:W-:-:S04]  /*2670*/  IMAD R11, R5, 0x100, R0 ;  /* 0x00000100050b7824 */ /* 0x000fc800078e0200 */
[----:B0-----:R-:W-:-:S04]  /*2680*/  IMAD.WIDE.U32 R10, R11, 0x8, R6 ;  /* 0x000000080b0a7825 */ /* 0x001fc800078e0006 */
[----:B------:R-:W-:Y:S02]  /*2690*/  IMAD.MOV.U32 R6, RZ, RZ, R4 ;  /* 0x000000ffff067224 */ /* 0x000fe400078e0004 */
[----:B------:R-:W-:-:S05]  /*26a0*/  IMAD.MOV.U32 R7, RZ, RZ, RZ ;  /* 0x000000ffff077224 */ /* 0x000fca00078e00ff */
[----:B------:R0:W-:Y:S02]  /*26b0*/  REDG.E.ADD.64.STRONG.GPU desc[UR20][R10.64], R6 ;  /* 0x000000060a00798e */ /* 0x0001e4000c12e514 */
.L_x_180:
[----:B------:R-:W-:Y:S05]  /*26c0*/  BSYNC.RECONVERGENT B2 ;  /* 0x0000000000027941 */ /* 0x000fea0003800200 */
.L_x_179:
[----:B------:R-:W-:Y:S04]  /*26d0*/  BSSY.RECONVERGENT B2, `(.L_x_181) ;  /* 0x0000009000027945 */ /* 0x000fe80003800200 */
[----:B------:R-:W-:Y:S05]  /*26e0*/  @!P1 BRA `(.L_x_182) ;  /* 0x00000000001c9947 */ /* 0x000fea0003800000 */
[----:B0-----:R-:W0:Y:S01]  /*26f0*/  LDC.64 R6, c[0x0][0x380] ;  /* 0x0000e000ff067b82 */ /* 0x001e220000000a00 */
[----:B------:R-:W-:-:S04]  /*2700*/  IMAD R4, R5, 0x100, R0 ;  /* 0x0000010005047824 */ /* 0x000fc800078e0200 */
[----:B------:R-:W-:-:S04]  /*2710*/  VIADD R11, R4, 0x100 ;  /* 0x00000100040b7836 */ /* 0x000fc80000000000 */
[----:B0-----:R-:W-:-:S04]  /*2720*/  IMAD.WIDE.U32 R10, R11, 0x8, R6 ;  /* 0x000000080b0a7825 */ /* 0x001fc800078e0006 */
[----:B------:R-:W-:Y:S02]  /*2730*/  IMAD.MOV.U32 R6, RZ, RZ, R9 ;  /* 0x000000ffff067224 */ /* 0x000fe400078e0009 */
[----:B------:R-:W-:-:S05]  /*2740*/  IMAD.MOV.U32 R7, RZ, RZ, RZ ;  /* 0x000000ffff077224 */ /* 0x000fca00078e00ff */
[----:B------:R1:W-:Y:S02]  /*2750*/  REDG.E.ADD.64.STRONG.GPU desc[UR20][R10.64], R6 ;  /* 0x000000060a00798e */ /* 0x0003e4000c12e514 */
.L_x_182:
[----:B------:R-:W-:Y:S05]  /*2760*/  BSYNC.RECONVERGENT B2 ;  /* 0x0000000000027941 */ /* 0x000fea0003800200 */
.L_x_181:
[----:B------:R-:W-:-:S07]  /*2770*/  VIADD R5, R5, 0x2 ;  /* 0x0000000205057836 */ /* 0x000fce0000000000 */
.L_x_178:
[----:B------:R-:W-:-:S09]  /*2780*/  UISETP.NE.AND UP0, UPT, UR9, URZ, UPT ;  /* 0x000000ff0900728c */ /* 0x000fd2000bf05270 */
[----:B------:R-:W-:Y:S05]  /*2790*/  BRA.U !UP0, `(.L_x_177) ;  /* 0x0000000108287547 */ /* 0x000fea000b800000 */
[----:B-1----:R-:W-:-:S05]  /*27a0*/  IMAD R4, R5, 0x400, R2 ;  /* 0x0000040005047824 */ /* 0x002fca00078e0202 */
[----:B------:R-:W1:Y:S02]  /*27b0*/  LDS R9, [R4] ;  /* 0x0000000004097984 */ /* 0x000e640000000800 */
[----:B-1----:R-:W-:-:S13]  /*27c0*/  ISETP.NE.AND P0, PT, R9, RZ, PT ;  /* 0x000000ff0900720c */ /* 0x002fda0003f05270 */
[----:B------:R-:W-:Y:S05]  /*27d0*/  @!P0 BRA `(.L_x_177) ;  /* 0x0000000000188947 */ /* 0x000fea0003800000 */
[----:B0---4-:R-:W0:Y:S01]  /*27e0*/  LDC.64 R6, c[0x0][0x380] ;  /* 0x0000e000ff067b82 */ /* 0x011e220000000a00 */
[----:B------:R-:W-:-:S04]  /*27f0*/  IMAD R5, R5, 0x100, R0 ;  /* 0x0000010005057824 */ /* 0x000fc800078e0200 */
[----:B0-----:R-:W-:-:S04]  /*2800*/  IMAD.WIDE.U32 R4, R5, 0x8, R6 ;  /* 0x0000000805047825 */ /* 0x001fc800078e0006 */
[----:B------:R-:W-:Y:S02]  /*2810*/  IMAD.MOV.U32 R6, RZ, RZ, R9 ;  /* 0x000000ffff067224 */ /* 0x000fe400078e0009 */
[----:B------:R-:W-:-:S05]  /*2820*/  IMAD.MOV.U32 R7, RZ, RZ, RZ ;  /* 0x000000ffff077224 */ /* 0x000fca00078e00ff */
[----:B------:R0:W-:Y:S02]  /*2830*/  REDG.E.ADD.64.STRONG.GPU desc[UR20][R4.64], R6 ;  /* 0x000000060400798e */ /* 0x0001e4000c12e514 */
.L_x_177:
[----:B------:R-:W-:Y:S05]  /*2840*/  BSYNC.RECONVERGENT B1 ;  /* 0x0000000000017941 */ /* 0x000fea0003800200 */
.L_x_167:
[----:B------:R-:W-:-:S13]  /*2850*/  ISETP.GT.U32.AND P0, PT, R0, 0x7f, PT ;  /* 0x0000007f0000780c */ /* 0x000fda0003f04070 */
[----:B------:R-:W-:Y:S05]  /*2860*/  @P0 BRA `(.L_x_148) ;  /* 0x00000008008c0947 */ /* 0x000fea0003800000 */
[----:B------:R-:W-:Y:S01]  /*2870*/  UISETP.GE.U32.AND UP0, UPT, UR22, 0x7, UPT ;  /* 0x000000071600788c */ /* 0x000fe2000bf06070 */
[----:B0-----:R-:W-:-:S08]  /*2880*/  IMAD.MOV.U32 R5, RZ, RZ, RZ ;  /* 0x000000ffff057224 */ /* 0x001fd000078e00ff */
[----:B------:R-:W-:Y:S05]  /*2890*/  BRA.U !UP0, `(.L_x_183) ;  /* 0x0000000508147547 */ /* 0x000fea000b800000 */
[----:B-1----:R-:W0:Y:S01]  /*28a0*/  LDC.64 R4, c[0x0][0x380] ;  /* 0x0000e000ff047b82 */ /* 0x002e220000000a00 */
[----:B------:R-:W-:-:S07]  /*28b0*/  IMAD.MOV.U32 R9, RZ, RZ, RZ ;  /* 0x000000ffff097224 */ /* 0x000fce00078e00ff */
.L_x_200:
[C---:B0---4-:R-:W-:Y:S01]  /*28c0*/  IMAD R11, R9.reuse, 0x400, R2 ;  /* 0x00000400090b7824 */ /* 0x051fe200078e0202 */
[----:B------:R-:W-:Y:S01]  /*28d0*/  BSSY.RECONVERGENT B1, `(.L_x_184) ;  /* 0x0000011000017945 */ /* 0x000fe20003800200 */
[C---:B-123--:R-:W-:Y:S02]  /*28e0*/  IMAD R7, R9.reuse, 0x100, R0 ;  /* 0x0000010009077824 */ /* 0x04efe400078e0200 */
[----:B------:R-:W-:Y:S01]  /*28f0*/  VIADD R9, R9, 0x8 ;  /* 0x0000000809097836 */ /* 0x000fe20000000000 */
[----:B---3--:R-:W1:Y:S01]  /*2900*/  LDS R14, [R11+0x200] ;  /* 0x000200000b0e7984 */ /* 0x008e620000000800 */
[----:B0-----:R-:W-:-:S03]  /*2910*/  IMAD.WIDE.U32 R6, R7, 0x8, R4 ;  /* 0x0000000807067825 */ /* 0x001fc600078e0004 */
[----:B------:R-:W0:Y:S04]  /*2920*/  LDS R13, [R11+0x600] ;  /* 0x000600000b0d7984 */ /* 0x000e280000000800 */
[----:B--2---:R2:W3:Y:S04]  /*2930*/  LDS R17, [R11+0xa00] ;  /* 0x000a00000b117984 */ /* 0x0044e80000000800 */
[----:B------:R2:W4:Y:S04]  /*2940*/  LDS R18, [R11+0xe00] ;  /* 0x000e00000b127984 */ /* 0x0005280000000800 */
[----:B------:R2:W2:Y:S04]  /*2950*/  LDS R19, [R11+0x1200] ;  /* 0x001200000b137984 */ /* 0x0004a80000000800 */
[----:B------:R0:W2:Y:S04]  /*2960*/  LDS R16, [R11+0x1600] ;  /* 0x001600000b107984 */ /* 0x0000a80000000800 */
[----:B------:R0:W2:Y:S04]  /*2970*/  LDS R12, [R11+0x1a00] ;  /* 0x001a00000b0c7984 */ /* 0x0000a80000000800 */
[----:B------:R0:W2:Y:S01]  /*2980*/  LDS R10, [R11+0x1e00] ;  /* 0x001e00000b0a7984 */ /* 0x0000a20000000800 */
[----:B-1----:R-:W-:-:S02]  /*2990*/  ISETP.NE.AND P0, PT, R14, RZ, PT ;  /* 0x000000ff0e00720c */ /* 0x002fc40003f05270 */
[----:B0-----:R-:W-:-:S11]  /*29a0*/  ISETP.NE.AND P1, PT, R13, RZ, PT ;  /* 0x000000ff0d00720c */ /* 0x001fd60003f25270 */
[----:B---34-:R-:W-:Y:S05]  /*29b0*/  @!P0 BRA `(.L_x_185) ;  /* 0x0000000000088947 */ /* 0x018fea0003800000 */
[----:B------:R-:W-:-:S05]  /*29c0*/  IMAD.MOV.U32 R15, RZ, RZ, RZ ;  /* 0x000000ffff0f7224 */ /* 0x000fca00078e00ff */
[----:B------:R0:W-:Y:S02]  /*29d0*/  REDG.E.ADD.64.STRONG.GPU desc[UR20][R6.64+0x400], R14 ;  /* 0x0004000e0600798e */ /* 0x0001e4000c12e514 */
.L_x_185:
[----:B------:R-:W-:Y:S05]  /*29e0*/  BSYNC.RECONVERGENT B1 ;  /* 0x0000000000017941 */ /* 0x000fea0003800200 */
.L_x_184:
[----:B------:R-:W-:Y:S04]  /*29f0*/  BSSY.RECONVERGENT B1, `(.L_x_186) ;  /* 0x0000005000017945 */ /* 0x000fe80003800200 */
[----:B------:R-:W-:Y:S05]  /*2a00*/  @!P1 BRA `(.L_x_187) ;  /* 0x00000000000c9947 */ /* 0x000fea0003800000 */
[----:B0-----:R-:W-:Y:S02]  /*2a10*/  IMAD.MOV.U32 R14, RZ, RZ, R13 ;  /* 0x000000ffff0e7224 */ /* 0x001fe400078e000d */
[----:B------:R-:W-:-:S05]  /*2a20*/  IMAD.MOV.U32 R15, RZ, RZ, RZ ;  /* 0x000000ffff0f7224 */ /* 0x000fca00078e00ff */
[----:B------:R1:W-:Y:S02]  /*2a30*/  REDG.E.ADD.64.STRONG.GPU desc[UR20][R6.64+0xc00], R14 ;  /* 0x000c000e0600798e */ /* 0x0003e4000c12e514 */
.L_x_187:
[----:B------:R-:W-:Y:S05]  /*2a40*/  BSYNC.RECONVERGENT B1 ;  /* 0x0000000000017941 */ /* 0x000fea0003800200 */
.L_x_186:
[----:B------:R-:W-:Y:S01]  /*2a50*/  ISETP.NE.AND P6, PT, R17, RZ, PT ;  /* 0x000000ff1100720c */ /* 0x000fe20003fc5270 */
[----:B------:R-:W-:Y:S01]  /*2a60*/  BSSY.RECONVERGENT B1, `(.L_x_188) ;  /* 0x000000b000017945 */ /* 0x000fe20003800200 */
[----:B------:R-:W-:Y:S02]  /*2a70*/  ISETP.NE.AND P0, PT, R9, UR27, PT ;  /* 0x0000001b09007c0c */ /* 0x000fe4000bf05270 */
[----:B------:R-:W-:Y:S02]  /*2a80*/  ISETP.NE.AND P1, PT, R18, RZ, PT ;  /* 0x000000ff1200720c */ /* 0x000fe40003f25270 */
[----:B--2---:R-:W-:Y:S02]  /*2a90*/  ISETP.NE.AND P2, PT, R19, RZ, PT ;  /* 0x000000ff1300720c */ /* 0x004fe40003f45270 */
[----:B------:R-:W-:Y:S02]  /*2aa0*/  ISETP.NE.AND P3, PT, R16, RZ, PT ;  /* 0x000000ff1000720c */ /* 0x000fe40003f65270 */
[----:B------:R-:W-:-:S02]  /*2ab0*/  ISETP.NE.AND P4, PT, R12, RZ, PT ;  /* 0x000000ff0c00720c */ /* 0x000fc40003f85270 */
[----:B------:R-:W-:Y:S01]  /*2ac0*/  ISETP.NE.AND P5, PT, R10, RZ, PT ;  /* 0x000000ff0a00720c */ /* 0x000fe20003fa5270 */
[----:B------:R-:W-:-:S12]  /*2ad0*/  @!P6 BRA `(.L_x_189) ;  /* 0x00000000000ce947 */ /* 0x000fd80003800000 */
[----:B01----:R-:W-:Y:S02]  /*2ae0*/  IMAD.MOV.U32 R14, RZ, RZ, R17 ;  /* 0x000000ffff0e7224 */ /* 0x003fe400078e0011 */
[----:B------:R-:W-:-:S05]  /*2af0*/  IMAD.MOV.U32 R15, RZ, RZ, RZ ;  /* 0x000000ffff0f7224 */ /* 0x000fca00078e00ff */
[----:B------:R2:W-:Y:S02]  /*2b00*/  REDG.E.ADD.64.STRONG.GPU desc[UR20][R6.64+0x1400], R14 ;  /* 0x0014000e0600798e */ /* 0x0005e4000c12e514 */
.L_x_189:
[----:B------:R-:W-:Y:S05]  /*2b10*/  BSYNC.RECONVERGENT B1 ;  /* 0x0000000000017941 */ /* 0x000fea0003800200 */
.L_x_188:
[----:B------:R-:W-:Y:S04]  /*2b20*/  BSSY.RECONVERGENT B1, `(.L_x_190) ;  /* 0x0000005000017945 */ /* 0x000fe80003800200 */
[----:B------:R-:W-:Y:S05]  /*2b30*/  @!P1 BRA `(.L_x_191) ;  /* 0x00000000000c9947 */ /* 0x000fea0003800000 */
[----:B012---:R-:W-:Y:S02]  /*2b40*/  IMAD.MOV.U32 R14, RZ, RZ, R18 ;  /* 0x000000ffff0e7224 */ /* 0x007fe400078e0012 */
[----:B------:R-:W-:-:S05]  /*2b50*/  IMAD.MOV.U32 R15, RZ, RZ, RZ ;  /* 0x000000ffff0f7224 */ /* 0x000fca00078e00ff */
[----:B------:R3:W-:Y:S02]  /*2b60*/  REDG.E.ADD.64.STRONG.GPU desc[UR20][R6.64+0x1c00], R14 ;  /* 0x001c000e0600798e */ /* 0x0007e4000c12e514 */
.L_x_191:
[----:B------:R-:W-:Y:S05]  /*2b70*/  BSYNC.RECONVERGENT B1 ;  /* 0x0000000000017941 */ /* 0x000fea0003800200 */
.L_x_190:
[----:B------:R-:W-:Y:S04]  /*2b80*/  BSSY.RECONVERGENT B1, `(.L_x_192) ;  /* 0x0000005000017945 */ /* 0x000fe80003800200 */
[----:B------:R-:W-:Y:S05]  /*2b90*/  @!P2 BRA `(.L_x_193) ;  /* 0x00000000000ca947 */ /* 0x000fea0003800000 */
[----:B0123--:R-:W-:Y:S02]  /*2ba0*/  IMAD.MOV.U32 R14, RZ, RZ, R19 ;  /* 0x000000ffff0e7224 */ /* 0x00ffe400078e0013 */
[----:B------:R-:W-:-:S05]  /*2bb0*/  IMAD.MOV.U32 R15, RZ, RZ, RZ ;  /* 0x000000ffff0f7224 */ /* 0x000fca00078e00ff */
[----:B------:R4:W-:Y:S02]  /*2bc0*/  REDG.E.ADD.64.STRONG.GPU desc[UR20][R6.64+0x2400], R14 ;  /* 0x0024000e0600798e */ /* 0x0009e4000c12e514 */
.L_x_193:
[----:B------:R-:W-:Y:S05]  /*2bd0*/  BSYNC.RECONVERGENT B1 ;  /* 0x0000000000017941 */ /* 0x000fea0003800200 */
.L_x_192:
[----:B------:R-:W-:Y:S04]  /*2be0*/  BSSY.RECONVERGENT B1, `(.L_x_194) ;  /* 0x0000004000017945 */ /* 0x000fe80003800200 */
[----:B------:R-:W-:Y:S05]  /*2bf0*/  @!P3 BRA `(.L_x_195) ;  /* 0x000000000008b947 */ /* 0x000fea0003800000 */
[----:B------:R-:W-:-:S05]  /*2c00*/  IMAD.MOV.U32 R17, RZ, RZ, RZ ;  /* 0x000000ffff117224 */ /* 0x000fca00078e00ff */
[----:B------:R0:W-:Y:S02]  /*2c10*/  REDG.E.ADD.64.STRONG.GPU desc[UR20][R6.64+0x2c00], R16 ;  /* 0x002c00100600798e */ /* 0x0001e4000c12e514 */
.L_x_195:
[----:B------:R-:W-:Y:S05]  /*2c20*/  BSYNC.RECONVERGENT B1 ;  /* 0x0000000000017941 */ /* 0x000fea0003800200 */
.L_x_194:
[----:B------:R-:W-:Y:S04]  /*2c30*/  BSSY.RECONVERGENT B1, `(.L_x_196) ;  /* 0x0000004000017945 */ /* 0x000fe80003800200 */
[----:B------:R-:W-:Y:S05]  /*2c40*/  @!P4 BRA `(.L_x_197) ;  /* 0x000000000008c947 */ /* 0x000fea0003800000 */
[----:B------:R-:W-:-:S05]  /*2c50*/  IMAD.MOV.U32 R13, RZ, RZ, RZ ;  /* 0x000000ffff0d7224 */ /* 0x000fca00078e00ff */
[----:B------:R0:W-:Y:S02]  /*2c60*/  REDG.E.ADD.64.STRONG.GPU desc[UR20][R6.64+0x3400], R12 ;  /* 0x0034000c0600798e */ /* 0x0001e4000c12e514 */
.L_x_197:
[----:B------:R-:W-:Y:S05]  /*2c70*/  BSYNC.RECONVERGENT B1 ;  /* 0x0000000000017941 */ /* 0x000fea0003800200 */
.L_x_196:
[----:B------:R-:W-:Y:S04]  /*2c80*/  BSSY.RECONVERGENT B1, `(.L_x_198) ;  /* 0x0000004000017945 */ /* 0x000fe80003800200 */
[----:B------:R-:W-:Y:S05]  /*2c90*/  @!P5 BRA `(.L_x_199) ;  /* 0x000000000008d947 */ /* 0x000fea0003800000 */
[----:B------:R-:W-:-:S05]  /*2ca0*/  IMAD.MOV.U32 R11, RZ, RZ, RZ ;  /* 0x000000ffff0b7224 */ /* 0x000fca00078e00ff */
[----:B------:R0:W-:Y:S02]  /*2cb0*/  REDG.E.ADD.64.STRONG.GPU desc[UR20][R6.64+0x3c00], R10 ;  /* 0x003c000a0600798e */ /* 0x0001e4000c12e514 */
.L_x_199:
[----:B------:R-:W-:Y:S05]  /*2cc0*/  BSYNC.RECONVERGENT B1 ;  /* 0x0000000000017941 */ /* 0x000fea0003800200 */
.L_x_198:
[----:B------:R-:W-:Y:S05]  /*2cd0*/  @P0 BRA `(.L_x_200) ;  /* 0xfffffff800f80947 */ /* 0x000fea000383ffff */
[----:B------:R-:W-:-:S07]  /*2ce0*/  IMAD.U32 R5, RZ, RZ, UR27 ;  /* 0x0000001bff057e24 */ /* 0x000fce000f8e00ff */
.L_x_183:
[----:B------:R-:W-:-:S09]  /*2cf0*/  UISETP.NE.AND UP0, UPT, UR24, URZ, UPT ;  /* 0x000000ff1800728c */ /* 0x000fd2000bf05270 */
[----:B------:R-:W-:Y:S05]  /*2d00*/  BRA.U !UP0, `(.L_x_148) ;  /* 0x0000000508647547 */ /* 0x000fea000b800000 */
[----:B------:R-:W-:-:S13]  /*2d10*/  ISETP.GE.U32.AND P0, PT, R8, 0x3, PT ;  /* 0x000000030800780c */ /* 0x000fda0003f06070 */
[----:B------:R-:W-:Y:S05]  /*2d20*/  @!P0 BRA `(.L_x_201) ;  /* 0x0000000000bc8947 */ /* 0x000fea0003800000 */
[----:B01234-:R-:W-:Y:S01]  /*2d30*/  IMAD R7, R5, 0x400, R2 ;  /* 0x0000040005077824 */ /* 0x01ffe200078e0202 */
[----:B------:R-:W-:Y:S04]  /*2d40*/  BSSY.RECONVERGENT B1, `(.L_x_202) ;  /* 0x000000f000017945 */ /* 0x000fe80003800200 */
[----:B------:R-:W0:Y:S04]  /*2d50*/  LDS R10, [R7+0x200] ;  /* 0x00020000070a7984 */ /* 0x000e280000000800 */
[----:B------:R-:W1:Y:S04]  /*2d60*/  LDS R12, [R7+0x600] ;  /* 0x00060000070c7984 */ /* 0x000e680000000800 */
[----:B------:R-:W2:Y:S04]  /*2d70*/  LDS R6, [R7+0xa00] ;  /* 0x000a000007067984 */ /* 0x000ea80000000800 */
[----:B------:R-:W3:Y:S01]  /*2d80*/  LDS R4, [R7+0xe00] ;  /* 0x000e000007047984 */ /* 0x000ee20000000800 */
[----:B0-----:R-:W-:-:S02]  /*2d90*/  ISETP.NE.AND P0, PT, R10, RZ, PT ;  /* 0x000000ff0a00720c */ /* 0x001fc40003f05270 */
[----:B-1----:R-:W-:Y:S02]  /*2da0*/  ISETP.NE.AND P1, PT, R12, RZ, PT ;  /* 0x000000ff0c00720c */ /* 0x002fe40003f25270 */
[----:B--2---:R-:W-:Y:S02]  /*2db0*/  ISETP.NE.AND P2, PT, R6, RZ, PT ;  /* 0x000000ff0600720c */ /* 0x004fe40003f45270 */
[----:B---3--:R-:W-:-:S07]  /*2dc0*/  ISETP.NE.AND P3, PT, R4, RZ, PT ;  /* 0x000000ff0400720c */ /* 0x008fce0003f65270 */
[----:B------:R-:W-:Y:S06]  /*2dd0*/  @!P0 BRA `(.L_x_203) ;  /* 0x0000000000148947 */ /* 0x000fec0003800000 */
[----:B------:R-:W0:Y:S01]  /*2de0*/  LDC.64 R8, c[0x0][0x380] ;  /* 0x0000e000ff087b82 */ /* 0x000e220000000a00 */
[----:B------:R-:W-:Y:S02]  /*2df0*/  IMAD R7, R5, 0x100, R0 ;  /* 0x0000010005077824 */ /* 0x000fe400078e0200 */
[----:B------:R-:W-:Y:S02]  /*2e00*/  IMAD.MOV.U32 R11, RZ, RZ, RZ ;  /* 0x000000ffff0b7224 */ /* 0x000fe400078e00ff */
[----:B0-----:R-:W-:-:S05]  /*2e10*/  IMAD.WIDE.U32 R8, R7, 0x8, R8 ;  /* 0x0000000807087825 */ /* 0x001fca00078e0008 */
[----:B------:R0:W-:Y:S02]  /*2e20*/  REDG.E.ADD.64.STRONG.GPU desc[UR20][R8.64+0x400], R10 ;  /* 0x0004000a0800798e */ /* 0x0001e4000c12e514 */
.L_x_203:
[----:B------:R-:W-:Y:S05]  /*2e30*/  BSYNC.RECONVERGENT B1 ;  /* 0x0000000000017941 */ /* 0x000fea0003800200 */
.L_x_202:
        /* <DEDUP_REMOVED lines=9> */
.L_x_205:
[----:B------:R-:W-:Y:S05]  /*2ed0*/  BSYNC.RECONVERGENT B1 ;  /* 0x0000000000017941 */ /* 0x000fea0003800200 */
.L_x_204:
        /* <DEDUP_REMOVED lines=8> */
.L_x_207:
[----:B------:R-:W-:Y:S05]  /*2f60*/  BSYNC.RECONVERGENT B1 ;  /* 0x0000000000017941 */ /* 0x000fea0003800200 */
.L_x_206:
[----:B------:R-:W-:Y:S04]  /*2f70*/  BSSY.RECONVERGENT B1, `(.L_x_208) ;  /* 0x0000009000017945 */ /* 0x000fe80003800200 */
[----:B------:R-:W-:Y:S05]  /*2f80*/  @!P3 BRA `(.L_x_209) ;  /* 0x00000000001cb947 */ /* 0x000fea0003800000 */
[----:B--2---:R-:W2:Y:S01]  /*2f90*/  LDC.64 R6, c[0x0][0x380] ;  /* 0x0000e000ff067b82 */ /* 0x004ea20000000a00 */
[----:B01----:R-:W-:Y:S02]  /*2fa0*/  IMAD R9, R5, 0x100, R0 ;  /* 0x0000010005097824 */ /* 0x003fe400078e0200 */
[----:B------:R-:W-:Y:S02]  /*2fb0*/  IMAD.MOV.U32 R8, RZ, RZ, R4 ;  /* 0x000000ffff087224 */ /* 0x000fe400078e0004 */
[----:B------:R-:W-:-:S04]  /*2fc0*/  VIADD R9, R9, 0x300 ;  /* 0x0000030009097836 */ /* 0x000fc80000000000 */
[----:B--2---:R-:W-:-:S04]  /*2fd0*/  IMAD.WIDE.U32 R6, R9, 0x8, R6 ;  /* 0x0000000809067825 */ /* 0x004fc800078e0006 */
[----:B------:R-:W-:-:S05]  /*2fe0*/  IMAD.MOV.U32 R9, RZ, RZ, RZ ;  /* 0x000000ffff097224 */ /* 0x000fca00078e00ff */
[----:B------:R3:W-:Y:S02]  /*2ff0*/  REDG.E.ADD.64.STRONG.GPU desc[UR20][R6.64+0x400], R8 ;  /* 0x000400080600798e */ /* 0x0007e4000c12e514 */
.L_x_209:
[----:B------:R-:W-:Y:S05]  /*3000*/  BSYNC.RECONVERGENT B1 ;  /* 0x0000000000017941 */ /* 0x000fea0003800200 */
.L_x_208:
[----:B------:R-:W-:-:S07]  /*3010*/  VIADD R5, R5, 0x4 ;  /* 0x0000000405057836 */ /* 0x000fce0000000000 */
.L_x_201:
[----:B------:R-:W-:-:S09]  /*3020*/  UISETP.NE.AND UP0, UPT, UR25, URZ, UPT ;  /* 0x000000ff1900728c */ /* 0x000fd2000bf05270 */
[----:B------:R-:W-:Y:S05]  /*3030*/  BRA.U !UP0, `(.L_x_148) ;  /* 0x0000000108987547 */ /* 0x000fea000b800000 */
[----:B------:R-:W-:-:S13]  /*3040*/  ISETP.NE.AND P0, PT, R3, RZ, PT ;  /* 0x000000ff0300720c */ /* 0x000fda0003f05270 */
[----:B------:R-:W-:Y:S05]  /*3050*/  @!P0 BRA `(.L_x_210) ;  /* 0x0000000000648947 */ /* 0x000fea0003800000 */
[----:B01234-:R-:W-:Y:S01]  /*3060*/  IMAD R6, R5, 0x400, R2 ;  /* 0x0000040005067824 */ /* 0x01ffe200078e0202 */
[----:B------:R-:W-:Y:S04]  /*3070*/  BSSY.RECONVERGENT B1, `(.L_x_211) ;  /* 0x000000c000017945 */ /* 0x000fe80003800200 */
[----:B------:R-:W0:Y:S04]  /*3080*/  LDS R3, [R6+0x200] ;  /* 0x0002000006037984 */ /* 0x000e280000000800 */
        /* <DEDUP_REMOVED lines=10> */
.L_x_212:
[----:B------:R-:W-:Y:S05]  /*3130*/  BSYNC.RECONVERGENT B1 ;  /* 0x0000000000017941 */ /* 0x000fea0003800200 */
.L_x_211:
        /* <DEDUP_REMOVED lines=9> */
.L_x_214:
[----:B------:R-:W-:Y:S05]  /*31d0*/  BSYNC.RECONVERGENT B1 ;  /* 0x0000000000017941 */ /* 0x000fea0003800200 */
.L_x_213:
[----:B------:R-:W-:-:S07]  /*31e0*/  VIADD R5, R5, 0x2 ;  /* 0x0000000205057836 */ /* 0x000fce0000000000 */
.L_x_210:
[----:B------:R-:W-:-:S09]  /*31f0*/  UISETP.NE.AND UP0, UPT, UR9, URZ, UPT ;  /* 0x000000ff0900728c */ /* 0x000fd2000bf05270 */
[----:B------:R-:W-:Y:S05]  /*3200*/  BRA.U !UP0, `(.L_x_148) ;  /* 0x0000000108247547 */ /* 0x000fea000b800000 */
[----:B------:R-:W-:-:S05]  /*3210*/  IMAD R2, R5, 0x400, R2 ;  /* 0x0000040005027824 */ /* 0x000fca00078e0202 */
[----:B-1----:R-:W1:Y:S02]  /*3220*/  LDS R4, [R2+0x200] ;  /* 0x0002000002047984 */ /* 0x002e640000000800 */
[----:B-1----:R-:W-:-:S13]  /*3230*/  ISETP.NE.AND P0, PT, R4, RZ, PT ;  /* 0x000000ff0400720c */ /* 0x002fda0003f05270 */
[----:B------:R-:W-:Y:S05]  /*3240*/  @!P0 BRA `(.L_x_148) ;  /* 0x0000000000148947 */ /* 0x000fea0003800000 */
[----:B------:R-:W1:Y:S01]  /*3250*/  LDC.64 R2, c[0x0][0x380] ;  /* 0x0000e000ff027b82 */ /* 0x000e620000000a00 */
[----:B------:R-:W-:-:S04]  /*3260*/  IMAD R5, R5, 0x100, R0 ;  /* 0x0000010005057824 */ /* 0x000fc800078e0200 */
[----:B-1----:R-:W-:-:S04]  /*3270*/  IMAD.WIDE.U32 R2, R5, 0x8, R2 ;  /* 0x0000000805027825 */ /* 0x002fc800078e0002 */
[----:B------:R-:W-:-:S05]  /*3280*/  IMAD.MOV.U32 R5, RZ, RZ, RZ ;  /* 0x000000ffff057224 */ /* 0x000fca00078e00ff */
[----:B------:R1:W-:Y:S02]  /*3290*/  REDG.E.ADD.64.STRONG.GPU desc[UR20][R2.64+0x400], R4 ;  /* 0x000400040200798e */ /* 0x0003e4000c12e514 */
.L_x_148:
[----:B------:R-:W-:Y:S05]  /*32a0*/  BSYNC.RECONVERGENT B0 ;  /* 0x0000000000007941 */ /* 0x000fea0003800200 */
.L_x_147:
[----:B------:R-:W-:Y:S01]  /*32b0*/  BAR.SYNC.DEFER_BLOCKING 0x0 ;  /* 0x0000000000007b1d */ /* 0x000fe20000010000 */
[----:B------:R-:W-:-:S04]  /*32c0*/  UIADD3 UR6, UP0, UPT, UR6, 0x1, URZ ;  /* 0x0000000106067890 */ /* 0x000fc8000ff1e0ff */
[----:B------:R-:W-:Y:S02]  /*32d0*/  UIADD3.X UR7, UPT, UPT, URZ, UR7, URZ, UP0, !UPT ;  /* 0x00000007ff077290 */ /* 0x000fe400087fe4ff */
[----:B------:R-:W-:-:S04]  /*32e0*/  UISETP.NE.U32.AND UP0, UPT, UR6, UR11, UPT ;  /* 0x0000000b0600728c */ /* 0x000fc8000bf05070 */
[----:B------:R-:W-:-:S09]  /*32f0*/  UISETP.NE.AND.EX UP0, UPT, UR7, UR12, UPT, UP0 ;  /* 0x0000000c0700728c */ /* 0x000fd2000bf05300 */
[----:B------:R-:W-:Y:S05]  /*3300*/  BRA.U UP0, `(.L_x_215) ;  /* 0xffffffcd00d47547 */ /* 0x000fea000b83ffff */
[----:B------:R-:W-:Y:S05]  /*3310*/  EXIT ;  /* 0x000000000000794d */ /* 0x000fea0003800000 */
.L_x_216:
        /* <DEDUP_REMOVED lines=14> */
.L_x_230:


//--------------------- .text._ZN3cub18CUB_300001_SM_10006detail10radix_sort31DeviceRadixSortSingleTileKernelINS1_5radix10policy_hubIfNS0_8NullTypeEyE10Policy1000ELNS0_9SortOrderE0EfS6_yNS1_21identity_decomposer_tEEEvPKT1_PSB_PKT2_PSF_T3_iiT4_ --------------------------
	.section	.text._ZN3cub18CUB_300001_SM_10006detail10radix_sort31DeviceRadixSortSingleTileKernelINS1_5radix10policy_hubIfNS0_8NullTypeEyE10Policy1000ELNS0_9SortOrderE0EfS6_yNS1_21identity_decomposer_tEEEvPKT1_PSB_PKT2_PSF_T3_iiT4_,"ax",@progbits
	.align	128
        .global         _ZN3cub18CUB_300001_SM_10006detail10radix_sort31DeviceRadixSortSingleTileKernelINS1_5radix10policy_hubIfNS0_8NullTypeEyE10Policy1000ELNS0_9SortOrderE0EfS6_yNS1_21identity_decomposer_tEEEvPKT1_PSB_PKT2_PSF_T3_iiT4_
        .type           _ZN3cub18CUB_300001_SM_10006detail10radix_sort31DeviceRadixSortSingleTileKernelINS1_5radix10policy_hubIfNS0_8NullTypeEyE10Policy1000ELNS0_9SortOrderE0EfS6_yNS1_21identity_decomposer_tEEEvPKT1_PSB_PKT2_PSF_T3_iiT4_,@function
        .size           _ZN3cub18CUB_300001_SM_10006detail10radix_sort31DeviceRadixSortSingleTileKernelINS1_5radix10policy_hubIfNS0_8NullTypeEyE10Policy1000ELNS0_9SortOrderE0EfS6_yNS1_21identity_decomposer_tEEEvPKT1_PSB_PKT2_PSF_T3_iiT4_,(.L_x_231 - _ZN3cub18CUB_300001_SM_10006detail10radix_sort31DeviceRadixSortSingleTileKernelINS1_5radix10policy_hubIfNS0_8NullTypeEyE10Policy1000ELNS0_9SortOrderE0EfS6_yNS1_21identity_decomposer_tEEEvPKT1_PSB_PKT2_PSF_T3_iiT4_)
        .other          _ZN3cub18CUB_300001_SM_10006detail10radix_sort31DeviceRadixSortSingleTileKernelINS1_5radix10policy_hubIfNS0_8NullTypeEyE10Policy1000ELNS0_9SortOrderE0EfS6_yNS1_21identity_decomposer_tEEEvPKT1_PSB_PKT2_PSF_T3_iiT4_,@"STO_CUDA_ENTRY STV_DEFAULT"
_ZN3cub18CUB_300001_SM_10006detail10radix_sort31DeviceRadixSortSingleTileKernelINS1_5radix10policy_hubIfNS0_8NullTypeEyE10Policy1000ELNS0_9SortOrderE0EfS6_yNS1_21identity_decomposer_tEEEvPKT1_PSB_PKT2_PSF_T3_iiT4_:
.text._ZN3cub18CUB_300001_SM_10006detail10radix_sort31DeviceRadixSortSingleTileKernelINS1_5radix10policy_hubIfNS0_8NullTypeEyE10Policy1000ELNS0_9SortOrderE0EfS6_yNS1_21identity_decomposer_tEEEvPKT1_PSB_PKT2_PSF_T3_iiT4_:
[----:B------:R-:W-:Y:S01]  /*0000*/  LDC R1, c[0x0][0x37c] ;  /* 0x0000df00ff017b82 */ /* 0x000fe20000000800 */
[----:B------:R-:W0:Y:S01]  /*0010*/  S2R R0, SR_TID.X ;  /* 0x0000000000007919 */ /* 0x000e220000002100 */
[----:B------:R-:W1:Y:S06]  /*0020*/  LDCU UR4, c[0x0][0x3a0] ;  /* 0x00007400ff0477ac */ /* 0x000e6c0008000800 */
[----:B------:R-:W2:Y:S01]  /*0030*/  LDC.64 R4, c[0x0][0x380] ;  /* 0x0000e000ff047b82 */ /* 0x000ea20000000a00 */
[----:B------:R-:W3:Y:S01]  /*0040*/  LDCU.64 UR8, c[0x0][0x358] ;  /* 0x00006b00ff0877ac */ /* 0x000ee20008000a00 */
[----:B------:R-:W-:-:S02]  /*0050*/  IMAD.MOV.U32 R16, RZ, RZ, 0x7fffffff ;  /* 0x7fffffffff107424 */ /* 0x000fc400078e00ff */
[----:B------:R-:W-:Y:S02]  /*0060*/  IMAD.MOV.U32 R12, RZ, RZ, 0x7fffffff ;  /* 0x7fffffffff0c7424 */ /* 0x000fe400078e00ff */
[----:B------:R-:W-:Y:S02]  /*0070*/  IMAD.MOV.U32 R14, RZ, RZ, 0x7fffffff ;  /* 0x7fffffffff0e7424 */ /* 0x000fe400078e00ff */
[----:B------:R-:W-:Y:S02]  /*0080*/  IMAD.MOV.U32 R15, RZ, RZ, 0x7fffffff ;  /* 0x7fffffffff0f7424 */ /* 0x000fe400078e00ff */
[----:B------:R-:W-:Y:S02]  /*0090*/  IMAD.MOV.U32 R17, RZ, RZ, 0x7fffffff ;  /* 0x7fffffffff117424 */ /* 0x000fe400078e00ff */
[----:B------:R-:W-:Y:S02]  /*00a0*/  IMAD.MOV.U32 R13, RZ, RZ, 0x7fffffff ;  /* 0x7fffffffff0d7424 */ /* 0x000fe400078e00ff */
        /* <DEDUP_REMOVED lines=10> */
[----:B------:R-:W-:Y:S01]  /*0150*/  IMAD.MOV.U32 R30, RZ, RZ, 0x7fffffff ;  /* 0x7fffffffff1e7424 */ /* 0x000fe200078e00ff */
[----:B------:R-:W4:Y:S01]  /*0160*/  S2UR UR6, SR_CgaCtaId ;  /* 0x00000000000679c3 */ /* 0x000f220000008800 */
[----:B0-----:R-:W-:Y:S01]  /*0170*/  IMAD R3, R0, 0x13, RZ ;  /* 0x0000001300037824 */ /* 0x001fe200078e02ff */
[----:B------:R-:W0:Y:S01]  /*0180*/  S2R R104, SR_LANEID ;  /* 0x0000000000687919 */ /* 0x000e220000000000 */
[----:B------:R-:W0:Y:S02]  /*0190*/  LDCU UR10, c[0x0][0x3ac] ;  /* 0x00007580ff0a77ac */ /* 0x000e240008000800 */
[C---:B------:R-:W-:Y:S01]  /*01a0*/  VIADD R6, R3.reuse, 0x2 ;  /* 0x0000000203067836 */ /* 0x040fe20000000000 */
[C---:B-1----:R-:W-:Y:S01]  /*01b0*/  ISETP.GE.AND P3, PT, R3.reuse, UR4, PT ;  /* 0x0000000403007c0c */ /* 0x042fe2000bf66270 */
[----:B------:R-:W-:-:S02]  /*01c0*/  VIADD R2, R3, 0x1 ;  /* 0x0000000103027836 */ /* 0x000fc40000000000 */
[C---:B------:R-:W-:Y:S01]  /*01d0*/  VIADD R7, R3.reuse, 0x3 ;  /* 0x0000000303077836 */ /* 0x040fe20000000000 */
[----:B------:R-:W-:Y:S01]  /*01e0*/  ISETP.GE.AND P5, PT, R6, UR4, PT ;  /* 0x0000000406007c0c */ /* 0x000fe2000bfa6270 */
[----:B------:R-:W-:Y:S01]  /*01f0*/  VIADD R6, R3, 0x4 ;  /* 0x0000000403067836 */ /* 0x000fe20000000000 */
[----:B------:R-:W-:Y:S01]  /*0200*/  ISETP.GE.AND P4, PT, R2, UR4, PT ;  /* 0x0000000402007c0c */ /* 0x000fe2000bf86270 */
[----:B------:R-:W-:Y:S01]  /*0210*/  IMAD.MOV.U32 R2, RZ, RZ, 0x7fffffff ;  /* 0x7fffffffff027424 */ /* 0x000fe200078e00ff */
[----:B------:R-:W-:Y:S01]  /*0220*/  ISETP.GE.AND P6, PT, R7, UR4, PT ;  /* 0x0000000407007c0c */ /* 0x000fe2000bfc6270 */
[----:B--2---:R-:W-:Y:S01]  /*0230*/  IMAD.WIDE.U32 R4, R3, 0x4, R4 ;  /* 0x0000000403047825 */ /* 0x004fe200078e0004 */
[----:B------:R-:W-:-:S03]  /*0240*/  ISETP.GE.AND P0, PT, R6, UR4, PT ;  /* 0x0000000406007c0c */ /* 0x000fc6000bf06270 */
[C---:B------:R-:W-:Y:S01]  /*0250*/  VIADD R8, R3.reuse, 0x6 ;  /* 0x0000000603087836 */ /* 0x040fe20000000000 */
[----:B---3--:R-:W2:Y:S01]  /*0260*/  @!P3 LDG.E R2, desc[UR8][R4.64] ;  /* 0x000000080402b981 */ /* 0x008ea2000c1e1900 */
[C---:B------:R-:W-:Y:S02]  /*0270*/  VIADD R6, R3.reuse, 0x7 ;  /* 0x0000000703067836 */ /* 0x040fe40000000000 */
[----:B------:R-:W-:Y:S01]  /*0280*/  VIADD R7, R3, 0x5 ;  /* 0x0000000503077836 */ /* 0x000fe20000000000 */
[----:B------:R-:W-:Y:S01]  /*0290*/  ISETP.GE.AND P2, PT, R8, UR4, PT ;  /* 0x0000000408007c0c */ /* 0x000fe2000bf46270 */
[----:B------:R-:W3:Y:S01]  /*02a0*/  @!P5 LDG.E R12, desc[UR8][R4.64+0x8] ;  /* 0x00000808040cd981 */ /* 0x000ee2000c1e1900 */
[----:B------:R-:W-:Y:S01]  /*02b0*/  ISETP.GE.AND P3, PT, R6, UR4, PT ;  /* 0x0000000406007c0c */ /* 0x000fe2000bf66270 */
[----:B------:R-:W-:Y:S01]  /*02c0*/  IMAD.MOV.U32 R6, RZ, RZ, 0x7fffffff ;  /* 0x7fffffffff067424 */ /* 0x000fe200078e00ff */
[----:B------:R-:W-:Y:S01]  /*02d0*/  ISETP.GE.AND P1, PT, R7, UR4, PT ;  /* 0x0000000407007c0c */ /* 0x000fe2000bf26270 */
[----:B------:R-:W-:Y:S01]  /*02e0*/  VIADD R7, R3, 0x8 ;  /* 0x0000000803077836 */ /* 0x000fe20000000000 */
[----:B------:R-:W5:Y:S04]  /*02f0*/  @!P0 LDG.E R14, desc[UR8][R4.64+0x10] ;  /* 0x00001008040e8981 */ /* 0x000f68000c1e1900 */
[----:B------:R-:W5:Y:S01]  /*0300*/  @!P4 LDG.E R6, desc[UR8][R4.64+0x4] ;  /* 0x000004080406c981 */ /* 0x000f62000c1e1900 */
[----:B------:R-:W-:Y:S01]  /*0310*/  ISETP.GE.AND P4, PT, R7, UR4, PT ;  /* 0x0000000407007c0c */ /* 0x000fe2000bf86270 */
[----:B------:R-:W-:-:S02]  /*0320*/  VIADD R7, R3, 0xb ;  /* 0x0000000b03077836 */ /* 0x000fc40000000000 */
[----:B------:R-:W5:Y:S01]  /*0330*/  @!P2 LDG.E R16, desc[UR8][R4.64+0x18] ;  /* 0x000018080410a981 */ /* 0x000f62000c1e1900 */
[----:B------:R-:W-:Y:S02]  /*0340*/  VIADD R8, R3, 0x9 ;  /* 0x0000000903087836 */ /* 0x000fe40000000000 */
[----:B------:R-:W-:Y:S01]  /*0350*/  ISETP.GE.AND P2, PT, R7, UR4, PT ;  /* 0x0000000407007c0c */ /* 0x000fe2000bf46270 */
[C---:B------:R-:W-:Y:S01]  /*0360*/  VIADD R7, R3.reuse, 0xd ;  /* 0x0000000d03077836 */ /* 0x040fe20000000000 */
[----:B------:R-:W5:Y:S01]  /*0370*/  @!P1 LDG.E R15, desc[UR8][R4.64+0x14] ;  /* 0x00001408040f9981 */ /* 0x000f62000c1e1900 */
[----:B------:R-:W-:Y:S01]  /*0380*/  ISETP.GE.AND P5, PT, R8, UR4, PT ;  /* 0x0000000408007c0c */ /* 0x000fe2000bfa6270 */
[----:B------:R-:W-:Y:S02]  /*0390*/  VIADD R8, R3, 0xc ;  /* 0x0000000c03087836 */ /* 0x000fe40000000000 */
[----:B------:R-:W-:Y:S01]  /*03a0*/  ISETP.GE.AND P0, PT, R7, UR4, PT ;  /* 0x0000000407007c0c */ /* 0x000fe2000bf06270 */
[C---:B------:R-:W-:Y:S01]  /*03b0*/  VIADD R7, R3.reuse, 0xe ;  /* 0x0000000e03077836 */ /* 0x040fe20000000000 */
[----:B------:R-:W5:Y:S01]  /*03c0*/  @!P3 LDG.E R17, desc[UR8][R4.64+0x1c] ;  /* 0x00001c080411b981 */ /* 0x000f62000c1e1900 */
[----:B------:R-:W-:Y:S01]  /*03d0*/  VIADD R9, R3, 0xa ;  /* 0x0000000a03097836 */ /* 0x000fe20000000000 */
[----:B------:R-:W-:-:S02]  /*03e0*/  ISETP.GE.AND P1, PT, R8, UR4, PT ;  /* 0x0000000408007c0c */ /* 0x000fc4000bf26270 */
[----:B------:R-:W-:Y:S01]  /*03f0*/  ISETP.GE.AND P3, PT, R7, UR4, PT ;  /* 0x0000000407007c0c */ /* 0x000fe2000bf66270 */
[----:B------:R-:W-:Y:S01]  /*0400*/  VIADD R7, R3, 0xf ;  /* 0x0000000f03077836 */ /* 0x000fe20000000000 */
[----:B------:R-:W5:Y:S01]  /*0410*/  @!P6 LDG.E R13, desc[UR8][R4.64+0xc] ;  /* 0x00000c08040de981 */ /* 0x000f62000c1e1900 */
[----:B------:R-:W-:Y:S01]  /*0420*/  ISETP.GE.AND P6, PT, R9, UR4, PT ;  /* 0x0000000409007c0c */ /* 0x000fe2000bfc6270 */
[----:B------:R-:W-:Y:S02]  /*0430*/  VIADD R8, R3, 0x11 ;  /* 0x0000001103087836 */ /* 0x000fe40000000000 */
[----:B------:R-:W5:Y:S01]  /*0440*/  @!P4 LDG.E R18, desc[UR8][R4.64+0x20] ;  /* 0x000020080412c981 */ /* 0x000f62000c1e1900 */
[----:B------:R-:W-:Y:S01]  /*0450*/  ISETP.GE.AND P4, PT, R7, UR4, PT ;  /* 0x0000000407007c0c */ /* 0x000fe2000bf86270 */
[C---:B------:R-:W-:Y:S02]  /*0460*/  VIADD R7, R3.reuse, 0x10 ;  /* 0x0000001003077836 */ /* 0x040fe40000000000 */
[----:B------:R-:W-:Y:S01]  /*0470*/  VIADD R3, R3, 0x12 ;  /* 0x0000001203037836 */ /* 0x000fe20000000000 */
[----:B------:R-:W5:Y:S04]  /*0480*/  @!P2 LDG.E R21, desc[UR8][R4.64+0x2c] ;  /* 0x00002c080415a981 */ /* 0x000f68000c1e1900 */
[----:B------:R-:W5:Y:S01]  /*0490*/  @!P1 LDG.E R22, desc[UR8][R4.64+0x30] ;  /* 0x0000300804169981 */ /* 0x000f62000c1e1900 */
[----:B------:R-:W-:-:S02]  /*04a0*/  ISETP.GE.AND P1, PT, R8, UR4, PT ;  /* 0x0000000408007c0c */ /* 0x000fc4000bf26270 */
[----:B------:R-:W-:Y:S01]  /*04b0*/  ISETP.GE.AND P2, PT, R3, UR4, PT ;  /* 0x0000000403007c0c */ /* 0x000fe2000bf46270 */
[----:B------:R-:W5:Y:S01]  /*04c0*/  @!P0 LDG.E R23, desc[UR8][R4.64+0x34] ;  /* 0x0000340804178981 */ /* 0x000f62000c1e1900 */
[----:B------:R-:W-:Y:S01]  /*04d0*/  ISETP.GE.AND P0, PT, R7, UR4, PT ;  /* 0x0000000407007c0c */ /* 0x000fe2000bf06270 */
[----:B------:R-:W1:Y:S02]  /*04e0*/  LDCU.64 UR4, c[0x0][0x3a8] ;  /* 0x00007500ff0477ac */ /* 0x000e640008000a00 */
[----:B------:R-:W5:Y:S04]  /*04f0*/  @!P5 LDG.E R19, desc[UR8][R4.64+0x24] ;  /* 0x000024080413d981 */ /* 0x000f68000c1e1900 */
[----:B------:R-:W5:Y:S04]  /*0500*/  @!P6 LDG.E R20, desc[UR8][R4.64+0x28] ;  /* 0x000028080414e981 */ /* 0x000f68000c1e1900 */
[----:B------:R-:W5:Y:S04]  /*0510*/  @!P3 LDG.E R24, desc[UR8][R4.64+0x38] ;  /* 0x000038080418b981 */ /* 0x000f68000c1e1900 */
[----:B------:R-:W5:Y:S04]  /*0520*/  @!P4 LDG.E R25, desc[UR8][R4.64+0x3c] ;  /* 0x00003c080419c981 */ /* 0x000f68000c1e1900 */
[----:B------:R-:W5:Y:S04]  /*0530*/  @!P0 LDG.E R26, desc[UR8][R4.64+0x40] ;  /* 0x00004008041a8981 */ /* 0x000f68000c1e1900 */
[----:B------:R-:W5:Y:S04]  /*0540*/  @!P1 LDG.E R28, desc[UR8][R4.64+0x44] ;  /* 0x00004408041c9981 */ /* 0x000f68000c1e1900 */
[----:B------:R0:W5:Y:S01]  /*0550*/  @!P2 LDG.E R30, desc[UR8][R4.64+0x48] ;  /* 0x00004808041ea981 */ /* 0x000162000c1e1900 */
[----:B------:R-:W-:Y:S01]  /*0560*/  IMAD.MOV.U32 R8, RZ, RZ, -0x1 ;  /* 0xffffffffff087424 */ /* 0x000fe200078e00ff */
[----:B-1----:R-:W-:-:S02]  /*0570*/  UIADD3 UR7, UPT, UPT, UR4, 0x6, URZ ;  /* 0x0000000604077890 */ /* 0x002fc4000fffe0ff */
[----:B------:R-:W-:-:S03]  /*0580*/  UIADD3 UR5, UPT, UPT, -UR4, UR5, URZ ;  /* 0x0000000504057290 */ /* 0x000fc6000fffe1ff */
[----:B------:R-:W-:Y:S02]  /*0590*/  UMOV UR4, 0x400 ;  /* 0x0000040000047882 */ /* 0x000fe40000000000 */
[----:B----4-:R-:W-:Y:S01]  /*05a0*/  ULEA UR4, UR6, UR4, 0x18 ;  /* 0x0000000406047291 */ /* 0x010fe2000f8ec0ff */
[----:B------:R-:W-:-:S05]  /*05b0*/  SHF.R.U32.HI R105, RZ, 0x5, R0 ;  /* 0x00000005ff697819 */ /* 0x000fca0000011600 */
[----:B------:R-:W-:-:S05]  /*05c0*/  LEA R27, R0, UR4, 0x2 ;  /* 0x00000004001b7c11 */ /* 0x000fca000f8e10ff */
[----:B------:R-:W-:Y:S01]  /*05d0*/  IMAD R29, R0, 0x80, R27 ;  /* 0x00000080001d7824 */ /* 0x000fe200078e021b */
[----:B------:R-:W-:-:S03]  /*05e0*/  LEA R31, R105, UR4, 0x2 ;  /* 0x00000004691f7c11 */ /* 0x000fc6000f8e10ff */
[----:B------:R-:W-:Y:S01]  /*05f0*/  IMAD R33, R0, -0x38, R29 ;  /* 0xffffffc800217824 */ /* 0x000fe200078e021d */
[----:B------:R-:W-:Y:S01]  /*0600*/  BAR.SYNC.DEFER_BLOCKING 0x0 ;  /* 0x0000000000007b1d */ /* 0x000fe20000010000 */
[----:B--2---:R-:W-:-:S04]  /*0610*/  ISETP.GT.AND P0, PT, R2, -0x1, PT ;  /* 0xffffffff0200780c */ /* 0x004fc80003f04270 */
[----:B------:R-:W-:Y:S02]  /*0620*/  SEL R3, R8, 0x80000000, !P0 ;  /* 0x8000000008037807 */ /* 0x000fe40004000000 */
[----:B---3--:R-:W-:Y:S02]  /*0630*/  ISETP.GT.AND P2, PT, R12, -0x1, PT ;  /* 0xffffffff0c00780c */ /* 0x008fe40003f44270 */
[----:B-----5:R-:W-:-:S04]  /*0640*/  ISETP.GT.AND P1, PT, R6, -0x1, PT ;  /* 0xffffffff0600780c */ /* 0x020fc80003f24270 */
[----:B------:R-:W-:Y:S02]  /*0650*/  SEL R7, R8, 0x80000000, !P1 ;  /* 0x8000000008077807 */ /* 0x000fe40004800000 */
[----:B------:R-:W-:Y:S02]  /*0660*/  ISETP.GT.AND P1, PT, R14, -0x1, PT ;  /* 0xffffffff0e00780c */ /* 0x000fe40003f24270 */
[C---:B------:R-:W-:Y:S02]  /*0670*/  SEL R9, R8.reuse, 0x80000000, !P2 ;  /* 0x8000000008097807 */ /* 0x040fe40005000000 */
[----:B0-----:R-:W-:Y:S02]  /*0680*/  SEL R5, R8, 0x80000000, !P1 ;  /* 0x8000000008057807 */ /* 0x001fe40004800000 */
[----:B------:R-:W-:Y:S02]  /*0690*/  ISETP.GT.AND P2, PT, R15, -0x1, PT ;  /* 0xffffffff0f00780c */ /* 0x000fe40003f44270 */
[----:B------:R-:W-:-:S02]  /*06a0*/  LOP3.LUT R2, R3, R2, RZ, 0x3c, !PT ;  /* 0x0000000203027212 */ /* 0x000fc400078e3cff */
[----:B------:R-:W-:-:S04]  /*06b0*/  ISETP.GT.AND P0, PT, R13, -0x1, PT ;  /* 0xffffffff0d00780c */ /* 0x000fc80003f04270 */
[----:B------:R-:W-:Y:S02]  /*06c0*/  SEL R4, R8, 0x80000000, !P0 ;  /* 0x8000000008047807 */ /* 0x000fe40004000000 */
[----:B------:R-:W-:Y:S02]  /*06d0*/  ISETP.GT.AND P0, PT, R17, -0x1, PT ;  /* 0xffffffff1100780c */ /* 0x000fe40003f04270 */
[----:B------:R-:W-:Y:S02]  /*06e0*/  ISETP.GT.AND P1, PT, R18, -0x1, PT ;  /* 0xffffffff1200780c */ /* 0x000fe40003f24270 */
[----:B------:R-:W-:Y:S02]  /*06f0*/  LOP3.LUT R3, R7, R6, RZ, 0x3c, !PT ;  /* 0x0000000607037212 */ /* 0x000fe400078e3cff */
[----:B------:R-:W-:Y:S02]  /*0700*/  LOP3.LUT R13, R4, R13, RZ, 0x3c, !PT ;  /* 0x0000000d040d7212 */ /* 0x000fe400078e3cff */
[----:B------:R-:W-:-:S02]  /*0710*/  LOP3.LUT R14, R5, R14, RZ, 0x3c, !PT ;  /* 0x0000000e050e7212 */ /* 0x000fc400078e3cff */
[C---:B------:R-:W-:Y:S02]  /*0720*/  SEL R6, R8.reuse, 0x80000000, !P2 ;  /* 0x8000000008067807 */ /* 0x040fe40005000000 */
[C---:B------:R-:W-:Y:S02]  /*0730*/  SEL R4, R8.reuse, 0x80000000, !P0 ;  /* 0x8000000008047807 */ /* 0x040fe40004000000 */
[----:B------:R-:W-:Y:S02]  /*0740*/  SEL R5, R8, 0x80000000, !P1 ;  /* 0x8000000008057807 */ /* 0x000fe40004800000 */
[----:B------:R-:W-:Y:S02]  /*0750*/  ISETP.GT.AND P3, PT, R16, -0x1, PT ;  /* 0xffffffff1000780c */ /* 0x000fe40003f64270 */
[----:B------:R-:W-:Y:S02]  /*0760*/  ISETP.GT.AND P2, PT, R19, -0x1, PT ;  /* 0xffffffff1300780c */ /* 0x000fe40003f44270 */
[----:B------:R-:W-:-:S02]  /*0770*/  ISETP.GT.AND P0, PT, R20, -0x1, PT ;  /* 0xffffffff1400780c */ /* 0x000fc40003f04270 */
[----:B------:R-:W-:Y:S02]  /*0780*/  ISETP.GT.AND P1, PT, R21, -0x1, PT ;  /* 0xffffffff1500780c */ /* 0x000fe40003f24270 */
[----:B------:R-:W-:Y:S02]  /*0790*/  LOP3.LUT R15, R6, R15, RZ, 0x3c, !PT ;  /* 0x0000000f060f7212 */ /* 0x000fe400078e3cff */
[----:B------:R-:W-:Y:S02]  /*07a0*/  LOP3.LUT R17, R4, R17, RZ, 0x3c, !PT ;  /* 0x0000001104117212 */ /* 0x000fe400078e3cff */
[----:B------:R-:W-:Y:S02]  /*07b0*/  LOP3.LUT R18, R5, R18, RZ, 0x3c, !PT ;  /* 0x0000001205127212 */ /* 0x000fe400078e3cff */
[C---:B------:R-:W-:Y:S02]  /*07c0*/  SEL R7, R8.reuse, 0x80000000, !P3 ;  /* 0x8000000008077807 */ /* 0x040fe40005800000 */
[----:B------:R-:W-:-:S02]  /*07d0*/  SEL R6, R8, 0x80000000, !P2 ;  /* 0x8000000008067807 */ /* 0x000fc40005000000 */
[C---:B------:R-:W-:Y:S02]  /*07e0*/  SEL R5, R8.reuse, 0x80000000, !P0 ;  /* 0x8000000008057807 */ /* 0x040fe40004000000 */
        /* <DEDUP_REMOVED lines=12> */
[----:B------:R-:W-:Y:S02]  /*08b0*/  ISETP.GT.AND P1, PT, R28, -0x1, PT ;  /* 0xffffffff1c00780c */ /* 0x000fe40003f24270 */
[----:B------:R-:W-:Y:S02]  /*08c0*/  ISETP.GT.AND P2, PT, R30, -0x1, PT ;  /* 0xffffffff1e00780c */ /* 0x000fe40003f44270 */
[----:B------:R-:W-:Y:S02]  /*08d0*/  LOP3.LUT R12, R9, R12, RZ, 0x3c, !PT ;  /* 0x0000000c090c7212 */ /* 0x000fe400078e3cff */
[----:B------:R-:W-:Y:S02]  /*08e0*/  LOP3.LUT R19, R6, R19, RZ, 0x3c, !PT ;  /* 0x0000001306137212 */ /* 0x000fe400078e3cff */
[----:B------:R-:W-:-:S02]  /*08f0*/  LOP3.LUT R22, R7, R22, RZ, 0x3c, !PT ;  /* 0x0000001607167212 */ /* 0x000fc400078e3cff */
[----:B------:R-:W-:Y:S02]  /*0900*/  LOP3.LUT R24, R5, R24, RZ, 0x3c, !PT ;  /* 0x0000001805187212 */ /* 0x000fe400078e3cff */
[C---:B------:R-:W-:Y:S02]  /*0910*/  SEL R6, R8.reuse, 0x80000000, !P3 ;  /* 0x8000000008067807 */ /* 0x040fe40005800000 */
[C---:B------:R-:W-:Y:S02]  /*0920*/  SEL R5, R8.reuse, 0x80000000, !P0 ;  /* 0x8000000008057807 */ /* 0x040fe40004000000 */
[C---:B------:R-:W-:Y:S02]  /*0930*/  SEL R7, R8.reuse, 0x80000000, !P1 ;  /* 0x8000000008077807 */ /* 0x040fe40004800000 */
[----:B------:R-:W-:Y:S02]  /*0940*/  SEL R9, R8, 0x80000000, !P2 ;  /* 0x8000000008097807 */ /* 0x000fe40005000000 */
[----:B------:R-:W-:-:S02]  /*0950*/  LOP3.LUT R23, R6, R23, RZ, 0x3c, !PT ;  /* 0x0000001706177212 */ /* 0x000fc400078e3cff */
[----:B------:R-:W-:Y:S02]  /*0960*/  LOP3.LUT R25, R4, R25, RZ, 0x3c, !PT ;  /* 0x0000001904197212 */ /* 0x000fe400078e3cff */
[----:B------:R-:W-:Y:S02]  /*0970*/  LOP3.LUT R26, R5, R26, RZ, 0x3c, !PT ;  /* 0x0000001a051a7212 */ /* 0x000fe400078e3cff */
[----:B------:R-:W-:Y:S02]  /*0980*/  LOP3.LUT R28, R7, R28, RZ, 0x3c, !PT ;  /* 0x0000001c071c7212 */ /* 0x000fe400078e3cff */
[----:B------:R-:W-:-:S07]  /*0990*/  LOP3.LUT R30, R9, R30, RZ, 0x3c, !PT ;  /* 0x0000001e091e7212 */ /* 0x000fce00078e3cff */
.L_x_218:
[----:B------:R-:W-:Y:S01]  /*09a0*/  UISETP.LT.AND UP0, UPT, UR5, 0x6, UPT ;  /* 0x000000060500788c */ /* 0x000fe2000bf01270 */
[C---:B0-----:R-:W-:Y:S01]  /*09b0*/  ISETP.NE.AND P0, PT, R2.reuse, 0x7fffffff, PT ;  /* 0x7fffffff0200780c */ /* 0x041fe20003f05270 */
[----:B------:R-:W-:Y:S01]  /*09c0*/  UIADD3 UR6, UPT, UPT, UR7, -0x6, URZ ;  /* 0xfffffffa07067890 */ /* 0x000fe2000fffe0ff */
[----:B------:R-:W-:Y:S01]  /*09d0*/  STS [R27], RZ ;  /* 0x000000ff1b007388 */ /* 0x000fe20000000800 */
[----:B------:R-:W-:Y:S01]  /*09e0*/  USEL UR4, UR5, 0x6, UP0 ;  /* 0x0000000605047887 */ /* 0x000fe20008000000 */
[----:B--2---:R-:W-:Y:S01]  /*09f0*/  SEL R4, R2, 0x80000000, P0 ;  /* 0x8000000002047807 */ /* 0x004fe20000000000 */
[----:B------:R-:W-:Y:S01]  /*0a00*/  UISETP.GE.AND UP0, UPT, UR7, UR10, UPT ;  /* 0x0000000a0700728c */ /* 0x000fe2000bf06270 */
[----:B------:R-:W-:Y:S01]  /*0a10*/  STS [R27+0x400], RZ ;  /* 0x000400ff1b007388 */ /* 0x000fe20000000800 */
[----:B------:R-:W-:Y:S01]  /*0a20*/  UBMSK UR4, URZ, UR4 ;  /* 0x00000004ff04729b */ /* 0x000fe20008000000 */
[----:B------:R-:W-:Y:S02]  /*0a30*/  SHF.R.U32.HI R4, RZ, UR6, R4 ;  /* 0x00000006ff047c19 */ /* 0x000fe40008011604 */
[----:B------:R-:W-:Y:S01]  /*0a40*/  STS [R27+0x800], RZ ;  /* 0x000800ff1b007388 */ /* 0x000fe20000000800 */
[----:B------:R-:W-:-:S02]  /*0a50*/  ISETP.NE.AND P0, PT, R3, 0x7fffffff, PT ;  /* 0x7fffffff0300780c */ /* 0x000fc40003f05270 */
[----:B------:R-:W-:Y:S01]  /*0a60*/  LOP3.LUT R4, R4, UR4, RZ, 0xc0, !PT ;  /* 0x0000000404047c12 */ /* 0x000fe2000f8ec0ff */
[----:B------:R-:W-:Y:S01]  /*0a70*/  STS [R27+0xc00], RZ ;  /* 0x000c00ff1b007388 */ /* 0x000fe20000000800 */
[----:B------:R-:W-:Y:S02]  /*0a80*/  ISETP.NE.AND P1, PT, R104, 0x1f, PT ;  /* 0x0000001f6800780c */ /* 0x000fe40003f25270 */
[C---:B------:R-:W-:Y:S01]  /*0a90*/  ISETP.NE.AND P2, PT, R105.reuse, 0x6, PT ;  /* 0x000000066900780c */ /* 0x040fe20003f45270 */
[----:B------:R-:W-:Y:S01]  /*0aa0*/  IMAD.SHL.U32 R5, R4, 0x400, RZ ;  /* 0x0000040004057824 */ /* 0x000fe200078e00ff */
[----:B------:R-:W-:Y:S01]  /*0ab0*/  SHF.R.U32.HI R4, RZ, 0x4, R4 ;  /* 0x00000004ff047819 */ /* 0x000fe20000011604 */
[----:B------:R-:W-:Y:S01]  /*0ac0*/  STS [R27+0x1000], RZ ;  /* 0x001000ff1b007388 */ /* 0x000fe20000000800 */
[----:B------:R-:W-:Y:S02]  /*0ad0*/  ISETP.NE.AND P3, PT, R105, 0x7, PT ;  /* 0x000000076900780c */ /* 0x000fe40003f65270 */
[----:B------:R-:W-:Y:S01]  /*0ae0*/  LOP3.LUT R34, R5, 0x7c00, RZ, 0xc0, !PT ;  /* 0x00007c0005227812 */ /* 0x000fe200078ec0ff */
[----:B------:R-:W-:Y:S01]  /*0af0*/  STS [R27+0x1400], RZ ;  /* 0x001400ff1b007388 */ /* 0x000fe20000000800 */
[----:B------:R-:W-:-:S03]  /*0b00*/  LOP3.LUT R4, R4, 0xffffffe, RZ, 0xc0, !PT ;  /* 0x0ffffffe04047812 */ /* 0x000fc600078ec0ff */
[----:B------:R-:W-:Y:S01]  /*0b10*/  STS [R27+0x1800], RZ ;  /* 0x001800ff1b007388 */ /* 0x000fe20000000800 */
[----:B------:R-:W-:Y:S02]  /*0b20*/  IADD3 R34, PT, PT, R4, R27, R34 ;  /* 0x0000001b04227210 */ /* 0x000fe40007ffe022 */
[----:B------:R-:W-:Y:S01]  /*0b30*/  SEL R4, R3, 0x80000000, P0 ;  /* 0x8000000003047807 */ /* 0x000fe20000000000 */
[----:B------:R-:W-:Y:S01]  /*0b40*/  STS [R27+0x1c00], RZ ;  /* 0x001c00ff1b007388 */ /* 0x000fe20000000800 */
[----:B------:R-:W-:Y:S02]  /*0b50*/  ISETP.NE.AND P0, PT, R12, 0x7fffffff, PT ;  /* 0x7fffffff0c00780c */ /* 0x000fe40003f05270 */
[----:B------:R-:W-:Y:S01]  /*0b60*/  SHF.R.U32.HI R4, RZ, UR6, R4 ;  /* 0x00000006ff047c19 */ /* 0x000fe20008011604 */
[----:B------:R-:W-:Y:S03]  /*0b70*/  STS [R27+0x2000], RZ ;  /* 0x002000ff1b007388 */ /* 0x000fe60000000800 */
[----:B------:R-:W-:Y:S01]  /*0b80*/  LOP3.LUT R4, R4, UR4, RZ, 0xc0, !PT ;  /* 0x0000000404047c12 */ /* 0x000fe2000f8ec0ff */
[----:B------:R-:W-:Y:S04]  /*0b90*/  STS [R27+0x2400], RZ ;  /* 0x002400ff1b007388 */ /* 0x000fe80000000800 */
[----:B------:R-:W-:Y:S01]  /*0ba0*/  STS [R27+0x2800], RZ ;  /* 0x002800ff1b007388 */ /* 0x000fe20000000800 */
[----:B------:R-:W-:Y:S01]  /*0bb0*/  IMAD.SHL.U32 R5, R4, 0x400, RZ ;  /* 0x0000040004057824 */ /* 0x000fe200078e00ff */
[----:B------:R-:W-:-:S02]  /*0bc0*/  SHF.R.U32.HI R4, RZ, 0x4, R4 ;  /* 0x00000004ff047819 */ /* 0x000fc40000011604 */
[----:B------:R-:W-:Y:S02]  /*0bd0*/  STS [R27+0x2c00], RZ ;  /* 0x002c00ff1b007388 */ /* 0x000fe40000000800 */
[----:B------:R-:W-:Y:S02]  /*0be0*/  LOP3.LUT R36, R5, 0x7c00, RZ, 0xc0, !PT ;  /* 0x00007c0005247812 */ /* 0x000fe400078ec0ff */
        /* <DEDUP_REMOVED lines=36> */
[----:B------:R-:W0:Y:S02]  /*0e30*/  LDS.U16 R32, [R34] ;  /* 0x0000000022207984 */ /* 0x000e240000000400 */
[----:B0-----:R-:W-:-:S05]  /*0e40*/  VIADD R5, R32, 0x1 ;  /* 0x0000000120057836 */ /* 0x001fca0000000000 */
[----:B------:R0:W-:Y:S04]  /*0e50*/  STS.U16 [R34], R5 ;  /* 0x0000000522007388 */ /* 0x0001e80000000400 */
[----:B------:R-:W1:Y:S01]  /*0e60*/  LDS.U16 R37, [R36] ;  /* 0x0000000024257984 */ /* 0x000e620000000400 */
[----:B0-----:R-:W-:Y:S01]  /*0e70*/  IMAD.SHL.U32 R5, R4, 0x400, RZ ;  /* 0x0000040004057824 */ /* 0x001fe200078e00ff */
[----:B------:R-:W-:-:S04]  /*0e80*/  SHF.R.U32.HI R4, RZ, 0x4, R4 ;  /* 0x00000004ff047819 */ /* 0x000fc80000011604 */
[----:B------:R-:W-:Y:S02]  /*0e90*/  LOP3.LUT R40, R5, 0x7c00, RZ, 0xc0, !PT ;  /* 0x00007c0005287812 */ /* 0x000fe400078ec0ff */
[----:B------:R-:W-:-:S04]  /*0ea0*/  LOP3.LUT R4, R4, 0xffffffe, RZ, 0xc0, !PT ;  /* 0x0ffffffe04047812 */ /* 0x000fc800078ec0ff */
[----:B------:R-:W-:Y:S02]  /*0eb0*/  IADD3 R40, PT, PT, R4, R27, R40 ;  /* 0x0000001b04287210 */ /* 0x000fe40007ffe028 */
[----:B------:R-:W-:Y:S02]  /*0ec0*/  SEL R4, R14, 0x80000000, P0 ;  /* 0x800000000e047807 */ /* 0x000fe40000000000 */
[----:B------:R-:W-:Y:S02]  /*0ed0*/  ISETP.NE.AND P0, PT, R15, 0x7fffffff, PT ;  /* 0x7fffffff0f00780c */ /* 0x000fe40003f05270 */
[----:B------:R-:W-:-:S04]  /*0ee0*/  SHF.R.U32.HI R4, RZ, UR6, R4 ;  /* 0x00000006ff047c19 */ /* 0x000fc80008011604 */
[----:B------:R-:W-:-:S05]  /*0ef0*/  LOP3.LUT R4, R4, UR4, RZ, 0xc0, !PT ;  /* 0x0000000404047c12 */ /* 0x000fca000f8ec0ff */
[----:B------:R-:W-:Y:S01]  /*0f00*/  IMAD.SHL.U32 R6, R4, 0x400, RZ ;  /* 0x0000040004067824 */ /* 0x000fe200078e00ff */
[----:B------:R-:W-:-:S04]  /*0f10*/  SHF.R.U32.HI R4, RZ, 0x4, R4 ;  /* 0x00000004ff047819 */ /* 0x000fc80000011604 */
[----:B------:R-:W-:Y:S02]  /*0f20*/  LOP3.LUT R6, R6, 0x7c00, RZ, 0xc0, !PT ;  /* 0x00007c0006067812 */ /* 0x000fe400078ec0ff */
[----:B------:R-:W-:Y:S01]  /*0f30*/  LOP3.LUT R4, R4, 0xffffffe, RZ, 0xc0, !PT ;  /* 0x0ffffffe04047812 */ /* 0x000fe200078ec0ff */
[----:B-1----:R-:W-:-:S03]  /*0f40*/  VIADD R7, R37, 0x1 ;  /* 0x0000000125077836 */ /* 0x002fc60000000000 */
[----:B------:R-:W-:Y:S02]  /*0f50*/  IADD3 R42, PT, PT, R4, R27, R6 ;  /* 0x0000001b042a7210 */ /* 0x000fe40007ffe006 */
[----:B------:R-:W-:Y:S01]  /*0f60*/  STS.U16 [R36], R7 ;  /* 0x0000000724007388 */ /* 0x000fe20000000400 */
[----:B------:R-:W-:Y:S02]  /*0f70*/  SEL R4, R15, 0x80000000, P0 ;  /* 0x800000000f047807 */ /* 0x000fe40000000000 */
[----:B------:R-:W-:Y:S01]  /*0f80*/  ISETP.NE.AND P0, PT, R16, 0x7fffffff, PT ;  /* 0x7fffffff1000780c */ /* 0x000fe20003f05270 */
[----:B------:R-:W0:Y:S01]  /*0f90*/  LDS.U16 R39, [R38] ;  /* 0x0000000026277984 */ /* 0x000e220000000400 */
[----:B------:R-:W-:-:S04]  /*0fa0*/  SHF.R.U32.HI R4, RZ, UR6, R4 ;  /* 0x00000006ff047c19 */ /* 0x000fc80008011604 */
[----:B------:R-:W-:Y:S01]  /*0fb0*/  LOP3.LUT R4, R4, UR4, RZ, 0xc0, !PT ;  /* 0x0000000404047c12 */ /* 0x000fe2000f8ec0ff */
        /* <DEDUP_REMOVED lines=152> */
[----:B------:R-:W-:-:S04]  /*1940*/  SEL R4, R30, 0x80000000, P0 ;  /* 0x800000001e047807 */ /* 0x000fc80000000000 */
[----:B------:R-:W-:Y:S01]  /*1950*/  SHF.R.U32.HI R4, RZ, UR6, R4 ;  /* 0x00000006ff047c19 */ /* 0x000fe20008011604 */
[----:B------:R-:W0:Y:S03]  /*1960*/  S2UR UR6, SR_CgaCtaId ;  /* 0x00000000000679c3 */ /* 0x000e260000008800 */
[----:B------:R-:W-:Y:S01]  /*1970*/  LOP3.LUT R4, R4, UR4, RZ, 0xc0, !PT ;  /* 0x0000000404047c12 */ /* 0x000fe2000f8ec0ff */
[----:B------:R-:W-:-:S04]  /*1980*/  UMOV UR4, 0x400 ;  /* 0x0000040000047882 */ /* 0x000fc80000000000 */
[----:B------:R-:W-:Y:S01]  /*1990*/  IMAD.SHL.U32 R6, R4, 0x400, RZ ;  /* 0x0000040004067824 */ /* 0x000fe200078e00ff */
[----:B------:R-:W-:-:S04]  /*19a0*/  SHF.R.U32.HI R4, RZ, 0x4, R4 ;  /* 0x00000004ff047819 */ /* 0x000fc80000011604 */
[----:B------:R-:W-:Y:S02]  /*19b0*/  LOP3.LUT R6, R6, 0x7c00, RZ, 0xc0, !PT ;  /* 0x00007c0006067812 */ /* 0x000fe400078ec0ff */
[----:B------:R-:W-:Y:S01]  /*19c0*/  LOP3.LUT R4, R4, 0xffffffe, RZ, 0xc0, !PT ;  /* 0x0ffffffe04047812 */ /* 0x000fe200078ec0ff */
[----:B-1----:R-:W-:-:S03]  /*19d0*/  VIADD R7, R65, 0x1 ;  /* 0x0000000141077836 */ /* 0x002fc60000000000 */
[----:B------:R-:W-:Y:S02]  /*19e0*/  IADD3 R70, PT, PT, R4, R27, R6 ;  /* 0x0000001b04467210 */ /* 0x000fe40007ffe006 */
[----:B------:R-:W-:Y:S01]  /*19f0*/  STS.U16 [R64], R7 ;  /* 0x0000000740007388 */ /* 0x000fe20000000400 */
[----:B0-----:R-:W-:-:S03]  /*1a00*/  ULEA UR4, UR6, UR4, 0x18 ;  /* 0x0000000406047291 */ /* 0x001fc6000f8ec0ff */
[----:B------:R-:W0:Y:S02]  /*1a10*/  LDS.U16 R67, [R66] ;  /* 0x0000000042437984 */ /* 0x000e240000000400 */
[----:B0-----:R-:W-:-:S05]  /*1a20*/  VIADD R5, R67, 0x1 ;  /* 0x0000000143057836 */ /* 0x001fca0000000000 */
[----:B------:R-:W-:Y:S04]  /*1a30*/  STS.U16 [R66], R5 ;  /* 0x0000000542007388 */ /* 0x000fe80000000400 */
[----:B------:R-:W0:Y:S02]  /*1a40*/  LDS.U16 R69, [R68] ;  /* 0x0000000044457984 */ /* 0x000e240000000400 */
[----:B0-----:R-:W-:-:S05]  /*1a50*/  VIADD R7, R69, 0x1 ;  /* 0x0000000145077836 */ /* 0x001fca0000000000 */
[----:B------:R-:W-:Y:S04]  /*1a60*/  STS.U16 [R68], R7 ;  /* 0x0000000744007388 */ /* 0x000fe80000000400 */
[----:B------:R-:W0:Y:S02]  /*1a70*/  LDS.U16 R71, [R70] ;  /* 0x0000000046477984 */ /* 0x000e240000000400 */
[----:B0-----:R-:W-:-:S05]  /*1a80*/  VIADD R5, R71, 0x1 ;  /* 0x0000000147057836 */ /* 0x001fca0000000000 */
[----:B------:R-:W-:Y:S01]  /*1a90*/  STS.U16 [R70], R5 ;  /* 0x0000000546007388 */ /* 0x000fe20000000400 */
[----:B------:R-:W-:Y:S06]  /*1aa0*/  BAR.SYNC.DEFER_BLOCKING 0x0 ;  /* 0x0000000000007b1d */ /* 0x000fec0000010000 */
[----:B------:R-:W-:Y:S04]  /*1ab0*/  LDS R72, [R29] ;  /* 0x000000001d487984 */ /* 0x000fe80000000800 */
        /* <DEDUP_REMOVED lines=11> */
[----:B0-----:R-:W-:-:S03]  /*1b70*/  IMAD.IADD R73, R72, 0x1, R73 ;  /* 0x0000000148497824 */ /* 0x001fc600078e0249 */
[----:B------:R-:W0:Y:S01]  /*1b80*/  LDS R84, [R29+0x30] ;  /* 0x000030001d547984 */ /* 0x000e220000000800 */
[----:B-1----:R-:W-:-:S03]  /*1b90*/  IMAD.IADD R74, R74, 0x1, R73 ;  /* 0x000000014a4a7824 */ /* 0x002fc600078e0249 */
[----:B------:R-:W1:Y:S01]  /*1ba0*/  LDS R85, [R29+0x34] ;  /* 0x000034001d557984 */ /* 0x000e620000000800 */
[----:B--2---:R-:W-:-:S03]  /*1bb0*/  IMAD.IADD R75, R75, 0x1, R74 ;  /* 0x000000014b4b7824 */ /* 0x004fc600078e024a */
[----:B------:R-:W2:Y:S01]  /*1bc0*/  LDS R86, [R29+0x38] ;  /* 0x000038001d567984 */ /* 0x000ea20000000800 */
[----:B---3--:R-:W-:-:S03]  /*1bd0*/  IMAD.IADD R76, R76, 0x1, R75 ;  /* 0x000000014c4c7824 */ /* 0x008fc600078e024b */
[----:B------:R-:W3:Y:S01]  /*1be0*/  LDS R87, [R29+0x3c] ;  /* 0x00003c001d577984 */ /* 0x000ee20000000800 */
[----:B----4-:R-:W-:-:S03]  /*1bf0*/  IMAD.IADD R77, R77, 0x1, R76 ;  /* 0x000000014d4d7824 */ /* 0x010fc600078e024c */
[----:B------:R-:W4:Y:S01]  /*1c00*/  LDS R88, [R29+0x40] ;  /* 0x000040001d587984 */ /* 0x000f220000000800 */
[----:B-----5:R-:W-:-:S03]  /*1c10*/  IMAD.IADD R78, R78, 0x1, R77 ;  /* 0x000000014e4e7824 */ /* 0x020fc600078e024d */
[----:B------:R-:W5:Y:S01]  /*1c20*/  LDS R89, [R29+0x44] ;  /* 0x000044001d597984 */ /* 0x000f620000000800 */
[----:B------:R-:W-:-:S03]  /*1c30*/  IMAD.IADD R79, R79, 0x1, R78 ;  /* 0x000000014f4f7824 */ /* 0x000fc600078e024e */
        /* <DEDUP_REMOVED lines=29> */
[----:B------:R-:W-:-:S04]  /*1e10*/  IMAD.IADD R94, R94, 0x1, R93 ;  /* 0x000000015e5e7824 */ /* 0x000fc800078e025d */
[----:B0-----:R-:W-:-:S04]  /*1e20*/  IMAD.IADD R95, R95, 0x1, R94 ;  /* 0x000000015f5f7824 */ /* 0x001fc800078e025e */
[----:B-1----:R-:W-:-:S04]  /*1e30*/  IMAD.IADD R96, R96, 0x1, R95 ;  /* 0x0000000160607824 */ /* 0x002fc800078e025f */
[----:B--2---:R-:W-:-:S04]  /*1e40*/  IMAD.IADD R97, R97, 0x1, R96 ;  /* 0x0000000161617824 */ /* 0x004fc800078e0260 */
[----:B---3--:R-:W-:-:S04]  /*1e50*/  IMAD.IADD R98, R98, 0x1, R97 ;  /* 0x0000000162627824 */ /* 0x008fc800078e0261 */
[----:B----4-:R-:W-:-:S04]  /*1e60*/  IMAD.IADD R99, R99, 0x1, R98 ;  /* 0x0000000163637824 */ /* 0x010fc800078e0262 */
[----:B-----5:R-:W-:-:S04]  /*1e70*/  IMAD.IADD R100, R100, 0x1, R99 ;  /* 0x0000000164647824 */ /* 0x020fc800078e0263 */
[----:B------:R-:W-:-:S04]  /*1e80*/  IMAD.IADD R101, R101, 0x1, R100 ;  /* 0x0000000165657824 */ /* 0x000fc800078e0264 */
[----:B------:R-:W-:-:S04]  /*1e90*/  IMAD.IADD R102, R102, 0x1, R101 ;  /* 0x0000000166667824 */ /* 0x000fc800078e0265 */
[----:B------:R-:W-:-:S04]  /*1ea0*/  IMAD.IADD R103, R103, 0x1, R102 ;  /* 0x0000000167677824 */ /* 0x000fc800078e0266 */
[----:B------:R-:W-:-:S05]  /*1eb0*/  IMAD.IADD R106, R4, 0x1, R103 ;  /* 0x00000001046a7824 */ /* 0x000fca00078e0267 */
        /* <DEDUP_REMOVED lines=8> */
[----:B------:R-:W0:Y:S02]  /*1f40*/  SHFL.UP P0, R107, R108, 0x10, RZ ;  /* 0x060000006c6b7989 */ /* 0x000e2400000000ff */
[----:B0-----:R-:W-:Y:S01]  /*1f50*/  @P0 IMAD.IADD R107, R108, 0x1, R107 ;  /* 0x000000016c6b0824 */ /* 0x001fe200078e026b */
[----:B------:R-:W-:-:S03]  /*1f60*/  ISETP.NE.AND P0, PT, R105, 0x1, PT ;  /* 0x000000016900780c */ /* 0x000fc60003f05270 */
[----:B------:R-:W-:Y:S01]  /*1f70*/  IMAD.IADD R106, R107, 0x1, -R106 ;  /* 0x000000016b6a7824 */ /* 0x000fe200078e0a6a */
[----:B------:R-:W-:Y:S01]  /*1f80*/  @!P1 STS [R31+0x8400], R107 ;  /* 0x0084006b1f009388 */ /* 0x000fe20000000800 */
[----:B------:R-:W-:Y:S01]  /*1f90*/  BAR.SYNC.DEFER_BLOCKING 0x0 ;  /* 0x0000000000007b1d */ /* 0x000fe20000010000 */
[----:B------:R-:W-:-:S05]  /*1fa0*/  ISETP.NE.AND P1, PT, R105, 0x4, PT ;  /* 0x000000046900780c */ /* 0x000fca0003f25270 */
[----:B------:R-:W0:Y:S04]  /*1fb0*/  LDS.128 R4, [UR4+0x8400] ;  /* 0x00840004ff047984 */ /* 0x000e280008000c00 */
[----:B------:R-:W1:Y:S01]  /*1fc0*/  LDS.128 R8, [UR4+0x8410] ;  /* 0x00841004ff087984 */ /* 0x000e620008000c00 */
[C---:B0-----:R-:W-:Y:S01]  /*1fd0*/  SEL R35, R4.reuse, R35, !P0 ;  /* 0x0000002304237207 */ /* 0x041fe20004000000 */
[----:B------:R-:W-:Y:S01]  /*1fe0*/  IMAD.IADD R5, R4, 0x1, R5 ;  /* 0x0000000104057824 */ /* 0x000fe200078e0205 */
[----:B------:R-:W-:-:S03]  /*1ff0*/  ISETP.NE.AND P0, PT, R105, 0x2, PT ;  /* 0x000000026900780c */ /* 0x000fc60003f05270 */
[----:B------:R-:W-:Y:S01]  /*2000*/  IMAD.IADD R6, R6, 0x1, R5 ;  /* 0x0000000106067824 */ /* 0x000fe200078e0205 */
[----:B------:R-:W-:Y:S02]  /*2010*/  SEL R35, R5, R35, !P0 ;  /* 0x0000002305237207 */ /* 0x000fe40004000000 */
[----:B------:R-:W-:Y:S01]  /*2020*/  ISETP.NE.AND P0, PT, R105, 0x3, PT ;  /* 0x000000036900780c */ /* 0x000fe20003f05270 */
[----:B------:R-:W-:-:S03]  /*2030*/  IMAD.IADD R7, R7, 0x1, R6 ;  /* 0x0000000107077824 */ /* 0x000fc600078e0206 */
[----:B------:R-:W-:Y:S01]  /*2040*/  SEL R35, R6, R35, !P0 ;  /* 0x0000002306237207 */ /* 0x000fe20004000000 */
[----:B-1----:R-:W-:Y:S01]  /*2050*/  IMAD.IADD R8, R7, 0x1, R8 ;  /* 0x0000000107087824 */ /* 0x002fe200078e0208 */
[----:B------:R-:W-:Y:S02]  /*2060*/  ISETP.NE.AND P0, PT, R105, 0x5, PT ;  /* 0x000000056900780c */ /* 0x000fe40003f05270 */
[----:B------:R-:W-:Y:S01]  /*2070*/  SEL R35, R7, R35, !P1 ;  /* 0x0000002307237207 */ /* 0x000fe20004800000 */
[----:B------:R-:W-:Y:S01]  /*2080*/  IMAD.IADD R9, R9, 0x1, R8 ;  /* 0x0000000109097824 */ /* 0x000fe200078e0208 */
[----:B------:R-:W-:Y:S02]  /*2090*/  ISETP.NE.AND P1, PT, R104, RZ, PT ;  /* 0x000000ff6800720c */ /* 0x000fe40003f25270 */
[----:B------:R-:W-:Y:S01]  /*20a0*/  SEL R35, R8, R35, !P0 ;  /* 0x0000002308237207 */ /* 0x000fe20004000000 */
[----:B------:R-:W-:Y:S01]  /*20b0*/  IMAD.IADD R10, R10, 0x1, R9 ;  /* 0x000000010a0a7824 */ /* 0x000fe200078e0209 */
[----:B------:R-:W-:-:S02]  /*20c0*/  ISETP.GT.U32.AND P0, PT, R0, 0x1f, PT ;  /* 0x0000001f0000780c */ /* 0x000fc40003f04070 */
[----:B------:R-:W-:Y:S01]  /*20d0*/  SEL R35, R9, R35, !P2 ;  /* 0x0000002309237207 */ /* 0x000fe20005000000 */
[----:B------:R-:W-:Y:S01]  /*20e0*/  IMAD.IADD R11, R11, 0x1, R10 ;  /* 0x000000010b0b7824 */ /* 0x000fe200078e020a */
[----:B------:R-:W-:Y:S02]  /*20f0*/  ISETP.GT.U32.OR P2, PT, R0, 0x1f, P1 ;  /* 0x0000001f0000780c */ /* 0x000fe40000f44470 */
[----:B------:R-:W-:Y:S02]  /*2100*/  SEL R4, R106, RZ, P1 ;  /* 0x000000ff6a047207 */ /* 0x000fe40000800000 */
[----:B------:R-:W-:-:S05]  /*2110*/  SEL R35, R10, R35, !P3 ;  /* 0x000000230a237207 */ /* 0x000fca0005800000 */
[----:B------:R-:W-:Y:S01]  /*2120*/  @P0 IMAD.IADD R106, R35, 0x1, R4 ;  /* 0x00000001236a0824 */ /* 0x000fe200078e0204 */
[----:B------:R-:W-:-:S03]  /*2130*/  ISETP.NE.AND P0, PT, R0, RZ, PT ;  /* 0x000000ff0000720c */ /* 0x000fc60003f05270 */
[----:B------:R-:W-:-:S05]  /*2140*/  @!P2 IMAD.U32 R106, R11, 0x10000, RZ ;  /* 0x000100000b6aa824 */ /* 0x000fca00078e00ff */
[----:B------:R-:W-:Y:S01]  /*2150*/  @!P2 STS [UR4+0x8428], R106 ;  /* 0x0084286aff00a988 */ /* 0x000fe20008000804 */
[----:B------:R-:W-:Y:S06]  /*2160*/  BAR.SYNC.DEFER_BLOCKING 0x0 ;  /* 0x0000000000007b1d */ /* 0x000fec0000010000 */
[----:B------:R-:W0:Y:S02]  /*2170*/  LDS R4, [UR4+0x8428] ;  /* 0x00842804ff047984 */ /* 0x000e240008000800 */
[----:B0-----:R-:W-:-:S05]  /*2180*/  SEL R5, R4, RZ, P0 ;  /* 0x000000ff04057207 */ /* 0x001fca0000000000 */
[----:B------:R-:W-:-:S04]  /*2190*/  IMAD.IADD R4, R5, 0x1, R106 ;  /* 0x0000000105047824 */ /* 0x000fc800078e026a */
[--C-:B------:R-:W-:Y:S01]  /*21a0*/  IMAD.IADD R72, R72, 0x1, R4.reuse ;  /* 0x0000000148487824 */ /* 0x100fe200078e0204 */
[----:B------:R-:W-:Y:S01]  /*21b0*/  STS [R29], R4 ;  /* 0x000000041d007388 */ /* 0x000fe20000000800 */
[--C-:B------:R-:W-:Y:S02]  /*21c0*/  IMAD.IADD R6, R73, 0x1, R4.reuse ;  /* 0x0000000149067824 */ /* 0x100fe400078e0204 */
[--C-:B------:R-:W-:Y:S01]  /*21d0*/  IMAD.IADD R74, R74, 0x1, R4.reuse ;  /* 0x000000014a4a7824 */ /* 0x100fe200078e0204 */
[----:B------:R-:W-:Y:S01]  /*21e0*/  STS [R29+0x4], R72 ;  /* 0x000004481d007388 */ /* 0x000fe20000000800 */
[--C-:B------:R-:W-:Y:S02]  /*21f0*/  IMAD.IADD R8, R75, 0x1, R4.reuse ;  /* 0x000000014b087824 */ /* 0x100fe400078e0204 */
[--C-:B------:R-:W-:Y:S01]  /*2200*/  IMAD.IADD R76, R76, 0x1, R4.reuse ;  /* 0x000000014c4c7824 */ /* 0x100fe200078e0204 */
[----:B------:R-:W-:Y:S01]  /*2210*/  STS [R29+0x8], R6 ;  /* 0x000008061d007388 */ /* 0x000fe20000000800 */
[----:B------:R-:W-:-:S02]  /*2220*/  IMAD.IADD R10, R77, 0x1, R4 ;  /* 0x000000014d0a7824 */ /* 0x000fc400078e0204 */
[--C-:B------:R-:W-:Y:S01]  /*2230*/  IMAD.IADD R78, R78, 0x1, R4.reuse ;  /* 0x000000014e4e7824 */ /* 0x100fe200078e0204 */
[----:B------:R-:W-:Y:S01]  /*2240*/  STS [R29+0xc], R74 ;  /* 0x00000c4a1d007388 */ /* 0x000fe20000000800 */
        /* <DEDUP_REMOVED lines=36> */
[----:B------:R-:W-:-:S03]  /*2490*/  IMAD.IADD R103, R103, 0x1, R4 ;  /* 0x0000000167677824 */ /* 0x000fc600078e0204 */
[----:B------:R-:W-:Y:S04]  /*24a0*/  STS [R29+0x40], R114 ;  /* 0x000040721d007388 */ /* 0x000fe80000000800 */
        /* <DEDUP_REMOVED lines=15> */
[----:B------:R-:W-:Y:S01]  /*25a0*/  STS [R29+0x80], R103 ;  /* 0x000080671d007388 */ /* 0x000fe20000000800 */
[----:B------:R-:W-:Y:S06]  /*25b0*/  BAR.SYNC.DEFER_BLOCKING 0x0 ;  /* 0x0000000000007b1d */ /* 0x000fec0000010000 */
[----:B------:R-:W0:Y:S04]  /*25c0*/  LDS.U16 R5, [R34] ;  /* 0x0000000022057984 */ /* 0x000e280000000400 */
[----:B------:R-:W1:Y:S04]  /*25d0*/  LDS.U16 R36, [R36] ;  /* 0x0000000024247984 */ /* 0x000e680000000400 */
[----:B------:R-:W2:Y:S04]  /*25e0*/  LDS.U16 R38, [R38] ;  /* 0x0000000026267984 */ /* 0x000ea80000000400 */
[----:B------:R-:W3:Y:S04]  /*25f0*/  LDS.U16 R40, [R40] ;  /* 0x0000000028287984 */ /* 0x000ee80000000400 */
[----:B------:R-:W4:Y:S04]  /*2600*/  LDS.U16 R42, [R42] ;  /* 0x000000002a2a7984 */ /* 0x000f280000000400 */
[----:B------:R-:W5:Y:S04]  /*2610*/  LDS.U16 R44, [R44] ;  /* 0x000000002c2c7984 */ /* 0x000f680000000400 */
[----:B------:R-:W5:Y:S04]  /*2620*/  LDS.U16 R46, [R46] ;  /* 0x000000002e2e7984 */ /* 0x000f680000000400 */
[----:B------:R-:W5:Y:S04]  /*2630*/  LDS.U16 R48, [R48] ;  /* 0x0000000030307984 */ /* 0x000f680000000400 */
[----:B------:R-:W5:Y:S04]  /*2640*/  LDS.U16 R50, [R50] ;  /* 0x0000000032327984 */ /* 0x000f680000000400 */
[----:B------:R-:W5:Y:S04]  /*2650*/  LDS.U16 R52, [R52] ;  /* 0x0000000034347984 */ /* 0x000f680000000400 */
[----:B------:R-:W5:Y:S01]  /*2660*/  LDS.U16 R54, [R54] ;  /* 0x0000000036367984 */ /* 0x000f620000000400 */
[----:B0-----:R-:W-:-:S03]  /*2670*/  IMAD.IADD R5, R32, 0x1, R5 ;  /* 0x0000000120057824 */ /* 0x001fc600078e0205 */
[----:B------:R-:W0:Y:S01]  /*2680*/  LDS.U16 R56, [R56] ;  /* 0x0000000038387984 */ /* 0x000e220000000400 */
[----:B-1----:R-:W-:-:S03]  /*2690*/  IMAD.IADD R36, R37, 0x1, R36 ;  /* 0x0000000125247824 */ /* 0x002fc600078e0224 */
[----:B------:R-:W1:Y:S01]  /*26a0*/  LDS.U16 R58, [R58] ;  /* 0x000000003a3a7984 */ /* 0x000e620000000400 */
[----:B--2---:R-:W-:-:S03]  /*26b0*/  IMAD.IADD R38, R39, 0x1, R38 ;  /* 0x0000000127267824 */ /* 0x004fc600078e0226 */
[----:B------:R-:W2:Y:S01]  /*26c0*/  LDS.U16 R60, [R60] ;  /* 0x000000003c3c7984 */ /* 0x000ea20000000400 */
[----:B---3--:R-:W-:-:S03]  /*26d0*/  IMAD.IADD R40, R41, 0x1, R40 ;  /* 0x0000000129287824 */ /* 0x008fc600078e0228 */
[----:B------:R-:W3:Y:S01]  /*26e0*/  LDS.U16 R62, [R62] ;  /* 0x000000003e3e7984 */ /* 0x000ee20000000400 */
[----:B----4-:R-:W-:-:S03]  /*26f0*/  IMAD.IADD R42, R43, 0x1, R42 ;  /* 0x000000012b2a7824 */ /* 0x010fc600078e022a */
[----:B------:R-:W4:Y:S01]  /*2700*/  LDS.U16 R64, [R64] ;  /* 0x0000000040407984 */ /* 0x000f220000000400 */
[----:B-----5:R-:W-:-:S03]  /*2710*/  IMAD.IADD R44, R45, 0x1, R44 ;  /* 0x000000012d2c7824 */ /* 0x020fc600078e022c */
[----:B------:R-:W5:Y:S01]  /*2720*/  LDS.U16 R66, [R66] ;  /* 0x0000000042427984 */ /* 0x000f620000000400 */
[----:B------:R-:W-:-:S03]  /*2730*/  IMAD.IADD R46, R47, 0x1, R46 ;  /* 0x000000012f2e7824 */ /* 0x000fc600078e022e */
[----:B------:R-:W5:Y:S01]  /*2740*/  LDS.U16 R68, [R68] ;  /* 0x0000000044447984 */ /* 0x000f620000000400 */
[----:B------:R-:W-:-:S03]  /*2750*/  IMAD.IADD R48, R49, 0x1, R48 ;  /* 0x0000000131307824 */ /* 0x000fc600078e0230 */
[----:B------:R-:W5:Y:S01]  /*2760*/  LDS.U16 R70, [R70] ;  /* 0x0000000046467984 */ /* 0x000f620000000400 */
[----:B------:R-:W-:Y:S02]  /*2770*/  IMAD.IADD R50, R51, 0x1, R50 ;  /* 0x0000000133327824 */ /* 0x000fe400078e0232 */
[----:B------:R-:W-:Y:S02]  /*2780*/  IMAD.IADD R52, R53, 0x1, R52 ;  /* 0x0000000135347824 */ /* 0x000fe400078e0234 */
[----:B------:R-:W-:Y:S02]  /*2790*/  IMAD.IADD R54, R55, 0x1, R54 ;  /* 0x0000000137367824 */ /* 0x000fe400078e0236 */
[----:B0-----:R-:W-:Y:S02]  /*27a0*/  IMAD.IADD R56, R57, 0x1, R56 ;  /* 0x0000000139387824 */ /* 0x001fe400078e0238 */
[----:B-1----:R-:W-:Y:S02]  /*27b0*/  IMAD.IADD R58, R59, 0x1, R58 ;  /* 0x000000013b3a7824 */ /* 0x002fe400078e023a */
[----:B--2---:R-:W-:-:S02]  /*27c0*/  IMAD.IADD R60, R61, 0x1, R60 ;  /* 0x000000013d3c7824 */ /* 0x004fc400078e023c */
[----:B---3--:R-:W-:Y:S02]  /*27d0*/  IMAD.IADD R62, R63, 0x1, R62 ;  /* 0x000000013f3e7824 */ /* 0x008fe400078e023e */
[----:B----4-:R-:W-:Y:S02]  /*27e0*/  IMAD.IADD R64, R65, 0x1, R64 ;  /* 0x0000000141407824 */ /* 0x010fe400078e0240 */
[----:B-----5:R-:W-:Y:S02]  /*27f0*/  IMAD.IADD R66, R67, 0x1, R66 ;  /* 0x0000000143427824 */ /* 0x020fe400078e0242 */
[----:B------:R-:W-:Y:S02]  /*2800*/  IMAD.IADD R68, R69, 0x1, R68 ;  /* 0x0000000145447824 */ /* 0x000fe400078e0244 */
[----:B------:R-:W-:Y:S01]  /*2810*/  IMAD.IADD R70, R71, 0x1, R70 ;  /* 0x0000000147467824 */ /* 0x000fe200078e0246 */
[----:B------:R-:W-:Y:S06]  /*2820*/  BAR.SYNC.DEFER_BLOCKING 0x0 ;  /* 0x0000000000007b1d */ /* 0x000fec0000010000 */
[----:B------:R-:W-:Y:S05]  /*2830*/  BRA.U UP0, `(.L_x_217) ;  /* 0x0000000100f87547 */ /* 0x000fea000b800000 */
[----:B------:R-:W-:Y:S01]  /*2840*/  LEA R5, R5, UR4, 0x2 ;  /* 0x0000000405057c11 */ /* 0x000fe2000f8e10ff */
[----:B------:R-:W-:Y:S01]  /*2850*/  UIADD3 UR7, UPT, UPT, UR7, 0x6, URZ ;  /* 0x0000000607077890 */ /* 0x000fe2000fffe0ff */
[----:B------:R-:W-:Y:S01]  /*2860*/  LEA R4, R36, UR4, 0x2 ;  /* 0x0000000424047c11 */ /* 0x000fe2000f8e10ff */
[----:B------:R-:W-:Y:S01]  /*2870*/  UIADD3 UR5, UPT, UPT, UR5, -0x6, URZ ;  /* 0xfffffffa05057890 */ /* 0x000fe2000fffe0ff */
[----:B------:R-:W-:Y:S01]  /*2880*/  LEA R7, R38, UR4, 0x2 ;  /* 0x0000000426077c11 */ /* 0x000fe2000f8e10ff */
[----:B------:R0:W-:Y:S01]  /*2890*/  STS [R5], R2 ;  /* 0x0000000205007388 */ /* 0x0001e20000000800 */
[----:B------:R-:W-:Y:S02]  /*28a0*/  LEA R6, R40, UR4, 0x2 ;  /* 0x0000000428067c11 */ /* 0x000fe4000f8e10ff */
[----:B------:R-:W-:Y:S01]  /*28b0*/  LEA R9, R42, UR4, 0x2 ;  /* 0x000000042a097c11 */ /* 0x000fe2000f8e10ff */
[----:B------:R1:W-:Y:S01]  /*28c0*/  STS [R4], R3 ;  /* 0x0000000304007388 */ /* 0x0003e20000000800 */
[----:B------:R-:W-:-:S02]  /*28d0*/  LEA R8, R44, UR4, 0x2 ;  /* 0x000000042c087c11 */ /* 0x000fc4000f8e10ff */
[----:B------:R-:W-:Y:S01]  /*28e0*/  LEA R11, R46, UR4, 0x2 ;  /* 0x000000042e0b7c11 */ /* 0x000fe2000f8e10ff */
[----:B------:R2:W-:Y:S01]  /*28f0*/  STS [R7], R12 ;  /* 0x0000000c07007388 */ /* 0x0005e20000000800 */
[----:B------:R-:W-:Y:S02]  /*2900*/  LEA R10, R48, UR4, 0x2 ;  /* 0x00000004300a7c11 */ /* 0x000fe4000f8e10ff */
[----:B0-----:R-:W-:Y:S01]  /*2910*/  LEA R5, R50, UR4, 0x2 ;  /* 0x0000000432057c11 */ /* 0x001fe2000f8e10ff */
[----:B------:R0:W-:Y:S01]  /*2920*/  STS [R6], R13 ;  /* 0x0000000d06007388 */ /* 0x0001e20000000800 */
[----:B------:R-:W-:Y:S02]  /*2930*/  LEA R2, R52, UR4, 0x2 ;  /* 0x0000000434027c11 */ /* 0x000fe4000f8e10ff */
[----:B-1----:R-:W-:Y:S01]  /*2940*/  LEA R3, R54, UR4, 0x2 ;  /* 0x0000000436037c11 */ /* 0x002fe2000f8e10ff */
[----:B------:R1:W-:Y:S01]  /*2950*/  STS [R9], R14 ;  /* 0x0000000e09007388 */ /* 0x0003e20000000800 */
[----:B------:R-:W-:-:S02]  /*2960*/  LEA R4, R56, UR4, 0x2 ;  /* 0x0000000438047c11 */ /* 0x000fc4000f8e10ff */
[----:B--2---:R-:W-:Y:S01]  /*2970*/  LEA R7, R58, UR4, 0x2 ;  /* 0x000000043a077c11 */ /* 0x004fe2000f8e10ff */
[----:B------:R2:W-:Y:S01]  /*2980*/  STS [R8], R15 ;  /* 0x0000000f08007388 */ /* 0x0005e20000000800 */
[----:B0-----:R-:W-:-:S03]  /*2990*/  LEA R6, R60, UR4, 0x2 ;  /* 0x000000043c067c11 */ /* 0x001fc6000f8e10ff */
[----:B------:R0:W-:Y:S01]  /*29a0*/  STS [R11], R16 ;  /* 0x000000100b007388 */ /* 0x0001e20000000800 */
[----:B-1----:R-:W-:-:S03]  /*29b0*/  LEA R9, R62, UR4, 0x2 ;  /* 0x000000043e097c11 */ /* 0x002fc6000f8e10ff */
[----:B------:R-:W-:Y:S01]  /*29c0*/  STS [R10], R17 ;  /* 0x000000110a007388 */ /* 0x000fe20000000800 */
[----:B--2---:R-:W-:-:S03]  /*29d0*/  LEA R8, R64, UR4, 0x2 ;  /* 0x0000000440087c11 */ /* 0x004fc6000f8e10ff */
[----:B------:R1:W-:Y:S01]  /*29e0*/  STS [R5], R18 ;  /* 0x0000001205007388 */ /* 0x0003e20000000800 */
[----:B0-----:R-:W-:-:S03]  /*29f0*/  LEA R11, R68, UR4, 0x2 ;  /* 0x00000004440b7c11 */ /* 0x001fc6000f8e10ff */
[----:B------:R0:W-:Y:S04]  /*2a00*/  STS [R2], R19 ;  /* 0x0000001302007388 */ /* 0x0001e80000000800 */
[----:B------:R2:W-:Y:S01]  /*2a10*/  STS [R3], R20 ;  /* 0x0000001403007388 */ /* 0x0005e20000000800 */
[----:B-1----:R-:W-:-:S03]  /*2a20*/  LEA R5, R66, UR4, 0x2 ;  /* 0x0000000442057c11 */ /* 0x002fc6000f8e10ff */
[----:B------:R2:W-:Y:S01]  /*2a30*/  STS [R4], R21 ;  /* 0x0000001504007388 */ /* 0x0005e20000000800 */
[----:B0-----:R-:W-:-:S03]  /*2a40*/  LEA R19, R70, UR4, 0x2 ;  /* 0x0000000446137c11 */ /* 0x001fc6000f8e10ff */
[----:B------:R2:W-:Y:S04]  /*2a50*/  STS [R7], R22 ;  /* 0x0000001607007388 */ /* 0x0005e80000000800 */
[----:B------:R2:W-:Y:S04]  /*2a60*/  STS [R6], R23 ;  /* 0x0000001706007388 */ /* 0x0005e80000000800 */
[----:B------:R2:W-:Y:S04]  /*2a70*/  STS [R9], R24 ;  /* 0x0000001809007388 */ /* 0x0005e80000000800 */
[----:B------:R2:W-:Y:S04]  /*2a80*/  STS [R8], R25 ;  /* 0x0000001908007388 */ /* 0x0005e80000000800 */
[----:B------:R2:W-:Y:S04]  /*2a90*/  STS [R5], R26 ;  /* 0x0000001a05007388 */ /* 0x0005e80000000800 */
[----:B------:R2:W-:Y:S04]  /*2aa0*/  STS [R11], R28 ;  /* 0x0000001c0b007388 */ /* 0x0005e80000000800 */
[----:B------:R2:W-:Y:S01]  /*2ab0*/  STS [R19], R30 ;  /* 0x0000001e13007388 */ /* 0x0005e20000000800 */
[----:B------:R-:W-:Y:S06]  /*2ac0*/  BAR.SYNC.DEFER_BLOCKING 0x0 ;  /* 0x0000000000007b1d */ /* 0x000fec0000010000 */
[----:B------:R2:W0:Y:S04]  /*2ad0*/  LDS R2, [R33] ;  /* 0x0000000021027984 */ /* 0x0004280000000800 */
[----:B------:R2:W1:Y:S04]  /*2ae0*/  LDS R3, [R33+0x4] ;  /* 0x0000040021037984 */ /* 0x0004680000000800 */
[----:B------:R2:W3:Y:S04]  /*2af0*/  LDS R12, [R33+0x8] ;  /* 0x00000800210c7984 */ /* 0x0004e80000000800 */
[----:B------:R2:W4:Y:S04]  /*2b00*/  LDS R13, [R33+0xc] ;  /* 0x00000c00210d7984 */ /* 0x0005280000000800 */
[----:B------:R2:W0:Y:S04]  /*2b10*/  LDS R14, [R33+0x10] ;  /* 0x00001000210e7984 */ /* 0x0004280000000800 */
        /* <DEDUP_REMOVED lines=13> */
[----:B------:R2:W0:Y:S01]  /*2bf0*/  LDS R30, [R33+0x48] ;  /* 0x00004800211e7984 */ /* 0x0004220000000800 */
[----:B------:R-:W-:Y:S06]  /*2c00*/  BAR.SYNC.DEFER_BLOCKING 0x0 ;  /* 0x0000000000007b1d */ /* 0x000fec0000010000 */
[----:B-1-34-:R-:W-:Y:S05]  /*2c10*/  BRA `(.L_x_218) ;  /* 0xffffffdc00607947 */ /* 0x01afea000383ffff */
.L_x_217:
[----:B------:R-:W-:Y:S01]  /*2c20*/  LEA R5, R5, UR4, 0x2 ;  /* 0x0000000405057c11 */ /* 0x000fe2000f8e10ff */
[----:B------:R-:W-:Y:S01]  /*2c30*/  IMAD R33, R0, -0x48, R33 ;  /* 0xffffffb800217824 */ /* 0x000fe200078e0221 */
[----:B------:R-:W-:Y:S01]  /*2c40*/  LEA R36, R36, UR4, 0x2 ;  /* 0x0000000424247c11 */ /* 0x000fe2000f8e10ff */
[----:B------:R-:W-:Y:S01]  /*2c50*/  VIADD R8, R0, 0x100 ;  /* 0x0000010000087836 */ /* 0x000fe20000000000 */
[----:B------:R-:W-:Y:S01]  /*2c60*/  LEA R7, R38, UR4, 0x2 ;  /* 0x0000000426077c11 */ /* 0x000fe2000f8e10ff */
[----:B------:R0:W-:Y:S01]  /*2c70*/  STS [R5], R2 ;  /* 0x0000000205007388 */ /* 0x0001e20000000800 */
[----:B------:R-:W-:Y:S01]  /*2c80*/  LEA R40, R40, UR4, 0x2 ;  /* 0x0000000428287c11 */ /* 0x000fe2000f8e10ff */
[----:B------:R-:W-:Y:S01]  /*2c90*/  VIADD R10, R0, 0x200 ;  /* 0x00000200000a7836 */ /* 0x000fe20000000000 */
        /* <DEDUP_REMOVED lines=11> */
[----:B------:R-:W-:Y:S01]  /*2d50*/  LEA R56, R56, UR4, 0x2 ;  /* 0x0000000438387c11 */ /* 0x000fe2000f8e10ff */
[----:B--2---:R-:W-:Y:S01]  /*2d60*/  VIADD R12, R0, 0x300 ;  /* 0x00000300000c7836 */ /* 0x004fe20000000000 */
[----:B------:R-:W-:Y:S01]  /*2d70*/  LEA R7, R58, UR4, 0x2 ;  /* 0x000000043a077c11 */ /* 0x000fe2000f8e10ff */
[----:B------:R2:W-:Y:S01]  /*2d80*/  STS [R44], R15 ;  /* 0x0000000f2c007388 */ /* 0x0005e20000000800 */
[----:B------:R-:W-:-:S02]  /*2d90*/  LEA R60, R60, UR4, 0x2 ;  /* 0x000000043c3c7c11 */ /* 0x000fc4000f8e10ff */
[----:B------:R-:W-:Y:S01]  /*2da0*/  LEA R64, R64, UR4, 0x2 ;  /* 0x0000000440407c11 */ /* 0x000fe2000f8e10ff */
[----:B------:R3:W-:Y:S01]  /*2db0*/  STS [R11], R16 ;  /* 0x000000100b007388 */ /* 0x0007e20000000800 */
[----:B0-----:R-:W-:Y:S02]  /*2dc0*/  LEA R13, R68, UR4, 0x2 ;  /* 0x00000004440d7c11 */ /* 0x001fe4000f8e10ff */
[----:B-1----:R-:W-:Y:S01]  /*2dd0*/  LEA R9, R62, UR4, 0x2 ;  /* 0x000000043e097c11 */ /* 0x002fe2000f8e10ff */
[----:B------:R-:W-:Y:S01]  /*2de0*/  STS [R48], R17 ;  /* 0x0000001130007388 */ /* 0x000fe20000000800 */
[----:B--2---:R-:W-:-:S03]  /*2df0*/  LEA R15, R70, UR4, 0x2 ;  /* 0x00000004460f7c11 */ /* 0x004fc6000f8e10ff */
[----:B------:R-:W-:Y:S01]  /*2e00*/  STS [R5], R18 ;  /* 0x0000001205007388 */ /* 0x000fe20000000800 */
[----:B---3--:R-:W-:Y:S01]  /*2e10*/  LEA R11, R66, UR4, 0x2 ;  /* 0x00000004420b7c11 */ /* 0x008fe2000f8e10ff */
[----:B------:R-:W0:Y:S02]  /*2e20*/  LDCU.64 UR4, c[0x0][0x3a0] ;  /* 0x00007400ff0477ac */ /* 0x000e240008000a00 */
[----:B------:R-:W-:Y:S04]  /*2e30*/  STS [R52], R19 ;  /* 0x0000001334007388 */ /* 0x000fe80000000800 */
[----:B------:R1:W-:Y:S04]  /*2e40*/  STS [R3], R20 ;  /* 0x0000001403007388 */ /* 0x0003e80000000800 */
[----:B------:R-:W-:Y:S04]  /*2e50*/  STS [R56], R21 ;  /* 0x0000001538007388 */ /* 0x000fe80000000800 */
[----:B------:R-:W-:Y:S01]  /*2e60*/  STS [R7], R22 ;  /* 0x0000001607007388 */ /* 0x000fe20000000800 */
[----:B-1----:R-:W1:Y:S03]  /*2e70*/  LDC.64 R2, c[0x0][0x388] ;  /* 0x0000e200ff027b82 */ /* 0x002e660000000a00 */
[----:B------:R-:W-:Y:S01]  /*2e80*/  STS [R60], R23 ;  /* 0x000000173c007388 */ /* 0x000fe20000000800 */
[----:B0-----:R-:W-:-:S02]  /*2e90*/  ISETP.GE.U32.AND P4, PT, R0, UR4, PT ;  /* 0x0000000400007c0c */ /* 0x001fc4000bf86070 */
[----:B------:R-:W-:Y:S01]  /*2ea0*/  ISETP.GE.U32.AND P1, PT, R8, UR4, PT ;  /* 0x0000000408007c0c */ /* 0x000fe2000bf26070 */
[----:B------:R-:W-:Y:S01]  /*2eb0*/  STS [R9], R24 ;  /* 0x0000001809007388 */ /* 0x000fe20000000800 */
[----:B------:R-:W-:Y:S02]  /*2ec0*/  ISETP.GE.U32.AND.EX P4, PT, RZ, UR5, PT, P4 ;  /* 0x00000005ff007c0c */ /* 0x000fe4000bf86140 */
[----:B------:R-:W-:Y:S01]  /*2ed0*/  ISETP.GE.U32.AND.EX P1, PT, RZ, UR5, PT, P1 ;  /* 0x00000005ff007c0c */ /* 0x000fe2000bf26110 */
[----:B------:R-:W-:Y:S01]  /*2ee0*/  STS [R64], R25 ;  /* 0x0000001940007388 */ /* 0x000fe20000000800 */
[----:B------:R-:W-:-:S03]  /*2ef0*/  ISETP.GE.U32.AND P2, PT, R10, UR4, PT ;  /* 0x000000040a007c0c */ /* 0x000fc6000bf46070 */
[----:B------:R0:W-:Y:S01]  /*2f00*/  STS [R11], R26 ;  /* 0x0000001a0b007388 */ /* 0x0001e20000000800 */
[----:B------:R-:W-:-:S03]  /*2f10*/  ISETP.GE.U32.AND.EX P2, PT, RZ, UR5, PT, P2 ;  /* 0x00000005ff007c0c */ /* 0x000fc6000bf46120 */
[----:B------:R-:W-:Y:S04]  /*2f20*/  STS [R13], R28 ;  /* 0x0000001c0d007388 */ /* 0x000fe80000000800 */
[----:B------:R2:W-:Y:S01]  /*2f30*/  STS [R15], R30 ;  /* 0x0000001e0f007388 */ /* 0x0005e20000000800 */
[----:B------:R-:W-:Y:S02]  /*2f40*/  @!P1 IMAD.MOV.U32 R10, RZ, RZ, -0x1 ;  /* 0xffffffffff0a9424 */ /* 0x000fe400078e00ff */
[----:B0-----:R-:W-:Y:S01]  /*2f50*/  @!P4 IMAD.MOV.U32 R11, RZ, RZ, -0x1 ;  /* 0xffffffffff0bc424 */ /* 0x001fe200078e00ff */
[----:B------:R-:W-:Y:S01]  /*2f60*/  BAR.SYNC.DEFER_BLOCKING 0x0 ;  /* 0x0000000000007b1d */ /* 0x000fe20000010000 */
[----:B-1----:R-:W-:-:S04]  /*2f70*/  IMAD.WIDE.U32 R2, R0, 0x4, R2 ;  /* 0x0000000400027825 */ /* 0x002fc800078e0002 */
[----:B--2---:R-:W-:Y:S01]  /*2f80*/  @!P2 IMAD.MOV.U32 R15, RZ, RZ, -0x1 ;  /* 0xffffffffff0fa424 */ /* 0x004fe200078e00ff */
[----:B------:R-:W0:Y:S04]  /*2f90*/  LDS R4, [R33] ;  /* 0x0000000021047984 */ /* 0x000e280000000800 */
[----:B------:R-:W1:Y:S04]  /*2fa0*/  LDS R5, [R33+0x400] ;  /* 0x0004000021057984 */ /* 0x000e680000000800 */
[----:B------:R-:W2:Y:S04]  /*2fb0*/  LDS R6, [R33+0x800] ;  /* 0x0008000021067984 */ /* 0x000ea80000000800 */
[----:B------:R-:W3:Y:S04]  /*2fc0*/  LDS R7, [R33+0xc00] ;  /* 0x000c000021077984 */ /* 0x000ee80000000800 */
[----:B------:R-:W-:Y:S04]  /*2fd0*/  LDS R9, [R33+0x1400] ;  /* 0x0014000021097984 */ /* 0x000fe80000000800 */
[----:B------:R-:W4:Y:S01]  /*2fe0*/  LDS R8, [R33+0x1000] ;  /* 0x0010000021087984 */ /* 0x000f220000000800 */
[----:B0-----:R-:W-:-:S04]  /*2ff0*/  @!P4 ISETP.GT.AND P0, PT, R4, -0x1, PT ;  /* 0xffffffff0400c80c */ /* 0x001fc80003f04270 */
[----:B------:R-:W-:Y:S02]  /*3000*/  @!P4 SEL R11, R11, 0x80000000, P0 ;  /* 0x800000000b0bc807 */ /* 0x000fe40000000000 */
[----:B------:R-:W-:Y:S01]  /*3010*/  ISETP.GE.U32.AND P0, PT, R12, UR4, PT ;  /* 0x000000040c007c0c */ /* 0x000fe2000bf06070 */
[C---:B------:R-:W-:Y:S01]  /*3020*/  VIADD R12, R0.reuse, 0x500 ;  /* 0x00000500000c7836 */ /* 0x040fe20000000000 */
[----:B------:R-:W-:Y:S02]  /*3030*/  @!P4 LOP3.LUT R11, R11, R4, RZ, 0x3c, !PT ;  /* 0x000000040b0bc212 */ /* 0x000fe400078e3cff */
[----:B------:R-:W-:Y:S02]  /*3040*/  LOP3.LUT R4, R0, 0x400, RZ, 0xfc, !PT ;  /* 0x0000040000047812 */ /* 0x000fe400078efcff */
[----:B------:R-:W-:Y:S01]  /*3050*/  ISETP.GE.U32.AND.EX P0, PT, RZ, UR5, PT, P0 ;  /* 0x00000005ff007c0c */ /* 0x000fe2000bf06100 */
[----:B------:R0:W-:Y:S01]  /*3060*/  @!P4 STG.E desc[UR8][R2.64], R11 ;  /* 0x0000000b0200c986 */ /* 0x0001e2000c101908 */
[----:B-1----:R-:W-:-:S02]  /*3070*/  @!P1 ISETP.GT.AND P3, PT, R5, -0x1, PT ;  /* 0xffffffff0500980c */ /* 0x002fc40003f64270 */
[----:B------:R-:W-:Y:S02]  /*3080*/  ISETP.GE.U32.AND P6, PT, R4, UR4, PT ;  /* 0x0000000404007c0c */ /* 0x000fe4000bfc6070 */
[----:B------:R-:W1:Y:S01]  /*3090*/  LDS R4, [R33+0x1800] ;  /* 0x0018000021047984 */ /* 0x000e620000000800 */
[----:B------:R-:W-:Y:S02]  /*30a0*/  @!P1 SEL R10, R10, 0x80000000, P3 ;  /* 0x800000000a0a9807 */ /* 0x000fe40001800000 */
[----:B--2---:R-:W-:Y:S02]  /*30b0*/  @!P2 ISETP.GT.AND P5, PT, R6, -0x1, PT ;  /* 0xffffffff0600a80c */ /* 0x004fe40003fa4270 */
[----:B------:R-:W-:Y:S01]  /*30c0*/  @!P1 LOP3.LUT R13, R10, R5, RZ, 0x3c, !PT ;  /* 0x000000050a0d9212 */ /* 0x000fe200078e3cff */
[----:B------:R-:W-:Y:S01]  /*30d0*/  VIADD R10, R0, 0x600 ;  /* 0x00000600000a7836 */ /* 0x000fe20000000000 */
[----:B------:R-:W-:Y:S01]  /*30e0*/  ISETP.GE.U32.AND P3, PT, R12, UR4, PT ;  /* 0x000000040c007c0c */ /* 0x000fe2000bf66070 */
[----:B------:R-:W-:Y:S01]  /*30f0*/  @!P0 IMAD.MOV.U32 R12, RZ, RZ, -0x1 ;  /* 0xffffffffff0c8424 */ /* 0x000fe200078e00ff */
[----:B------:R-:W-:Y:S01]  /*3100*/  ISETP.GE.U32.AND.EX P4, PT, RZ, UR5, PT, P6 ;  /* 0x00000005ff007c0c */ /* 0x000fe2000bf86160 */
[----:B------:R-:W2:Y:S01]  /*3110*/  LDS R5, [R33+0x1c00] ;  /* 0x001c000021057984 */ /* 0x000ea20000000800 */
[----:B------:R-:W-:-:S02]  /*3120*/  @!P2 SEL R15, R15, 0x80000000, P5 ;  /* 0x800000000f0fa807 */ /* 0x000fc40002800000 */
[----:B---3--:R-:W-:Y:S01]  /*3130*/  @!P0 ISETP.GT.AND P6, PT, R7, -0x1, PT ;  /* 0xffffffff0700880c */ /* 0x008fe20003fc4270 */
[----:B------:R3:W-:Y:S01]  /*3140*/  @!P1 STG.E desc[UR8][R2.64+0x400], R13 ;  /* 0x0004000d02009986 */ /* 0x0007e2000c101908 */
[----:B------:R-:W-:Y:S02]  /*3150*/  ISETP.GE.U32.AND.EX P3, PT, RZ, UR5, PT, P3 ;  /* 0x00000005ff007c0c */ /* 0x000fe4000bf66130 */
[----:B------:R-:W-:Y:S02]  /*3160*/  @!P2 LOP3.LUT R15, R15, R6, RZ, 0x3c, !PT ;  /* 0x000000060f0fa212 */ /* 0x000fe400078e3cff */
[----:B------:R-:W-:Y:S01]  /*3170*/  ISETP.GE.U32.AND P5, PT, R10, UR4, PT ;  /* 0x000000040a007c0c */ /* 0x000fe2000bfa6070 */
[----:B------:R-:W5:Y:S01]  /*3180*/  LDS R6, [R33+0x2000] ;  /* 0x0020000021067984 */ /* 0x000f620000000800 */
[----:B------:R-:W-:Y:S01]  /*3190*/  @!P0 SEL R10, R12, 0x80000000, P6 ;  /* 0x800000000c0a8807 */ /* 0x000fe20003000000 */
[----:B------:R-:W-:Y:S01]  /*31a0*/  @!P4 IMAD.MOV.U32 R14, RZ, RZ, -0x1 ;  /* 0xffffffffff0ec424 */ /* 0x000fe200078e00ff */
[----:B------:R-:W-:Y:S01]  /*31b0*/  ISETP.GE.U32.AND.EX P1, PT, RZ, UR5, PT, P5 ;  /* 0x00000005ff007c0c */ /* 0x000fe2000bf26150 */
[----:B------:R3:W-:Y:S01]  /*31c0*/  @!P2 STG.E desc[UR8][R2.64+0x800], R15 ;  /* 0x0008000f0200a986 */ /* 0x0007e2000c101908 */
[----:B0-----:R-:W-:Y:S01]  /*31d0*/  @!P0 LOP3.LUT R11, R10, R7, RZ, 0x3c, !PT ;  /* 0x000000070a0b8212 */ /* 0x001fe200078e3cff */
[----:B------:R-:W-:Y:S01]  /*31e0*/  VIADD R10, R0, 0x700 ;  /* 0x00000700000a7836 */ /* 0x000fe20000000000 */
[----:B----4-:R-:W-:Y:S01]  /*31f0*/  @!P4 ISETP.GT.AND P5, PT, R8, -0x1, PT ;  /* 0xffffffff0800c80c */ /* 0x010fe20003fa4270 */
[----:B------:R-:W0:Y:S01]  /*3200*/  LDS R7, [R33+0x2400] ;  /* 0x0024000021077984 */ /* 0x000e220000000800 */
[----:B------:R-:W-:Y:S01]  /*3210*/  @!P3 IMAD.MOV.U32 R16, RZ, RZ, -0x1 ;  /* 0xffffffffff10b424 */ /* 0x000fe200078e00ff */
[----:B------:R-:W-:-:S02]  /*3220*/  @!P3 ISETP.GT.AND P6, PT, R9, -0x1, PT ;  /* 0xffffffff0900b80c */ /* 0x000fc40003fc4270 */
[----:B------:R-:W-:Y:S01]  /*3230*/  ISETP.GE.U32.AND P2, PT, R10, UR4, PT ;  /* 0x000000040a007c0c */ /* 0x000fe2000bf46070 */
[----:B------:R4:W-:Y:S01]  /*3240*/  @!P0 STG.E desc[UR8][R2.64+0xc00], R11 ;  /* 0x000c000b02008986 */ /* 0x0009e2000c101908 */
[----:B------:R-:W-:Y:S02]  /*3250*/  @!P3 SEL R10, R16, 0x80000000, P6 ;  /* 0x80000000100ab807 */ /* 0x000fe40003000000 */
[----:B------:R-:W-:Y:S02]  /*3260*/  LOP3.LUT R12, R0, 0x800, RZ, 0xfc, !PT ;  /* 0x00000800000c7812 */ /* 0x000fe400078efcff */
[----:B---3--:R-:W-:Y:S02]  /*3270*/  @!P4 SEL R13, R14, 0x80000000, P5 ;  /* 0x800000000e0dc807 */ /* 0x008fe40002800000 */
[----:B------:R-:W-:Y:S01]  /*3280*/  @!P3 LOP3.LUT R15, R10, R9, RZ, 0x3c, !PT ;  /* 0x000000090a0fb212 */ /* 0x000fe200078e3cff */
[C---:B------:R-:W-:Y:S01]  /*3290*/  VIADD R9, R0.reuse, 0x900 ;  /* 0x0000090000097836 */ /* 0x040fe20000000000 */
[----:B------:R-:W-:Y:S01]  /*32a0*/  ISETP.GE.U32.AND.EX P2, PT, RZ, UR5, PT, P2 ;  /* 0x00000005ff007c0c */ /* 0x000fe2000bf46120 */
[----:B------:R-:W-:Y:S01]  /*32b0*/  VIADD R10, R0, 0xa00 ;  /* 0x00000a00000a7836 */ /* 0x000fe20000000000 */
[----:B------:R-:W-:Y:S01]  /*32c0*/  ISETP.GE.U32.AND P6, PT, R12, UR4, PT ;  /* 0x000000040c007c0c */ /* 0x000fe2000bfc6070 */
[----:B------:R-:W-:Y:S01]  /*32d0*/  @!P1 IMAD.MOV.U32 R12, RZ, RZ, -0x1 ;  /* 0xffffffffff0c9424 */ /* 0x000fe200078e00ff */
[----:B------:R-:W-:Y:S01]  /*32e0*/  @!P4 LOP3.LUT R13, R13, R8, RZ, 0x3c, !PT ;  /* 0x000000080d0dc212 */ /* 0x000fe200078e3cff */
[----:B------:R-:W-:Y:S01]  /*32f0*/  @!P3 STG.E desc[UR8][R2.64+0x1400], R15 ;  /* 0x0014000f0200b986 */ /* 0x000fe2000c101908 */
[----:B-1----:R-:W-:-:S02]  /*3300*/  @!P1 ISETP.GT.AND P5, PT, R4, -0x1, PT ;  /* 0xffffffff0400980c */ /* 0x002fc40003fa4270 */
[----:B------:R-:W-:Y:S01]  /*3310*/  ISETP.GE.U32.AND.EX P0, PT, RZ, UR5, PT, P6 ;  /* 0x00000005ff007c0c */ /* 0x000fe2000bf06160 */
[----:B------:R-:W1:Y:S01]  /*3320*/  LDS R8, [R33+0x2800] ;  /* 0x0028000021087984 */ /* 0x000e620000000800 */
[----:B------:R-:W-:Y:S02]  /*3330*/  ISETP.GE.U32.AND P6, PT, R9, UR4, PT ;  /* 0x0000000409007c0c */ /* 0x000fe4000bfc6070 */
[----:B------:R-:W-:Y:S01]  /*3340*/  @!P1 SEL R9, R12, 0x80000000, P5 ;  /* 0x800000000c099807 */ /* 0x000fe20002800000 */
[----:B------:R-:W-:Y:S01]  /*3350*/  VIADD R12, R0, 0xb00 ;  /* 0x00000b00000c7836 */ /* 0x000fe20000000000 */
[----:B------:R-:W-:Y:S01]  /*3360*/  ISETP.GE.U32.AND.EX P6, PT, RZ, UR5, PT, P6 ;  /* 0x00000005ff007c0c */ /* 0x000fe2000bfc6160 */
[----:B------:R3:W-:Y:S01]  /*3370*/  @!P4 STG.E desc[UR8][R2.64+0x1000], R13 ;  /* 0x0010000d0200c986 */ /* 0x0007e2000c101908 */
[----:B------:R-:W-:Y:S01]  /*3380*/  ISETP.GE.U32.AND P5, PT, R10, UR4, PT ;  /* 0x000000040a007c0c */ /* 0x000fe2000bfa6070 */
[----:B------:R-:W-:Y:S01]  /*3390*/  @!P2 IMAD.MOV.U32 R10, RZ, RZ, -0x1 ;  /* 0xffffffffff0aa424 */ /* 0x000fe200078e00ff */
[----:B----4-:R-:W-:-:S02]  /*33a0*/  @!P1 LOP3.LUT R11, R9, R4, RZ, 0x3c, !PT ;  /* 0x00000004090b9212 */ /* 0x010fc400078e3cff */
[----:B--2---:R-:W-:Y:S01]  /*33b0*/  @!P2 ISETP.GT.AND P3, PT, R5, -0x1, PT ;  /* 0xffffffff0500a80c */ /* 0x004fe20003f64270 */
[----:B------:R-:W2:Y:S01]  /*33c0*/  LDS R4, [R33+0x2c00] ;  /* 0x002c000021047984 */ /* 0x000ea20000000800 */
[----:B------:R-:W-:Y:S01]  /*33d0*/  @!P0 IMAD.MOV.U32 R14, RZ, RZ, -0x1 ;  /* 0xffffffffff0e8424 */ /* 0x000fe200078e00ff */
[----:B------:R-:W-:Y:S02]  /*33e0*/  ISETP.GE.U32.AND P4, PT, R12, UR4, PT ;  /* 0x000000040c007c0c */ /* 0x000fe4000bf86070 */
[----:B------:R4:W-:Y:S01]  /*33f0*/  @!P1 STG.E desc[UR8][R2.64+0x1800], R11 ;  /* 0x0018000b02009986 */ /* 0x0009e2000c101908 */
[----:B------:R-:W-:Y:S01]  /*3400*/  @!P2 SEL R10, R10, 0x80000000, P3 ;  /* 0x800000000a0aa807 */ /* 0x000fe20001800000 */
[----:B------:R-:W-:Y:S01]  /*3410*/  @!P6 IMAD.MOV.U32 R12, RZ, RZ, -0x1 ;  /* 0xffffffffff0ce424 */ /* 0x000fe200078e00ff */
[----:B-----5:R-:W-:Y:S01]  /*3420*/  @!P0 ISETP.GT.AND P1, PT, R6, -0x1, PT ;  /* 0xffffffff0600880c */ /* 0x020fe20003f24270 */
[----:B------:R-:W5:Y:S01]  /*3430*/  LDS R9, [R33+0x3000] ;  /* 0x0030000021097984 */ /* 0x000f620000000800 */
[----:B---3--:R-:W-:-:S02]  /*3440*/  @!P2 LOP3.LUT R13, R10, R5, RZ, 0x3c, !PT ;  /* 0x000000050a0da212 */ /* 0x008fc400078e3cff */
[----:B------:R-:W-:Y:S01]  /*3450*/  @!P0 SEL R5, R14, 0x80000000, P1 ;  /* 0x800000000e058807 */ /* 0x000fe20000800000 */
[C---:B------:R-:W-:Y:S01]  /*3460*/  VIADD R14, R0.reuse, 0xf00 ;  /* 0x00000f00000e7836 */ /* 0x040fe20000000000 */
[----:B0-----:R-:W-:Y:S01]  /*3470*/  @!P6 ISETP.GT.AND P3, PT, R7, -0x1, PT ;  /* 0xffffffff0700e80c */ /* 0x001fe20003f64270 */
[----:B------:R0:W-:Y:S01]  /*3480*/  @!P2 STG.E desc[UR8][R2.64+0x1c00], R13 ;  /* 0x001c000d0200a986 */ /* 0x0001e2000c101908 */
[----:B------:R-:W-:Y:S02]  /*3490*/  ISETP.GE.U32.AND.EX P5, PT, RZ, UR5, PT, P5 ;  /* 0x00000005ff007c0c */ /* 0x000fe4000bfa6150 */
[----:B----4-:R-:W-:Y:S01]  /*34a0*/  @!P0 LOP3.LUT R11, R5, R6, RZ, 0x3c, !PT ;  /* 0x00000006050b8212 */ /* 0x010fe200078e3cff */
[----:B------:R-:W-:Y:S01]  /*34b0*/  VIADD R5, R0, 0xd00 ;  /* 0x00000d0000057836 */ /* 0x000fe20000000000 */
[----:B------:R-:W-:Y:S01]  /*34c0*/  @!P6 SEL R6, R12, 0x80000000, P3 ;  /* 0x800000000c06e807 */ /* 0x000fe20001800000 */
[C---:B------:R-:W-:Y:S01]  /*34d0*/  VIADD R12, R0.reuse, 0xe00 ;  /* 0x00000e00000c7836 */ /* 0x040fe20000000000 */
[----:B------:R-:W-:Y:S01]  /*34e0*/  LOP3.LUT R10, R0, 0xc00, RZ, 0xfc, !PT ;  /* 0x00000c00000a7812 */ /* 0x000fe200078efcff */
[----:B------:R-:W-:Y:S01]  /*34f0*/  @!P0 STG.E desc[UR8][R2.64+0x2000], R11 ;  /* 0x0020000b02008986 */ /* 0x000fe2000c101908 */
[----:B------:R-:W-:-:S02]  /*3500*/  @!P6 LOP3.LUT R15, R6, R7, RZ, 0x3c, !PT ;  /* 0x00000007060fe212 */ /* 0x000fc400078e3cff */
[----:B------:R-:W-:Y:S01]  /*3510*/  ISETP.GE.U32.AND P3, PT, R5, UR4, PT ;  /* 0x0000000405007c0c */ /* 0x000fe2000bf66070 */
[----:B------:R-:W3:Y:S01]  /*3520*/  LDS R6, [R33+0x3800] ;  /* 0x0038000021067984 */ /* 0x000ee20000000800 */
[----:B------:R-:W-:Y:S01]  /*3530*/  ISETP.GE.U32.AND P1, PT, R10, UR4, PT ;  /* 0x000000040a007c0c */ /* 0x000fe2000bf26070 */
[----:B------:R-:W-:Y:S01]  /*3540*/  @!P5 IMAD.MOV.U32 R16, RZ, RZ, -0x1 ;  /* 0xffffffffff10d424 */ /* 0x000fe200078e00ff */
[----:B------:R-:W-:Y:S01]  /*3550*/  ISETP.GE.U32.AND.EX P2, PT, RZ, UR5, PT, P4 ;  /* 0x00000005ff007c0c */ /* 0x000fe2000bf46140 */
[----:B------:R-:W4:Y:S01]  /*3560*/  LDS R5, [R33+0x3400] ;  /* 0x0034000021057984 */ /* 0x000f220000000800 */
[----:B-1----:R-:W-:Y:S02]  /*3570*/  @!P5 ISETP.GT.AND P0, PT, R8, -0x1, PT ;  /* 0xffffffff0800d80c */ /* 0x002fe40003f04270 */
[----:B------:R-:W-:Y:S01]  /*3580*/  ISETP.GE.U32.AND.EX P1, PT, RZ, UR5, PT, P1 ;  /* 0x00000005ff007c0c */ /* 0x000fe2000bf26110 */
[----:B------:R-:W1:Y:S01]  /*3590*/  LDS R10, [R33+0x4000] ;  /* 0x00400000210a7984 */ /* 0x000e620000000800 */
[----:B0-----:R-:W-:-:S02]  /*35a0*/  @!P5 SEL R13, R16, 0x80000000, P0 ;  /* 0x80000000100dd807 */ /* 0x001fc40000000000 */
[----:B------:R-:W-:Y:S01]  /*35b0*/  ISETP.GE.U32.AND P0, PT, R12, UR4, PT ;  /* 0x000000040c007c0c */ /* 0x000fe2000bf06070 */
[----:B------:R-:W0:Y:S01]  /*35c0*/  LDS R7, [R33+0x3c00] ;  /* 0x003c000021077984 */ /* 0x000e220000000800 */
[----:B------:R-:W-:Y:S01]  /*35d0*/  @!P5 LOP3.LUT R13, R13, R8, RZ, 0x3c, !PT ;  /* 0x000000080d0dd212 */ /* 0x000fe200078e3cff */
[C---:B------:R-:W-:Y:S01]  /*35e0*/  VIADD R12, R0.reuse, 0x1100 ;  /* 0x00001100000c7836 */ /* 0x040fe20000000000 */
[----:B------:R-:W-:Y:S01]  /*35f0*/  LOP3.LUT R8, R0, 0x1000, RZ, 0xfc, !PT ;  /* 0x0000100000087812 */ /* 0x000fe200078efcff */
[----:B------:R-:W0:Y:S01]  /*3600*/  LDS R11, [R33+0x4400] ;  /* 0x00440000210b7984 */ /* 0x000e220000000800 */
[----:B------:R-:W-:Y:S01]  /*3610*/  @!P2 IMAD.MOV.U32 R17, RZ, RZ, -0x1 ;  /* 0xffffffffff11a424 */ /* 0x000fe200078e00ff */
[----:B------:R-:W-:Y:S02]  /*3620*/  ISETP.GE.U32.AND.EX P0, PT, RZ, UR5, PT, P0 ;  /* 0x00000005ff007c0c */ /* 0x000fe4000bf06100 */
[----:B------:R-:W-:Y:S01]  /*3630*/  @!P6 STG.E desc[UR8][R2.64+0x2400], R15 ;  /* 0x0024000f0200e986 */ /* 0x000fe2000c101908 */
[----:B--2---:R-:W-:-:S02]  /*3640*/  @!P2 ISETP.GT.AND P6, PT, R4, -0x1, PT ;  /* 0xffffffff0400a80c */ /* 0x004fc40003fc4270 */
[----:B------:R-:W-:Y:S01]  /*3650*/  ISETP.GE.U32.AND.EX P3, PT, RZ, UR5, PT, P3 ;  /* 0x00000005ff007c0c */ /* 0x000fe2000bf66130 */
[----:B------:R2:W-:Y:S01]  /*3660*/  @!P5 STG.E desc[UR8][R2.64+0x2800], R13 ;  /* 0x0028000d0200d986 */ /* 0x0005e2000c101908 */
[----:B------:R-:W-:Y:S01]  /*3670*/  ISETP.GE.U32.AND P5, PT, R8, UR4, PT ;  /* 0x0000000408007c0c */ /* 0x000fe2000bfa6070 */
[----:B------:R-:W-:Y:S01]  /*3680*/  @!P1 IMAD.MOV.U32 R8, RZ, RZ, -0x1 ;  /* 0xffffffffff089424 */ /* 0x000fe200078e00ff */
[----:B------:R-:W-:Y:S02]  /*3690*/  @!P2 SEL R17, R17, 0x80000000, P6 ;  /* 0x800000001111a807 */ /* 0x000fe40003000000 */
[----:B-----5:R-:W-:Y:S02]  /*36a0*/  @!P1 ISETP.GT.AND P6, PT, R9, -0x1, PT ;  /* 0xffffffff0900980c */ /* 0x020fe40003fc4270 */
[----:B------:R-:W-:Y:S02]  /*36b0*/  ISETP.GE.U32.AND P4, PT, R14, UR4, PT ;  /* 0x000000040e007c0c */ /* 0x000fe4000bf86070 */
[----:B------:R-:W-:-:S02]  /*36c0*/  @!P1 SEL R8, R8, 0x80000000, P6 ;  /* 0x8000000008089807 */ /* 0x000fc40003000000 */
[----:B------:R-:W-:Y:S01]  /*36d0*/  ISETP.GE.U32.AND.EX P5, PT, RZ, UR5, PT, P5 ;  /* 0x00000005ff007c0c */ /* 0x000fe2000bfa6150 */
[----:B--2---:R-:W-:Y:S01]  /*36e0*/  @!P0 IMAD.MOV.U32 R13, RZ, RZ, -0x1 ;  /* 0xffffffffff0d8424 */ /* 0x004fe200078e00ff */
[----:B------:R-:W-:Y:S02]  /*36f0*/  ISETP.GE.U32.AND.EX P4, PT, RZ, UR5, PT, P4 ;  /* 0x00000005ff007c0c */ /* 0x000fe4000bf86140 */
[----:B------:R-:W-:Y:S01]  /*3700*/  @!P1 LOP3.LUT R9, R8, R9, RZ, 0x3c, !PT ;  /* 0x0000000908099212 */ /* 0x000fe200078e3cff */
[----:B------:R-:W-:Y:S01]  /*3710*/  VIADD R8, R0, 0x1200 ;  /* 0x0000120000087836 */ /* 0x000fe20000000000 */
[----:B------:R-:W-:Y:S01]  /*3720*/  ISETP.GE.U32.AND P6, PT, R12, UR4, PT ;  /* 0x000000040c007c0c */ /* 0x000fe2000bfc6070 */
[----:B------:R-:W-:Y:S01]  /*3730*/  @!P3 IMAD.MOV.U32 R0, RZ, RZ, -0x1 ;  /* 0xffffffffff00b424 */ /* 0x000fe200078e00ff */
[----:B------:R-:W-:Y:S01]  /*3740*/  @!P2 LOP3.LUT R17, R17, R4, RZ, 0x3c, !PT ;  /* 0x000000041111a212 */ /* 0x000fe200078e3cff */
[----:B------:R2:W-:Y:S01]  /*3750*/  @!P1 STG.E desc[UR8][R2.64+0x3000], R9 ;  /* 0x0030000902009986 */ /* 0x0005e2000c101908 */
[----:B------:R-:W-:-:S02]  /*3760*/  ISETP.GE.U32.AND.EX P6, PT, RZ, UR5, PT, P6 ;  /* 0x00000005ff007c0c */ /* 0x000fc4000bfc6160 */
[----:B---3--:R-:W-:Y:S01]  /*3770*/  @!P0 ISETP.GT.AND P1, PT, R6, -0x1, PT ;  /* 0xffffffff0600880c */ /* 0x008fe20003f24270 */
[----:B------:R3:W-:Y:S01]  /*3780*/  @!P2 STG.E desc[UR8][R2.64+0x2c00], R17 ;  /* 0x002c00110200a986 */ /* 0x0007e2000c101908 */
[----:B----4-:R-:W-:Y:S01]  /*3790*/  @!P3 ISETP.GT.AND P2, PT, R5, -0x1, PT ;  /* 0xffffffff0500b80c */ /* 0x010fe20003f44270 */
[----:B------:R-:W-:Y:S01]  /*37a0*/  @!P5 IMAD.MOV.U32 R12, RZ, RZ, -0x1 ;  /* 0xffffffffff0cd424 */ /* 0x000fe200078e00ff */
[----:B------:R-:W-:Y:S01]  /*37b0*/  @!P0 SEL R13, R13, 0x80000000, P1 ;  /* 0x800000000d0d8807 */ /* 0x000fe20000800000 */
[----:B------:R-:W-:Y:S01]  /*37c0*/  @!P4 IMAD.MOV.U32 R4, RZ, RZ, -0x1 ;  /* 0xffffffffff04c424 */ /* 0x000fe200078e00ff */
[----:B-1----:R-:W-:Y:S02]  /*37d0*/  @!P5 ISETP.GT.AND P1, PT, R10, -0x1, PT ;  /* 0xffffffff0a00d80c */ /* 0x002fe40003f24270 */
[----:B------:R-:W-:Y:S02]  /*37e0*/  @!P3 SEL R0, R0, 0x80000000, P2 ;  /* 0x800000000000b807 */ /* 0x000fe40001000000 */
[----:B0-----:R-:W-:Y:S01]  /*37f0*/  @!P4 ISETP.GT.AND P2, PT, R7, -0x1, PT ;  /* 0xffffffff0700c80c */ /* 0x001fe20003f44270 */
[----:B------:R-:W-:Y:S01]  /*3800*/  @!P6 IMAD.MOV.U32 R14, RZ, RZ, -0x1 ;  /* 0xffffffffff0ee424 */ /* 0x000fe200078e00ff */
[----:B--2---:R-:W-:-:S02]  /*3810*/  @!P5 SEL R9, R12, 0x80000000, P1 ;  /* 0x800000000c09d807 */ /* 0x004fc40000800000 */
[----:B------:R-:W-:Y:S02]  /*3820*/  ISETP.GE.U32.AND P1, PT, R8, UR4, PT ;  /* 0x0000000408007c0c */ /* 0x000fe4000bf26070 */
[----:B------:R-:W-:Y:S02]  /*3830*/  @!P4 SEL R4, R4, 0x80000000, P2 ;  /* 0x800000000404c807 */ /* 0x000fe40001000000 */
[----:B------:R-:W-:Y:S02]  /*3840*/  @!P6 ISETP.GT.AND P2, PT, R11, -0x1, PT ;  /* 0xffffffff0b00e80c */ /* 0x000fe40003f44270 */
[----:B------:R-:W-:Y:S02]  /*3850*/  ISETP.GE.U32.AND.EX P1, PT, RZ, UR5, PT, P1 ;  /* 0x00000005ff007c0c */ /* 0x000fe4000bf26110 */
[----:B------:R-:W-:Y:S02]  /*3860*/  @!P3 LOP3.LUT R5, R0, R5, RZ, 0x3c, !PT ;  /* 0x000000050005b212 */ /* 0x000fe400078e3cff */
[----:B------:R-:W-:-:S02]  /*3870*/  @!P6 SEL R0, R14, 0x80000000, P2 ;  /* 0x800000000e00e807 */ /* 0x000fc40001000000 */
[----:B------:R-:W-:Y:S01]  /*3880*/  @!P0 LOP3.LUT R13, R13, R6, RZ, 0x3c, !PT ;  /* 0x000000060d0d8212 */ /* 0x000fe200078e3cff */
[----:B------:R3:W-:Y:S01]  /*3890*/  @!P3 STG.E desc[UR8][R2.64+0x3400], R5 ;  /* 0x003400050200b986 */ /* 0x0007e2000c101908 */
[----:B------:R-:W-:Y:S02]  /*38a0*/  @!P4 LOP3.LUT R7, R4, R7, RZ, 0x3c, !PT ;  /* 0x000000070407c212 */ /* 0x000fe400078e3cff */
[----:B------:R-:W-:Y:S01]  /*38b0*/  @!P5 LOP3.LUT R9, R9, R10, RZ, 0x3c, !PT ;  /* 0x0000000a0909d212 */ /* 0x000fe200078e3cff */
[----:B------:R3:W-:Y:S01]  /*38c0*/  @!P0 STG.E desc[UR8][R2.64+0x3800], R13 ;  /* 0x0038000d02008986 */ /* 0x0007e2000c101908 */
[----:B------:R-:W-:-:S03]  /*38d0*/  @!P6 LOP3.LUT R11, R0, R11, RZ, 0x3c, !PT ;  /* 0x0000000b000be212 */ /* 0x000fc600078e3cff */
[----:B------:R3:W-:Y:S04]  /*38e0*/  @!P4 STG.E desc[UR8][R2.64+0x3c00], R7 ;  /* 0x003c00070200c986 */ /* 0x0007e8000c101908 */
[----:B------:R3:W-:Y:S04]  /*38f0*/  @!P5 STG.E desc[UR8][R2.64+0x4000], R9 ;  /* 0x004000090200d986 */ /* 0x0007e8000c101908 */
[----:B------:R3:W-:Y:S01]  /*3900*/  @!P6 STG.E desc[UR8][R2.64+0x4400], R11 ;  /* 0x0044000b0200e986 */ /* 0x0007e2000c101908 */
[----:B------:R-:W-:Y:S05]  /*3910*/  @P1 EXIT ;  /* 0x000000000000194d */ /* 0x000fea0003800000 */
[----:B------:R-:W0:Y:S01]  /*3920*/  LDS R33, [R33+0x4800] ;  /* 0x0048000021217984 */ /* 0x000e220000000800 */
[----:B------:R-:W-:Y:S01]  /*3930*/  IMAD.MOV.U32 R0, RZ, RZ, -0x1 ;  /* 0xffffffffff007424 */ /* 0x000fe200078e00ff */
[----:B0-----:R-:W-:-:S04]  /*3940*/  ISETP.GT.AND P0, PT, R33, -0x1, PT ;  /* 0xffffffff2100780c */ /* 0x001fc80003f04270 */
[----:B------:R-:W-:-:S04]  /*3950*/  SEL R0, R0, 0x80000000, P0 ;  /* 0x8000000000007807 */ /* 0x000fc80000000000 */
[----:B---3--:R-:W-:-:S05]  /*3960*/  LOP3.LUT R5, R0, R33, RZ, 0x3c, !PT ;  /* 0x0000002100057212 */ /* 0x008fca00078e3cff */
[----:B------:R-:W-:Y:S01]  /*3970*/  STG.E desc[UR8][R2.64+0x4800], R5 ;  /* 0x0048000502007986 */ /* 0x000fe2000c101908 */
[----:B------:R-:W-:Y:S05]  /*3980*/  EXIT ;  /* 0x000000000000794d */ /* 0x000fea0003800000 */
.L_x_219:
        /* <DEDUP_REMOVED lines=15> */
.L_x_231:


//--------------------- .text._ZN3cub18CUB_300001_SM_10006detail11EmptyKernelIvEEvv --------------------------
	.section	.text._ZN3cub18CUB_300001_SM_10006detail11EmptyKernelIvEEvv,"ax",@progbits
	.align	128
        .global         _ZN3cub18CUB_300001_SM_10006detail11EmptyKernelIvEEvv
        .type           _ZN3cub18CUB_300001_SM_10006detail11EmptyKernelIvEEvv,@function
        .size           _ZN3cub18CUB_300001_SM_10006detail11EmptyKernelIvEEvv,(.L_x_232 - _ZN3cub18CUB_300001_SM_10006detail11EmptyKernelIvEEvv)
        .other          _ZN3cub18CUB_300001_SM_10006detail11EmptyKernelIvEEvv,@"STO_CUDA_ENTRY STV_DEFAULT"
_ZN3cub18CUB_300001_SM_10006detail11EmptyKernelIvEEvv:
.text._ZN3cub18CUB_300001_SM_10006detail11EmptyKernelIvEEvv:
[----:B------:R-:W-:Y:S01]  /*0000*/  LDC R1, c[0x0][0x37c] ;  /* 0x0000df00ff017b82 */ /* 0x000fe20000000800 */
[----:B------:R-:W-:Y:S05]  /*0010*/  EXIT ;  /* 0x000000000000794d */ /* 0x000fea0003800000 */
.L_x_220:
        /* <DEDUP_REMOVED lines=14> */
.L_x_232:


//--------------------- .text._Z22extractSmoothingLengthPfS_ii --------------------------
	.section	.text._Z22extractSmoothingLengthPfS_ii,"ax",@progbits
	.align	128
        .global         _Z22extractSmoothingLengthPfS_ii
        .type           _Z22extractSmoothingLengthPfS_ii,@function
        .size           _Z22extractSmoothingLengthPfS_ii,(.L_x_233 - _Z22extractSmoothingLengthPfS_ii)
        .other          _Z22extractSmoothingLengthPfS_ii,@"STO_CUDA_ENTRY STV_DEFAULT"
_Z22extractSmoothingLengthPfS_ii:
.text._Z22extractSmoothingLengthPfS_ii:
[----:B------:R-:W-:Y:S01]  /*0000*/  LDC R1, c[0x0][0x37c] ;  /* 0x0000df00ff017b82 */ /* 0x000fe20000000800 */
[----:B------:R-:W0:Y:S07]  /*0010*/  S2R R0, SR_TID.X ;  /* 0x0000000000007919 */ /* 0x000e2e0000002100 */
[----:B------:R-:W0:Y:S01]  /*0020*/  S2UR UR4, SR_CTAID.X ;  /* 0x00000000000479c3 */ /* 0x000e220000002500 */
[----:B------:R-:W1:Y:S07]  /*0030*/  LDCU UR6, c[0x0][0x390] ;  /* 0x00007200ff0677ac */ /* 0x000e6e0008000800 */
[----:B------:R-:W0:Y:S02]  /*0040*/  LDC R7, c[0x0][0x360] ;  /* 0x0000d800ff077b82 */ /* 0x000e240000000800 */
[----:B0-----:R-:W-:-:S05]  /*0050*/  IMAD R7, R7, UR4, R0 ;  /* 0x0000000407077c24 */ /* 0x001fca000f8e0200 */
[----:B-1----:R-:W-:-:S13]  /*0060*/  ISETP.GE.AND P0, PT, R7, UR6, PT ;  /* 0x0000000607007c0c */ /* 0x002fda000bf06270 */
[----:B------:R-:W-:Y:S05]  /*0070*/  @P0 EXIT ;  /* 0x000000000000094d */ /* 0x000fea0003800000 */
[----:B------:R-:W0:Y:S01]  /*0080*/  LDC R0, c[0x0][0x394] ;  /* 0x0000e500ff007b82 */ /* 0x000e220000000800 */
[----:B------:R-:W1:Y:S07]  /*0090*/  LDCU.64 UR4, c[0x0][0x358] ;  /* 0x00006b00ff0477ac */ /* 0x000e6e0008000a00 */
[----:B------:R-:W2:Y:S01]  /*00a0*/  LDC.64 R2, c[0x0][0x380] ;  /* 0x0000e000ff027b82 */ /* 0x000ea20000000a00 */
[----:B0-----:R-:W-:-:S04]  /*00b0*/  IMAD R5, R7, UR6, R0 ;  /* 0x0000000607057c24 */ /* 0x001fc8000f8e0200 */
[----:B--2---:R-:W-:-:S03]  /*00c0*/  IMAD.WIDE R2, R5, 0x4, R2 ;  /* 0x0000000405027825 */ /* 0x004fc600078e0202 */
[----:B------:R-:W0:Y:S03]  /*00d0*/  LDC.64 R4, c[0x0][0x388] ;  /* 0x0000e200ff047b82 */ /* 0x000e260000000a00 */
[----:B-1----:R-:W2:Y:S01]  /*00e0*/  LDG.E R3, desc[UR4][R2.64] ;  /* 0x0000000402037981 */ /* 0x002ea2000c1e1900 */
[----:B0-----:R-:W-:-:S05]  /*00f0*/  IMAD.WIDE R4, R7, 0x4, R4 ;  /* 0x0000000407047825 */ /* 0x001fca00078e0204 */
[----:B--2---:R-:W-:Y:S01]  /*0100*/  STG.E desc[UR4][R4.64], R3 ;  /* 0x0000000304007986 */ /* 0x004fe2000c101904 */
[----:B------:R-:W-:Y:S05]  /*0110*/  EXIT ;  /* 0x000000000000794d */ /* 0x000fea0003800000 */
.L_x_221:
        /* <DEDUP_REMOVED lines=14> */
.L_x_233:


//--------------------- .text._Z16computeDistancesPfS_S_S_i --------------------------
	.section	.text._Z16computeDistancesPfS_S_S_i,"ax",@progbits
	.align	128
        .global         _Z16computeDistancesPfS_S_S_i
        .type           _Z16computeDistancesPfS_S_S_i,@function
        .size           _Z16computeDistancesPfS_S_S_i,(.L_x_227 - _Z16computeDistancesPfS_S_S_i)
        .other          _Z16computeDistancesPfS_S_S_i,@"STO_CUDA_ENTRY STV_DEFAULT"
_Z16computeDistancesPfS_S_S_i:
.text._Z16computeDistancesPfS_S_S_i:
[----:B------:R-:W-:Y:S01]  /*0000*/  LDC R1, c[0x0][0x37c] ;  /* 0x0000df00ff017b82 */ /* 0x000fe20000000800 */
[----:B------:R-:W0:Y:S07]  /*0010*/  S2R R3, SR_TID.X ;  /* 0x0000000000037919 */ /* 0x000e2e0000002100 */
[----:B------:R-:W0:Y:S01]  /*0020*/  S2UR UR4, SR_CTAID.X ;  /* 0x00000000000479c3 */ /* 0x000e220000002500 */
[----:B------:R-:W1:Y:S01]  /*0030*/  LDCU UR6, c[0x0][0x3a0] ;  /* 0x00007400ff0677ac */ /* 0x000e620008000800 */
[----:B------:R-:W2:Y:S06]  /*0040*/  S2R R5, SR_TID.Y ;  /* 0x0000000000057919 */ /* 0x000eac0000002200 */
[----:B------:R-:W0:Y:S08]  /*0050*/  LDC R2, c[0x0][0x360] ;  /* 0x0000d800ff027b82 */ /* 0x000e300000000800 */
[----:B------:R-:W2:Y:S08]  /*0060*/  S2UR UR5, SR_CTAID.Y ;  /* 0x00000000000579c3 */ /* 0x000eb00000002600 */
[----:B------:R-:W2:Y:S01]  /*0070*/  LDC R0, c[0x0][0x364] ;  /* 0x0000d900ff007b82 */ /* 0x000ea20000000800 */
[----:B0-----:R-:W-:-:S02]  /*0080*/  IMAD R2, R2, UR4, R3 ;  /* 0x0000000402027c24 */ /* 0x001fc4000f8e0203 */
[----:B--2---:R-:W-:-:S05]  /*0090*/  IMAD R3, R0, UR5, R5 ;  /* 0x0000000500037c24 */ /* 0x004fca000f8e0205 */
[----:B------:R-:W-:-:S04]  /*00a0*/  VIMNMX R0, PT, PT, R2, R3, !PT ;  /* 0x0000000302007248 */ /* 0x000fc80007fe0100 */
[----:B-1----:R-:W-:-:S13]  /*00b0*/  ISETP.GE.AND P0, PT, R0, UR6, PT ;  /* 0x0000000600007c0c */ /* 0x002fda000bf06270 */
[----:B------:R-:W-:Y:S05]  /*00c0*/  @P0 EXIT ;  /* 0x000000000000094d */ /* 0x000fea0003800000 */
[----:B------:R-:W0:Y:S01]  /*00d0*/  LDC.64 R10, c[0x0][0x388] ;  /* 0x0000e200ff0a7b82 */ /* 0x000e220000000a00 */
[----:B------:R-:W1:Y:S07]  /*00e0*/  LDCU.64 UR4, c[0x0][0x358] ;  /* 0x00006b00ff0477ac */ /* 0x000e6e0008000a00 */
[----:B------:R-:W2:Y:S08]  /*00f0*/  LDC.64 R6, c[0x0][0x380] ;  /* 0x0000e000ff067b82 */ /* 0x000eb00000000a00 */
[----:B------:R-:W3:Y:S01]  /*0100*/  LDC.64 R14, c[0x0][0x390] ;  /* 0x0000e400ff0e7b82 */ /* 0x000ee20000000a00 */
[----:B0-----:R-:W-:-:S04]  /*0110*/  IMAD.WIDE R8, R2, 0x4, R10 ;  /* 0x0000000402087825 */ /* 0x001fc800078e020a */
[C---:B------:R-:W-:Y:S02]  /*0120*/  IMAD.WIDE.U32 R10, R3.reuse, 0x4, R10 ;  /* 0x00000004030a7825 */ /* 0x040fe400078e000a */
[----:B-1----:R-:W4:Y:S02]  /*0130*/  LDG.E R8, desc[UR4][R8.64] ;  /* 0x0000000408087981 */ /* 0x002f24000c1e1900 */
[C-C-:B--2---:R-:W-:Y:S02]  /*0140*/  IMAD.WIDE R4, R2.reuse, 0x4, R6.reuse ;  /* 0x0000000402047825 */ /* 0x144fe400078e0206 */
[----:B------:R-:W4:Y:S02]  /*0150*/  LDG.E R11, desc[UR4][R10.64] ;  /* 0x000000040a0b7981 */ /* 0x000f24000c1e1900 */
[----:B------:R-:W-:Y:S02]  /*0160*/  IMAD.WIDE.U32 R6, R3, 0x4, R6 ;  /* 0x0000000403067825 */ /* 0x000fe400078e0006 */
[----:B------:R0:W2:Y:S02]  /*0170*/  LDG.E R4, desc[UR4][R4.64] ;  /* 0x0000000404047981 */ /* 0x0000a4000c1e1900 */
[----:B---3--:R-:W-:-:S02]  /*0180*/  IMAD.WIDE R12, R2, 0x4, R14 ;  /* 0x00000004020c7825 */ /* 0x008fc400078e020e */
[----:B------:R-:W2:Y:S02]  /*0190*/  LDG.E R7, desc[UR4][R6.64] ;  /* 0x0000000406077981 */ /* 0x000ea4000c1e1900 */
[----:B------:R-:W-:Y:S02]  /*01a0*/  IMAD.WIDE.U32 R14, R3, 0x4, R14 ;  /* 0x00000004030e7825 */ /* 0x000fe400078e000e */
[----:B------:R-:W3:Y:S04]  /*01b0*/  LDG.E R12, desc[UR4][R12.64] ;  /* 0x000000040c0c7981 */ /* 0x000ee8000c1e1900 */
[----:B------:R-:W3:Y:S01]  /*01c0*/  LDG.E R15, desc[UR4][R14.64] ;  /* 0x000000040e0f7981 */ /* 0x000ee2000c1e1900 */
[----:B------:R-:W-:Y:S01]  /*01d0*/  BSSY.RECONVERGENT B0, `(.L_x_222) ;  /* 0x0000012000007945 */ /* 0x000fe20003800200 */
[----:B----4-:R-:W-:-:S04]  /*01e0*/  FADD R16, R8, -R11 ;  /* 0x8000000b08107221 */ /* 0x010fc80000000000 */
[----:B0-----:R-:W-:Y:S01]  /*01f0*/  FMUL R5, R16, R16 ;  /* 0x0000001010057220 */ /* 0x001fe20000400000 */
[----:B--2---:R-:W-:-:S04]  /*0200*/  FADD R0, R4, -R7 ;  /* 0x8000000704007221 */ /* 0x004fc80000000000 */
[----:B------:R-:W-:Y:S01]  /*0210*/  FFMA R5, R0, R0, R5 ;  /* 0x0000000000057223 */ /* 0x000fe20000000005 */
[----:B---3--:R-:W-:-:S04]  /*0220*/  FADD R4, R12, -R15 ;  /* 0x8000000f0c047221 */ /* 0x008fc80000000000 */
[----:B------:R-:W-:-:S05]  /*0230*/  FFMA R0, R4, R4, R5 ;  /* 0x0000000404007223 */ /* 0x000fca0000000005 */
[----:B------:R-:W-:Y:S01]  /*0240*/  IADD3 R4, PT, PT, R0, -0xd000000, RZ ;  /* 0xf300000000047810 */ /* 0x000fe20007ffe0ff */
[----:B------:R0:W1:Y:S03]  /*0250*/  MUFU.RSQ R5, R0 ;  /* 0x0000000000057308 */ /* 0x0000660000001400 */
[----:B------:R-:W-:-:S13]  /*0260*/  ISETP.GT.U32.AND P0, PT, R4, 0x727fffff, PT ;  /* 0x727fffff0400780c */ /* 0x000fda0003f04070 */
[----:B0-----:R-:W-:Y:S05]  /*0270*/  @!P0 BRA `(.L_x_223) ;  /* 0x00000000000c8947 */ /* 0x001fea0003800000 */
[----:B------:R-:W-:-:S07]  /*0280*/  MOV R9, 0x2a0 ;  /* 0x000002a000097802 */ /* 0x000fce0000000f00 */
[----:B-1----:R-:W-:Y:S05]  /*0290*/  CALL.REL.NOINC `($__internal_0_$__cuda_sm20_sqrt_rn_f32_slowpath) ;  /* 0x0000000000307944 */ /* 0x002fea0003c00000 */
[----:B------:R-:W-:Y:S05]  /*02a0*/  BRA `(.L_x_224) ;  /* 0x0000000000107947 */ /* 0x000fea0003800000 */
.L_x_223:
[----:B-1----:R-:W-:Y:S01]  /*02b0*/  FMUL.FTZ R7, R0, R5 ;  /* 0x0000000500077220 */ /* 0x002fe20000410000 */
[----:B------:R-:W-:-:S03]  /*02c0*/  FMUL.FTZ R5, R5, 0.5 ;  /* 0x3f00000005057820 */ /* 0x000fc60000410000 */
[----:B------:R-:W-:-:S04]  /*02d0*/  FFMA R0, -R7, R7, R0 ;  /* 0x0000000707007223 */ /* 0x000fc80000000100 */
[----:B------:R-:W-:-:S07]  /*02e0*/  FFMA R7, R0, R5, R7 ;  /* 0x0000000500077223 */ /* 0x000fce0000000007 */
.L_x_224:
[----:B------:R-:W-:Y:S05]  /*02f0*/  BSYNC.RECONVERGENT B0 ;  /* 0x0000000000007941 */ /* 0x000fea0003800200 */
.L_x_222:
[----:B------:R-:W0:Y:S01]  /*0300*/  LDC.64 R4, c[0x0][0x398] ;  /* 0x0000e600ff047b82 */ /* 0x000e220000000a00 */
[----:B------:R-:W1:Y:S02]  /*0310*/  LDCU UR6, c[0x0][0x3a0] ;  /* 0x00007400ff0677ac */ /* 0x000e640008000800 */
[----:B-1----:R-:W-:-:S04]  /*0320*/  IMAD R3, R2, UR6, R3 ;  /* 0x0000000602037c24 */ /* 0x002fc8000f8e0203 */
[----:B0-----:R-:W-:-:S05]  /*0330*/  IMAD.WIDE R2, R3, 0x4, R4 ;  /* 0x0000000403027825 */ /* 0x001fca00078e0204 */
[----:B------:R-:W-:Y:S01]  /*0340*/  STG.E desc[UR4][R2.64], R7 ;  /* 0x0000000702007986 */ /* 0x000fe2000c101904 */
[----:B------:R-:W-:Y:S05]  /*0350*/  EXIT ;  /* 0x000000000000794d */ /* 0x000fea0003800000 */
        .weak           $__internal_0_$__cuda_sm20_sqrt_rn_f32_slowpath
        .type           $__internal_0_$__cuda_sm20_sqrt_rn_f32_slowpath,@function
        .size           $__internal_0_$__cuda_sm20_sqrt_rn_f32_slowpath,(.L_x_227 - $__internal_0_$__cuda_sm20_sqrt_rn_f32_slowpath)
$__internal_0_$__cuda_sm20_sqrt_rn_f32_slowpath:
[----:B------:R-:W-:-:S13]  /*0360*/  LOP3.LUT P0, RZ, R0, 0x7fffffff, RZ, 0xc0, !PT ;  /* 0x7fffffff00ff7812 */ /* 0x000fda000780c0ff */
[----:B------:R-:W-:Y:S01]  /*0370*/  @!P0 MOV R4, R0 ;  /* 0x0000000000048202 */ /* 0x000fe20000000f00 */
[----:B------:R-:W-:Y:S06]  /*0380*/  @!P0 BRA `(.L_x_225) ;  /* 0x0000000000408947 */ /* 0x000fec0003800000 */
[----:B------:R-:W-:-:S13]  /*0390*/  FSETP.GEU.FTZ.AND P0, PT, R0, RZ, PT ;  /* 0x000000ff0000720b */ /* 0x000fda0003f1e000 */
[----:B------:R-:W-:Y:S01]  /*03a0*/  @!P0 MOV R4, 0x7fffffff ;  /* 0x7fffffff00048802 */ /* 0x000fe20000000f00 */
[----:B------:R-:W-:Y:S06]  /*03b0*/  @!P0 BRA `(.L_x_225) ;  /* 0x0000000000348947 */ /* 0x000fec0003800000 */
[----:B------:R-:W-:-:S13]  /*03c0*/  FSETP.GTU.FTZ.AND P0, PT, |R0|, +INF , PT ;  /* 0x7f8000000000780b */ /* 0x000fda0003f1c200 */
[----:B------:R-:W-:Y:S01]  /*03d0*/  @P0 FADD.FTZ R4, R0, 1 ;  /* 0x3f80000000040421 */ /* 0x000fe20000010000 */
[----:B------:R-:W-:Y:S06]  /*03e0*/  @P0 BRA `(.L_x_225) ;  /* 0x0000000000280947 */ /* 0x000fec0003800000 */
[----:B------:R-:W-:-:S13]  /*03f0*/  FSETP.NEU.FTZ.AND P0, PT, |R0|, +INF , PT ;  /* 0x7f8000000000780b */ /* 0x000fda0003f1d200 */
[----:B------:R-:W-:-:S04]  /*0400*/  @P0 FFMA R5, R0, 1.84467440737095516160e+19, RZ ;  /* 0x5f80000000050823 */ /* 0x000fc800000000ff */
[----:B------:R-:W0:Y:S02]  /*0410*/  @P0 MUFU.RSQ R4, R5 ;  /* 0x0000000500040308 */ /* 0x000e240000001400 */
[----:B0-----:R-:W-:Y:S01]  /*0420*/  @P0 FMUL.FTZ R6, R5, R4 ;  /* 0x0000000405060220 */ /* 0x001fe20000410000 */
[----:B------:R-:W-:Y:S01]  /*0430*/  @P0 FMUL.FTZ R8, R4, 0.5 ;  /* 0x3f00000004080820 */ /* 0x000fe20000410000 */
[----:B------:R-:W-:Y:S02]  /*0440*/  @!P0 MOV R4, R0 ;  /* 0x0000000000048202 */ /* 0x000fe40000000f00 */
[----:B------:R-:W-:-:S04]  /*0450*/  @P0 FADD.FTZ R7, -R6, -RZ ;  /* 0x800000ff06070221 */ /* 0x000fc80000010100 */
[----:B------:R-:W-:-:S04]  /*0460*/  @P0 FFMA R7, R6, R7, R5 ;  /* 0x0000000706070223 */ /* 0x000fc80000000005 */
[----:B------:R-:W-:-:S04]  /*0470*/  @P0 FFMA R7, R7, R8, R6 ;  /* 0x0000000807070223 */ /* 0x000fc80000000006 */
[----:B------:R-:W-:-:S07]  /*0480*/  @P0 FMUL.FTZ R4, R7, 2.3283064365386962891e-10 ;  /* 0x2f80000007040820 */ /* 0x000fce0000410000 */
.L_x_225:
[----:B------:R-:W-:Y:S01]  /*0490*/  HFMA2 R5, -RZ, RZ, 0, 0 ;  /* 0x00000000ff057431 */ /* 0x000fe200000001ff */
[----:B------:R-:W-:Y:S02]  /*04a0*/  MOV R7, R4 ;  /* 0x0000000400077202 */ /* 0x000fe40000000f00 */
[----:B------:R-:W-:-:S04]  /*04b0*/  MOV R4, R9 ;  /* 0x0000000900047202 */ /* 0x000fc80000000f00 */
[----:B------:R-:W-:Y:S05]  /*04c0*/  RET.REL.NODEC R4 `(_Z16computeDistancesPfS_S_S_i) ;  /* 0xfffffff804cc7950 */ /* 0x000fea0003c3ffff */
.L_x_226:
        /* <DEDUP_REMOVED lines=11> */
.L_x_227:


//--------------------- .nv.shared._ZN3cub18CUB_300001_SM_10006detail10radix_sort29DeviceRadixSortOnesweepKernelINS1_5radix10policy_hubIfNS0_8NullTypeEyE10Policy1000ELNS0_9SortOrderE0EfS6_yiiNS1_21identity_decomposer_tEEEvPT5_SC_PT3_PKSD_PT1_PKSH_PT2_PKSL_T4_iiT6_ --------------------------
	.section	.nv.shared._ZN3cub18CUB_300001_SM_10006detail10radix_sort29DeviceRadixSortOnesweepKernelINS1_5radix10policy_hubIfNS0_8NullTypeEyE10Policy1000ELNS0_9SortOrderE0EfS6_yiiNS1_21identity_decomposer_tEEEvPT5_SC_PT3_PKSD_PT1_PKSH_PT2_PKSL_T4_iiT6_,"aw",@nobits
	.sectionflags	@""
	.align	16
.nv.shared._ZN3cub18CUB_300001_SM_10006detail10radix_sort29DeviceRadixSortOnesweepKernelINS1_5radix10policy_hubIfNS0_8NullTypeEyE10Policy1000ELNS0_9SortOrderE0EfS6_yiiNS1_21identity_decomposer_tEEEvPT5_SC_PT3_PKSD_PT1_PKSH_PT2_PKSL_T4_iiT6_:
	.zero		30720


//--------------------- .nv.shared.reserved.0     --------------------------
	.section	.nv.shared.reserved.0,"aw",@nobits
	.weak		__nv_reservedSMEM_offset_0_alias
	.size		__nv_reservedSMEM_offset_0_alias, 0, 64
	.other		__nv_reservedSMEM_offset_0_alias,@"STO_CUDA_RESERVED_SHARED STV_DEFAULT"
__nv_reservedSMEM_offset_0_alias:
	.zero		0
	.zero		64


//--------------------- .nv.global                --------------------------
	.section	.nv.global,"aw",@nobits
.nv.global:
	.type		_ZN34_INTERNAL_8aa54a68_4_k_cu_15c5f38e6thrust24THRUST_300001_SM_1000_NS12placeholders2_8E,@object
	.size		_ZN34_INTERNAL_8aa54a68_4_k_cu_15c5f38e6thrust24THRUST_300001_SM_1000_NS12placeholders2_8E,(_ZN34_INTERNAL_8aa54a68_4_k_cu_15c5f38e4cuda3std3__436_GLOBAL__N__8aa54a68_4_k_cu_15c5f38e6ignoreE - _ZN34_INTERNAL_8aa54a68_4_k_cu_15c5f38e6thrust24THRUST_300001_SM_1000_NS12placeholders2_8E)
_ZN34_INTERNAL_8aa54a68_4_k_cu_15c5f38e6thrust24THRUST_300001_SM_1000_NS12placeholders2_8E:
	.zero		1
	.type		_ZN34_INTERNAL_8aa54a68_4_k_cu_15c5f38e4cuda3std3__436_GLOBAL__N__8aa54a68_4_k_cu_15c5f38e6ignoreE,@object
	.size		_ZN34_INTERNAL_8aa54a68_4_k_cu_15c5f38e4cuda3std3__436_GLOBAL__N__8aa54a68_4_k_cu_15c5f38e6ignoreE,(_ZN34_INTERNAL_8aa54a68_4_k_cu_15c5f38e4cuda3std6ranges3__45__cpo4dataE - _ZN34_INTERNAL_8aa54a68_4_k_cu_15c5f38e4cuda3std3__436_GLOBAL__N__8aa54a68_4_k_cu_15c5f38e6ignoreE)
_ZN34_INTERNAL_8aa54a68_4_k_cu_15c5f38e4cuda3std3__436_GLOBAL__N__8aa54a68_4_k_cu_15c5f38e6ignoreE:
	.zero		1
	.type		_ZN34_INTERNAL_8aa54a68_4_k_cu_15c5f38e4cuda3std6ranges3__45__cpo4dataE,@object
	.size		_ZN34_INTERNAL_8aa54a68_4_k_cu_15c5f38e4cuda3std6ranges3__45__cpo4dataE,(_ZN34_INTERNAL_8aa54a68_4_k_cu_15c5f38e6thrust24THRUST_300001_SM_1000_NS6system3cpp3parE - _ZN34_INTERNAL_8aa54a68_4_k_cu_15c5f38e4cuda3std6ranges3__45__cpo4dataE)
_ZN34_INTERNAL_8aa54a68_4_k_cu_15c5f38e4cuda3std6ranges3__45__cpo4dataE:
	.zero		1
	.type		_ZN34_INTERNAL_8aa54a68_4_k_cu_15c5f38e6thrust24THRUST_300001_SM_1000_NS6system3cpp3parE,@object
	.size		_ZN34_INTERNAL_8aa54a68_4_k_cu_15c5f38e6thrust24THRUST_300001_SM_1000_NS6system3cpp3parE,(_ZN34_INTERNAL_8aa54a68_4_k_cu_15c5f38e4cuda3std3__45__cpo5beginE - _ZN34_INTERNAL_8aa54a68_4_k_cu_15c5f38e6thrust24THRUST_300001_SM_1000_NS6system3cpp3parE)
_ZN34_INTERNAL_8aa54a68_4_k_cu_15c5f38e6thrust24THRUST_300001_SM_1000_NS6system3cpp3parE:
	.zero		1
	.type		_ZN34_INTERNAL_8aa54a68_4_k_cu_15c5f38e4cuda3std3__45__cpo5beginE,@object
	.size		_ZN34_INTERNAL_8aa54a68_4_k_cu_15c5f38e4cuda3std3__45__cpo5beginE,(_ZN34_INTERNAL_8aa54a68_4_k_cu_15c5f38e4cuda3std6ranges3__45__cpo5beginE - _ZN34_INTERNAL_8aa54a68_4_k_cu_15c5f38e4cuda3std3__45__cpo5beginE)
_ZN34_INTERNAL_8aa54a68_4_k_cu_15c5f38e4cuda3std3__45__cpo5beginE:
	.zero		1
	.type		_ZN34_INTERNAL_8aa54a68_4_k_cu_15c5f38e4cuda3std6ranges3__45__cpo5beginE,@object
	.size		_ZN34_INTERNAL_8aa54a68_4_k_cu_15c5f38e4cuda3std6ranges3__45__cpo5beginE,(_ZN34_INTERNAL_8aa54a68_4_k_cu_15c5f38e6thrust24THRUST_300001_SM_1000_NS6deviceE - _ZN34_INTERNAL_8aa54a68_4_k_cu_15c5f38e4cuda3std6ranges3__45__cpo5beginE)
_ZN34_INTERNAL_8aa54a68_4_k_cu_15c5f38e4cuda3std6ranges3__45__cpo5beginE:
	.zero		1
	.type		_ZN34_INTERNAL_8aa54a68_4_k_cu_15c5f38e6thrust24THRUST_300001_SM_1000_NS6deviceE,@object
	.size		_ZN34_INTERNAL_8aa54a68_4_k_cu_15c5f38e6thrust24THRUST_300001_SM_1000_NS6deviceE,(_ZN34_INTERNAL_8aa54a68_4_k_cu_15c5f38e4cuda3std3__47nulloptE - _ZN34_INTERNAL_8aa54a68_4_k_cu_15c5f38e6thrust24THRUST_300001_SM_1000_NS6deviceE)
_ZN34_INTERNAL_8aa54a68_4_k_cu_15c5f38e6thrust24THRUST_300001_SM_1000_NS6deviceE:
	.zero		1
	.type		_ZN34_INTERNAL_8aa54a68_4_k_cu_15c5f38e4cuda3std3__47nulloptE,@object
	.size		_ZN34_INTERNAL_8aa54a68_4_k_cu_15c5f38e4cuda3std3__47nulloptE,(_ZN34_INTERNAL_8aa54a68_4_k_cu_15c5f38e4cuda3std6ranges3__45__cpo8distanceE - _ZN34_INTERNAL_8aa54a68_4_k_cu_15c5f38e4cuda3std3__47nulloptE)
_ZN34_INTERNAL_8aa54a68_4_k_cu_15c5f38e4cuda3std3__47nulloptE:
	.zero		1
	.type		_ZN34_INTERNAL_8aa54a68_4_k_cu_15c5f38e4cuda3std6ranges3__45__cpo8distanceE,@object
	.size		_ZN34_INTERNAL_8aa54a68_4_k_cu_15c5f38e4cuda3std6ranges3__45__cpo8distanceE,(_ZN34_INTERNAL_8aa54a68_4_k_cu_15c5f38e6thrust24THRUST_300001_SM_1000_NS12placeholders2_4E - _ZN34_INTERNAL_8aa54a68_4_k_cu_15c5f38e4cuda3std6ranges3__45__cpo8distanceE)
_ZN34_INTERNAL_8aa54a68_4_k_cu_15c5f38e4cuda3std6ranges3__45__cpo8distanceE:
	.zero		1
	.type		_ZN34_INTERNAL_8aa54a68_4_k_cu_15c5f38e6thrust24THRUST_300001_SM_1000_NS12placeholders2_4E,@object
	.size		_ZN34_INTERNAL_8aa54a68_4_k_cu_15c5f38e6thrust24THRUST_300001_SM_1000_NS12placeholders2_4E,(_ZN34_INTERNAL_8aa54a68_4_k_cu_15c5f38e4cuda3std3__45__cpo6rbeginE - _ZN34_INTERNAL_8aa54a68_4_k_cu_15c5f38e6thrust24THRUST_300001_SM_1000_NS12placeholders2_4E)
_ZN34_INTERNAL_8aa54a68_4_k_cu_15c5f38e6thrust24THRUST_300001_SM_1000_NS12placeholders2_4E:
	.zero		1
	.type		_ZN34_INTERNAL_8aa54a68_4_k_cu_15c5f38e4cuda3std3__45__cpo6rbeginE,@object
	.size		_ZN34_INTERNAL_8aa54a68_4_k_cu_15c5f38e4cuda3std3__45__cpo6rbeginE,(_ZN34_INTERNAL_8aa54a68_4_k_cu_15c5f38e4cuda3std6ranges3__45__cpo7advanceE - _ZN34_INTERNAL_8aa54a68_4_k_cu_15c5f38e4cuda3std3__45__cpo6rbeginE)
_ZN34_INTERNAL_8aa54a68_4_k_cu_15c5f38e4cuda3std3__45__cpo6rbeginE:
	.zero		1
	.type		_ZN34_INTERNAL_8aa54a68_4_k_cu_15c5f38e4cuda3std6ranges3__45__cpo7advanceE,@object
	.size		_ZN34_INTERNAL_8aa54a68_4_k_cu_15c5f38e4cuda3std6ranges3__45__cpo7advanceE,(_ZN34_INTERNAL_8aa54a68_4_k_cu_15c5f38e6thrust24THRUST_300001_SM_1000_NS12placeholders3_10E - _ZN34_INTERNAL_8aa54a68_4_k_cu_15c5f38e4cuda3std6ranges3__45__cpo7advanceE)
_ZN34_INTERNAL_8aa54a68_4_k_cu_15c5f38e4cuda3std6ranges3__45__cpo7advanceE:
	.zero		1
	.type		_ZN34_INTERNAL_8aa54a68_4_k_cu_15c5f38e6thrust24THRUST_300001_SM_1000_NS12placeholders3_10E,@object
	.size		_ZN34_INTERNAL_8aa54a68_4_k_cu_15c5f38e6thrust24THRUST_300001_SM_1000_NS12placeholders3_10E,(_ZN34_INTERNAL_8aa54a68_4_k_cu_15c5f38e4cuda3std3__48in_placeE - _ZN34_INTERNAL_8aa54a68_4_k_cu_15c5f38e6thrust24THRUST_300001_SM_1000_NS12placeholders3_10E)
_ZN34_INTERNAL_8aa54a68_4_k_cu_15c5f38e6thrust24THRUST_300001_SM_1000_NS12placeholders3_10E:
	.zero		1
	.type		_ZN34_INTERNAL_8aa54a68_4_k_cu_15c5f38e4cuda3std3__48in_placeE,@object
	.size		_ZN34_INTERNAL_8aa54a68_4_k_cu_15c5f38e4cuda3std3__48in_placeE,(_ZN34_INTERNAL_8aa54a68_4_k_cu_15c5f38e4cuda3std6ranges3__45__cpo4sizeE - _ZN34_INTERNAL_8aa54a68_4_k_cu_15c5f38e4cuda3std3__48in_placeE)
_ZN34_INTERNAL_8aa54a68_4_k_cu_15c5f38e4cuda3std3__48in_placeE:
	.zero		1
	.type		_ZN34_INTERNAL_8aa54a68_4_k_cu_15c5f38e4cuda3std6ranges3__45__cpo4sizeE,@object
	.size		_ZN34_INTERNAL_8aa54a68_4_k_cu_15c5f38e4cuda3std6ranges3__45__cpo4sizeE,(_ZN34_INTERNAL_8aa54a68_4_k_cu_15c5f38e6thrust24THRUST_300001_SM_1000_NS12placeholders2_2E - _ZN34_INTERNAL_8aa54a68_4_k_cu_15c5f38e4cuda3std6ranges3__45__cpo4sizeE)
_ZN34_INTERNAL_8aa54a68_4_k_cu_15c5f38e4cuda3std6ranges3__45__cpo4sizeE:
	.zero		1
	.type		_ZN34_INTERNAL_8aa54a68_4_k_cu_15c5f38e6thrust24THRUST_300001_SM_1000_NS12placeholders2_2E,@object
	.size		_ZN34_INTERNAL_8aa54a68_4_k_cu_15c5f38e6thrust24THRUST_300001_SM_1000_NS12placeholders2_2E,(_ZN34_INTERNAL_8aa54a68_4_k_cu_15c5f38e4cuda3std3__45__cpo6cbeginE - _ZN34_INTERNAL_8aa54a68_4_k_cu_15c5f38e6thrust24THRUST_300001_SM_1000_NS12placeholders2_2E)
_ZN34_INTERNAL_8aa54a68_4_k_cu_15c5f38e6thrust24THRUST_300001_SM_1000_NS12placeholders2_2E:
	.zero		1
	.type		_ZN34_INTERNAL_8aa54a68_4_k_cu_15c5f38e4cuda3std3__45__cpo6cbeginE,@object
	.size		_ZN34_INTERNAL_8aa54a68_4_k_cu_15c5f38e4cuda3std3__45__cpo6cbeginE,(_ZN34_INTERNAL_8aa54a68_4_k_cu_15c5f38e4cuda3std6ranges3__45__cpo6cbeginE - _ZN34_INTERNAL_8aa54a68_4_k_cu_15c5f38e4cuda3std3__45__cpo6cbeginE)
_ZN34_INTERNAL_8aa54a68_4_k_cu_15c5f38e4cuda3std3__45__cpo6cbeginE:
	.zero		1
	.type		_ZN34_INTERNAL_8aa54a68_4_k_cu_15c5f38e4cuda3std6ranges3__45__cpo6cbeginE,@object
	.size		_ZN34_INTERNAL_8aa54a68_4_k_cu_15c5f38e4cuda3std6ranges3__45__cpo6cbeginE,(_ZN34_INTERNAL_8aa54a68_4_k_cu_15c5f38e6thrust24THRUST_300001_SM_1000_NS12placeholders2_6E - _ZN34_INTERNAL_8aa54a68_4_k_cu_15c5f38e4cuda3std6ranges3__45__cpo6cbeginE)
_ZN34_INTERNAL_8aa54a68_4_k_cu_15c5f38e4cuda3std6ranges3__45__cpo6cbeginE:
	.zero		1
	.type		_ZN34_INTERNAL_8aa54a68_4_k_cu_15c5f38e6thrust24THRUST_300001_SM_1000_NS12placeholders2_6E,@object
	.size		_ZN34_INTERNAL_8aa54a68_4_k_cu_15c5f38e6thrust24THRUST_300001_SM_1000_NS12placeholders2_6E,(_ZN34_INTERNAL_8aa54a68_4_k_cu_15c5f38e4cuda3std3__45__cpo7crbeginE - _ZN34_INTERNAL_8aa54a68_4_k_cu_15c5f38e6thrust24THRUST_300001_SM_1000_NS12placeholders2_6E)
_ZN34_INTERNAL_8aa54a68_4_k_cu_15c5f38e6thrust24THRUST_300001_SM_1000_NS12placeholders2_6E:
	.zero		1
	.type		_ZN34_INTERNAL_8aa54a68_4_k_cu_15c5f38e4cuda3std3__45__cpo7crbeginE,@object
	.size		_ZN34_INTERNAL_8aa54a68_4_k_cu_15c5f38e4cuda3std3__45__cpo7crbeginE,(_ZN34_INTERNAL_8aa54a68_4_k_cu_15c5f38e4cuda3std6ranges3__45__cpo4nextE - _ZN34_INTERNAL_8aa54a68_4_k_cu_15c5f38e4cuda3std3__45__cpo7crbeginE)
_ZN34_INTERNAL_8aa54a68_4_k_cu_15c5f38e4cuda3std3__45__cpo7crbeginE:
	.zero		1
	.type		_ZN34_INTERNAL_8aa54a68_4_k_cu_15c5f38e4cuda3std6ranges3__45__cpo4nextE,@object
	.size		_ZN34_INTERNAL_8aa54a68_4_k_cu_15c5f38e4cuda3std6ranges3__45__cpo4nextE,(_ZN34_INTERNAL_8aa54a68_4_k_cu_15c5f38e4cuda3std6ranges3__45__cpo4swapE - _ZN34_INTERNAL_8aa54a68_4_k_cu_15c5f38e4cuda3std6ranges3__45__cpo4nextE)
_ZN34_INTERNAL_8aa54a68_4_k_cu_15c5f38e4cuda3std6ranges3__45__cpo4nextE:
	.zero		1
	.type		_ZN34_INTERNAL_8aa54a68_4_k_cu_15c5f38e4cuda3std6ranges3__45__cpo4swapE,@object
	.size		_ZN34_INTERNAL_8aa54a68_4_k_cu_15c5f38e4cuda3std6ranges3__45__cpo4swapE,(_ZN34_INTERNAL_8aa54a68_4_k_cu_15c5f38e6thrust24THRUST_300001_SM_1000_NS8cuda_cub10par_nosyncE - _ZN34_INTERNAL_8aa54a68_4_k_cu_15c5f38e4cuda3std6ranges3__45__cpo4swapE)
_ZN34_INTERNAL_8aa54a68_4_k_cu_15c5f38e4cuda3std6ranges3__45__cpo4swapE:
	.zero		1
	.type		_ZN34_INTERNAL_8aa54a68_4_k_cu_15c5f38e6thrust24THRUST_300001_SM_1000_NS8cuda_cub10par_nosyncE,@object
	.size		_ZN34_INTERNAL_8aa54a68_4_k_cu_15c5f38e6thrust24THRUST_300001_SM_1000_NS8cuda_cub10par_nosyncE,(_ZN34_INTERNAL_8aa54a68_4_k_cu_15c5f38e6thrust24THRUST_300001_SM_1000_NS3seqE - _ZN34_INTERNAL_8aa54a68_4_k_cu_15c5f38e6thrust24THRUST_300001_SM_1000_NS8cuda_cub10par_nosyncE)
_ZN34_INTERNAL_8aa54a68_4_k_cu_15c5f38e6thrust24THRUST_300001_SM_1000_NS8cuda_cub10par_nosyncE:
	.zero		1
	.type		_ZN34_INTERNAL_8aa54a68_4_k_cu_15c5f38e6thrust24THRUST_300001_SM_1000_NS3seqE,@object
	.size		_ZN34_INTERNAL_8aa54a68_4_k_cu_15c5f38e6thrust24THRUST_300001_SM_1000_NS3seqE,(_ZN34_INTERNAL_8aa54a68_4_k_cu_15c5f38e4cuda3std3__420unreachable_sentinelE - _ZN34_INTERNAL_8aa54a68_4_k_cu_15c5f38e6thrust24THRUST_300001_SM_1000_NS3seqE)
_ZN34_INTERNAL_8aa54a68_4_k_cu_15c5f38e6thrust24THRUST_300001_SM_1000_NS3seqE:
	.zero		1
	.type		_ZN34_INTERNAL_8aa54a68_4_k_cu_15c5f38e4cuda3std3__420unreachable_sentinelE,@object
	.size		_ZN34_INTERNAL_8aa54a68_4_k_cu_15c5f38e4cuda3std3__420unreachable_sentinelE,(_ZN34_INTERNAL_8aa54a68_4_k_cu_15c5f38e4cuda3std6ranges3__45__cpo5ssizeE - _ZN34_INTERNAL_8aa54a68_4_k_cu_15c5f38e4cuda3std3__420unreachable_sentinelE)
_ZN34_INTERNAL_8aa54a68_4_k_cu_15c5f38e4cuda3std3__420unreachable_sentinelE:
	.zero		1
	.type		_ZN34_INTERNAL_8aa54a68_4_k_cu_15c5f38e4cuda3std6ranges3__45__cpo5ssizeE,@object
	.size		_ZN34_INTERNAL_8aa54a68_4_k_cu_15c5f38e4cuda3std6ranges3__45__cpo5ssizeE,(_ZN34_INTERNAL_8aa54a68_4_k_cu_15c5f38e6thrust24THRUST_300001_SM_1000_NS12placeholders2_3E - _ZN34_INTERNAL_8aa54a68_4_k_cu_15c5f38e4cuda3std6ranges3__45__cpo5ssizeE)
_ZN34_INTERNAL_8aa54a68_4_k_cu_15c5f38e4cuda3std6ranges3__45__cpo5ssizeE:
	.zero		1
	.type		_ZN34_INTERNAL_8aa54a68_4_k_cu_15c5f38e6thrust24THRUST_300001_SM_1000_NS12placeholders2_3E,@object
	.size		_ZN34_INTERNAL_8aa54a68_4_k_cu_15c5f38e6thrust24THRUST_300001_SM_1000_NS12placeholders2_3E,(_ZN34_INTERNAL_8aa54a68_4_k_cu_15c5f38e4cuda3std3__45__cpo4cendE - _ZN34_INTERNAL_8aa54a68_4_k_cu_15c5f38e6thrust24THRUST_300001_SM_1000_NS12placeholders2_3E)
_ZN34_INTERNAL_8aa54a68_4_k_cu_15c5f38e6thrust24THRUST_300001_SM_1000_NS12placeholders2_3E:
	.zero		1
	.type		_ZN34_INTERNAL_8aa54a68_4_k_cu_15c5f38e4cuda3std3__45__cpo4cendE,@object
	.size		_ZN34_INTERNAL_8aa54a68_4_k_cu_15c5f38e4cuda3std3__45__cpo4cendE,(_ZN34_INTERNAL_8aa54a68_4_k_cu_15c5f38e4cuda3std6ranges3__45__cpo4cendE - _ZN34_INTERNAL_8aa54a68_4_k_cu_15c5f38e4cuda3std3__45__cpo4cendE)
_ZN34_INTERNAL_8aa54a68_4_k_cu_15c5f38e4cuda3std3__45__cpo4cendE:
	.zero		1
	.type		_ZN34_INTERNAL_8aa54a68_4_k_cu_15c5f38e4cuda3std6ranges3__45__cpo4cendE,@object
	.size		_ZN34_INTERNAL_8aa54a68_4_k_cu_15c5f38e4cuda3std6ranges3__45__cpo4cendE,(_ZN34_INTERNAL_8aa54a68_4_k_cu_15c5f38e6thrust24THRUST_300001_SM_1000_NS12placeholders2_7E - _ZN34_INTERNAL_8aa54a68_4_k_cu_15c5f38e4cuda3std6ranges3__45__cpo4cendE)
_ZN34_INTERNAL_8aa54a68_4_k_cu_15c5f38e4cuda3std6ranges3__45__cpo4cendE:
	.zero		1
	.type		_ZN34_INTERNAL_8aa54a68_4_k_cu_15c5f38e6thrust24THRUST_300001_SM_1000_NS12placeholders2_7E,@object
	.size		_ZN34_INTERNAL_8aa54a68_4_k_cu_15c5f38e6thrust24THRUST_300001_SM_1000_NS12placeholders2_7E,(_ZN34_INTERNAL_8aa54a68_4_k_cu_15c5f38e4cuda3std3__45__cpo5crendE - _ZN34_INTERNAL_8aa54a68_4_k_cu_15c5f38e6thrust24THRUST_300001_SM_1000_NS12placeholders2_7E)
_ZN34_INTERNAL_8aa54a68_4_k_cu_15c5f38e6thrust24THRUST_300001_SM_1000_NS12placeholders2_7E:
	.zero		1
	.type		_ZN34_INTERNAL_8aa54a68_4_k_cu_15c5f38e4cuda3std3__45__cpo5crendE,@object
	.size		_ZN34_INTERNAL_8aa54a68_4_k_cu_15c5f38e4cuda3std3__45__cpo5crendE,(_ZN34_INTERNAL_8aa54a68_4_k_cu_15c5f38e4cuda3std6ranges3__45__cpo4prevE - _ZN34_INTERNAL_8aa54a68_4_k_cu_15c5f38e4cuda3std3__45__cpo5crendE)
_ZN34_INTERNAL_8aa54a68_4_k_cu_15c5f38e4cuda3std3__45__cpo5crendE:
	.zero		1
	.type		_ZN34_INTERNAL_8aa54a68_4_k_cu_15c5f38e4cuda3std6ranges3__45__cpo4prevE,@object
	.size		_ZN34_INTERNAL_8aa54a68_4_k_cu_15c5f38e4cuda3std6ranges3__45__cpo4prevE,(_ZN34_INTERNAL_8aa54a68_4_k_cu_15c5f38e4cuda3std6ranges3__45__cpo9iter_moveE - _ZN34_INTERNAL_8aa54a68_4_k_cu_15c5f38e4cuda3std6ranges3__45__cpo4prevE)
_ZN34_INTERNAL_8aa54a68_4_k_cu_15c5f38e4cuda3std6ranges3__45__cpo4prevE:
	.zero		1
	.type		_ZN34_INTERNAL_8aa54a68_4_k_cu_15c5f38e4cuda3std6ranges3__45__cpo9iter_moveE,@object
	.size		_ZN34_INTERNAL_8aa54a68_4_k_cu_15c5f38e4cuda3std6ranges3__45__cpo9iter_moveE,(_ZN34_INTERNAL_8aa54a68_4_k_cu_15c5f38e6thrust24THRUST_300001_SM_1000_NS6system6detail10sequential3seqE - _ZN34_INTERNAL_8aa54a68_4_k_cu_15c5f38e4cuda3std6ranges3__45__cpo9iter_moveE)
_ZN34_INTERNAL_8aa54a68_4_k_cu_15c5f38e4cuda3std6ranges3__45__cpo9iter_moveE:
	.zero		1
	.type		_ZN34_INTERNAL_8aa54a68_4_k_cu_15c5f38e6thrust24THRUST_300001_SM_1000_NS6system6detail10sequential3seqE,@object
	.size		_ZN34_INTERNAL_8aa54a68_4_k_cu_15c5f38e6thrust24THRUST_300001_SM_1000_NS6system6detail10sequential3seqE,(_ZN34_INTERNAL_8aa54a68_4_k_cu_15c5f38e6thrust24THRUST_300001_SM_1000_NS12placeholders2_9E - _ZN34_INTERNAL_8aa54a68_4_k_cu_15c5f38e6thrust24THRUST_300001_SM_1000_NS6system6detail10sequential3seqE)
_ZN34_INTERNAL_8aa54a68_4_k_cu_15c5f38e6thrust24THRUST_300001_SM_1000_NS6system6detail10sequential3seqE:
	.zero		1
	.type		_ZN34_INTERNAL_8aa54a68_4_k_cu_15c5f38e6thrust24THRUST_300001_SM_1000_NS12placeholders2_9E,@object
	.size		_ZN34_INTERNAL_8aa54a68_4_k_cu_15c5f38e6thrust24THRUST_300001_SM_1000_NS12placeholders2_9E,(_ZN34_INTERNAL_8aa54a68_4_k_cu_15c5f38e4cuda3std3__419piecewise_constructE - _ZN34_INTERNAL_8aa54a68_4_k_cu_15c5f38e6thrust24THRUST_300001_SM_1000_NS12placeholders2_9E)
_ZN34_INTERNAL_8aa54a68_4_k_cu_15c5f38e6thrust24THRUST_300001_SM_1000_NS12placeholders2_9E:
	.zero		1
	.type		_ZN34_INTERNAL_8aa54a68_4_k_cu_15c5f38e4cuda3std3__419piecewise_constructE,@object
	.size		_ZN34_INTERNAL_8aa54a68_4_k_cu_15c5f38e4cuda3std3__419piecewise_constructE,(_ZN34_INTERNAL_8aa54a68_4_k_cu_15c5f38e4cuda3std6ranges3__45__cpo5cdataE - _ZN34_INTERNAL_8aa54a68_4_k_cu_15c5f38e4cuda3std3__419piecewise_constructE)
_ZN34_INTERNAL_8aa54a68_4_k_cu_15c5f38e4cuda3std3__419piecewise_constructE:
	.zero		1
	.type		_ZN34_INTERNAL_8aa54a68_4_k_cu_15c5f38e4cuda3std6ranges3__45__cpo5cdataE,@object
	.size		_ZN34_INTERNAL_8aa54a68_4_k_cu_15c5f38e4cuda3std6ranges3__45__cpo5cdataE,(_ZN34_INTERNAL_8aa54a68_4_k_cu_15c5f38e6thrust24THRUST_300001_SM_1000_NS12placeholders2_1E - _ZN34_INTERNAL_8aa54a68_4_k_cu_15c5f38e4cuda3std6ranges3__45__cpo5cdataE)
_ZN34_INTERNAL_8aa54a68_4_k_cu_15c5f38e4cuda3std6ranges3__45__cpo5cdataE:
	.zero		1
	.type		_ZN34_INTERNAL_8aa54a68_4_k_cu_15c5f38e6thrust24THRUST_300001_SM_1000_NS12placeholders2_1E,@object
	.size		_ZN34_INTERNAL_8aa54a68_4_k_cu_15c5f38e6thrust24THRUST_300001_SM_1000_NS12placeholders2_1E,(_ZN34_INTERNAL_8aa54a68_4_k_cu_15c5f38e4cuda3std3__45__cpo3endE - _ZN34_INTERNAL_8aa54a68_4_k_cu_15c5f38e6thrust24THRUST_300001_SM_1000_NS12placeholders2_1E)
_ZN34_INTERNAL_8aa54a68_4_k_cu_15c5f38e6thrust24THRUST_300001_SM_1000_NS12placeholders2_1E:
	.zero		1
	.type		_ZN34_INTERNAL_8aa54a68_4_k_cu_15c5f38e4cuda3std3__45__cpo3endE,@object
	.size		_ZN34_INTERNAL_8aa54a68_4_k_cu_15c5f38e4cuda3std3__45__cpo3endE,(_ZN34_INTERNAL_8aa54a68_4_k_cu_15c5f38e4cuda3std6ranges3__45__cpo3endE - _ZN34_INTERNAL_8aa54a68_4_k_cu_15c5f38e4cuda3std3__45__cpo3endE)
_ZN34_INTERNAL_8aa54a68_4_k_cu_15c5f38e4cuda3std3__45__cpo3endE:
	.zero		1
	.type		_ZN34_INTERNAL_8aa54a68_4_k_cu_15c5f38e4cuda3std6ranges3__45__cpo3endE,@object
	.size		_ZN34_INTERNAL_8aa54a68_4_k_cu_15c5f38e4cuda3std6ranges3__45__cpo3endE,(_ZN34_INTERNAL_8aa54a68_4_k_cu_15c5f38e6thrust24THRUST_300001_SM_1000_NS12placeholders2_5E - _ZN34_INTERNAL_8aa54a68_4_k_cu_15c5f38e4cuda3std6ranges3__45__cpo3endE)
_ZN34_INTERNAL_8aa54a68_4_k_cu_15c5f38e4cuda3std6ranges3__45__cpo3endE:
	.zero		1
	.type		_ZN34_INTERNAL_8aa54a68_4_k_cu_15c5f38e6thrust24THRUST_300001_SM_1000_NS12placeholders2_5E,@object
	.size		_ZN34_INTERNAL_8aa54a68_4_k_cu_15c5f38e6thrust24THRUST_300001_SM_1000_NS12placeholders2_5E,(_ZN34_INTERNAL_8aa54a68_4_k_cu_15c5f38e4cuda3std3__45__cpo4rendE - _ZN34_INTERNAL_8aa54a68_4_k_cu_15c5f38e6thrust24THRUST_300001_SM_1000_NS12placeholders2_5E)
_ZN34_INTERNAL_8aa54a68_4_k_cu_15c5f38e6thrust24THRUST_300001_SM_1000_NS12placeholders2_5E:
	.zero		1
	.type		_ZN34_INTERNAL_8aa54a68_4_k_cu_15c5f38e4cuda3std3__45__cpo4rendE,@object
	.size		_ZN34_INTERNAL_8aa54a68_4_k_cu_15c5f38e4cuda3std3__45__cpo4rendE,(_ZN34_INTERNAL_8aa54a68_4_k_cu_15c5f38e4cuda3std6ranges3__45__cpo9iter_swapE - _ZN34_INTERNAL_8aa54a68_4_k_cu_15c5f38e4cuda3std3__45__cpo4rendE)
_ZN34_INTERNAL_8aa54a68_4_k_cu_15c5f38e4cuda3std3__45__cpo4rendE:
	.zero		1
	.type		_ZN34_INTERNAL_8aa54a68_4_k_cu_15c5f38e4cuda3std6ranges3__45__cpo9iter_swapE,@object
	.size		_ZN34_INTERNAL_8aa54a68_4_k_cu_15c5f38e4cuda3std6ranges3__45__cpo9iter_swapE,(_ZN34_INTERNAL_8aa54a68_4_k_cu_15c5f38e4cuda3std3__48unexpectE - _ZN34_INTERNAL_8aa54a68_4_k_cu_15c5f38e4cuda3std6ranges3__45__cpo9iter_swapE)
_ZN34_INTERNAL_8aa54a68_4_k_cu_15c5f38e4cuda3std6ranges3__45__cpo9iter_swapE:
	.zero		1
	.type		_ZN34_INTERNAL_8aa54a68_4_k_cu_15c5f38e4cuda3std3__48unexpectE,@object
	.size		_ZN34_INTERNAL_8aa54a68_4_k_cu_15c5f38e4cuda3std3__48unexpectE,(_ZN34_INTERNAL_8aa54a68_4_k_cu_15c5f38e6thrust24THRUST_300001_SM_1000_NS8cuda_cub3parE - _ZN34_INTERNAL_8aa54a68_4_k_cu_15c5f38e4cuda3std3__48unexpectE)
_ZN34_INTERNAL_8aa54a68_4_k_cu_15c5f38e4cuda3std3__48unexpectE:
	.zero		1
	.type		_ZN34_INTERNAL_8aa54a68_4_k_cu_15c5f38e6thrust24THRUST_300001_SM_1000_NS8cuda_cub3parE,@object
	.size		_ZN34_INTERNAL_8aa54a68_4_k_cu_15c5f38e6thrust24THRUST_300001_SM_1000_NS8cuda_cub3parE,(.L_29 - _ZN34_INTERNAL_8aa54a68_4_k_cu_15c5f38e6thrust24THRUST_300001_SM_1000_NS8cuda_cub3parE)
_ZN34_INTERNAL_8aa54a68_4_k_cu_15c5f38e6thrust24THRUST_300001_SM_1000_NS8cuda_cub3parE:
	.zero		1
.L_29:


//--------------------- .nv.shared._ZN3cub18CUB_300001_SM_10006detail10radix_sort33DeviceRadixSortExclusiveSumKernelINS1_5radix10policy_hubIfNS0_8NullTypeEyE10Policy1000EyEEvPT0_ --------------------------
	.section	.nv.shared._ZN3cub18CUB_300001_SM_10006detail10radix_sort33DeviceRadixSortExclusiveSumKernelINS1_5radix10policy_hubIfNS0_8NullTypeEyE10Policy1000EyEEvPT0_,"aw",@nobits
	.sectionflags	@""
	.align	16
.nv.shared._ZN3cub18CUB_300001_SM_10006detail10radix_sort33DeviceRadixSortExclusiveSumKernelINS1_5radix10policy_hubIfNS0_8NullTypeEyE10Policy1000EyEEvPT0_:
	.zero		3360


//--------------------- .nv.shared._ZN3cub18CUB_300001_SM_10006detail10radix_sort30DeviceRadixSortHistogramKernelINS1_5radix10policy_hubIfNS0_8NullTypeEyE10Policy1000ELNS0_9SortOrderE0EfyNS1_21identity_decomposer_tEEEvPT2_PKT1_SB_iiT3_ --------------------------
	.section	.nv.shared._ZN3cub18CUB_300001_SM_10006detail10radix_sort30DeviceRadixSortHistogramKernelINS1_5radix10policy_hubIfNS0_8NullTypeEyE10Policy1000ELNS0_9SortOrderE0EfyNS1_21identity_decomposer_tEEEvPT2_PKT1_SB_iiT3_,"aw",@nobits
	.sectionflags	@""
	.align	4
.nv.shared._ZN3cub18CUB_300001_SM_10006detail10radix_sort30DeviceRadixSortHistogramKernelINS1_5radix10policy_hubIfNS0_8NullTypeEyE10Policy1000ELNS0_9SortOrderE0EfyNS1_21identity_decomposer_tEEEvPT2_PKT1_SB_iiT3_:
	.zero		5120


//--------------------- .nv.shared._ZN3cub18CUB_300001_SM_10006detail10radix_sort31DeviceRadixSortSingleTileKernelINS1_5radix10policy_hubIfNS0_8NullTypeEyE10Policy1000ELNS0_9SortOrderE0EfS6_yNS1_21identity_decomposer_tEEEvPKT1_PSB_PKT2_PSF_T3_iiT4_ --------------------------
	.section	.nv.shared._ZN3cub18CUB_300001_SM_10006detail10radix_sort31DeviceRadixSortSingleTileKernelINS1_5radix10policy_hubIfNS0_8NullTypeEyE10Policy1000ELNS0_9SortOrderE0EfS6_yNS1_21identity_decomposer_tEEEvPKT1_PSB_PKT2_PSF_T3_iiT4_,"aw",@nobits
	.sectionflags	@""
	.align	16
.nv.shared._ZN3cub18CUB_300001_SM_10006detail10radix_sort31DeviceRadixSortSingleTileKernelINS1_5radix10policy_hubIfNS0_8NullTypeEyE10Policy1000ELNS0_9SortOrderE0EfS6_yNS1_21identity_decomposer_tEEEvPKT1_PSB_PKT2_PSF_T3_iiT4_:
	.zero		34880


//--------------------- .nv.constant0._ZN3cub18CUB_300001_SM_10006detail10radix_sort29DeviceRadixSortOnesweepKernelINS1_5radix10policy_hubIfNS0_8NullTypeEyE10Policy1000ELNS0_9SortOrderE0EfS6_yiiNS1_21identity_decomposer_tEEEvPT5_SC_PT3_PKSD_PT1_PKSH_PT2_PKSL_T4_iiT6_ --------------------------
	.section	.nv.constant0._ZN3cub18CUB_300001_SM_10006detail10radix_sort29DeviceRadixSortOnesweepKernelINS1_5radix10policy_hubIfNS0_8NullTypeEyE10Policy1000ELNS0_9SortOrderE0EfS6_yiiNS1_21identity_decomposer_tEEEvPT5_SC_PT3_PKSD_PT1_PKSH_PT2_PKSL_T4_iiT6_,"a",@progbits
	.sectionflags	@""
	.align	4
.nv.constant0._ZN3cub18CUB_300001_SM_10006detail10radix_sort29DeviceRadixSortOnesweepKernelINS1_5radix10policy_hubIfNS0_8NullTypeEyE10Policy1000ELNS0_9SortOrderE0EfS6_yiiNS1_21identity_decomposer_tEEEvPT5_SC_PT3_PKSD_PT1_PKSH_PT2_PKSL_T4_iiT6_:
	.zero		973


//--------------------- .nv.constant0._ZN3cub18CUB_300001_SM_10006detail10radix_sort33DeviceRadixSortExclusiveSumKernelINS1_5radix10policy_hubIfNS0_8NullTypeEyE10Policy1000EyEEvPT0_ --------------------------
	.section	.nv.constant0._ZN3cub18CUB_300001_SM_10006detail10radix_sort33DeviceRadixSortExclusiveSumKernelINS1_5radix10policy_hubIfNS0_8NullTypeEyE10Policy1000EyEEvPT0_,"a",@progbits
	.sectionflags	@""
	.align	4
.nv.constant0._ZN3cub18CUB_300001_SM_10006detail10radix_sort33DeviceRadixSortExclusiveSumKernelINS1_5radix10policy_hubIfNS0_8NullTypeEyE10Policy1000EyEEvPT0_:
	.zero		904


//--------------------- .nv.constant0._ZN3cub18CUB_300001_SM_10006detail10radix_sort30DeviceRadixSortHistogramKernelINS1_5radix10policy_hubIfNS0_8NullTypeEyE10Policy1000ELNS0_9SortOrderE0EfyNS1_21identity_decomposer_tEEEvPT2_PKT1_SB_iiT3_ --------------------------
	.section	.nv.constant0._ZN3cub18CUB_300001_SM_10006detail10radix_sort30DeviceRadixSortHistogramKernelINS1_5radix10policy_hubIfNS0_8NullTypeEyE10Policy1000ELNS0_9SortOrderE0EfyNS1_21identity_decomposer_tEEEvPT2_PKT1_SB_iiT3_,"a",@progbits
	.sectionflags	@""
	.align	4
.nv.constant0._ZN3cub18CUB_300001_SM_10006detail10radix_sort30DeviceRadixSortHistogramKernelINS1_5radix10policy_hubIfNS0_8NullTypeEyE10Policy1000ELNS0_9SortOrderE0EfyNS1_21identity_decomposer_tEEEvPT2_PKT1_SB_iiT3_:
	.zero		929


//--------------------- .nv.constant0._ZN3cub18CUB_300001_SM_10006detail10radix_sort31DeviceRadixSortSingleTileKernelINS1_5radix10policy_hubIfNS0_8NullTypeEyE10Policy1000ELNS0_9SortOrderE0EfS6_yNS1_21identity_decomposer_tEEEvPKT1_PSB_PKT2_PSF_T3_iiT4_ --------------------------
	.section	.nv.constant0._ZN3cub18CUB_300001_SM_10006detail10radix_sort31DeviceRadixSortSingleTileKernelINS1_5radix10policy_hubIfNS0_8NullTypeEyE10Policy1000ELNS0_9SortOrderE0EfS6_yNS1_21identity_decomposer_tEEEvPKT1_PSB_PKT2_PSF_T3_iiT4_,"a",@progbits
	.sectionflags	@""
	.align	4
.nv.constant0._ZN3cub18CUB_300001_SM_10006detail10radix_sort31DeviceRadixSortSingleTileKernelINS1_5radix10policy_hubIfNS0_8NullTypeEyE10Policy1000ELNS0_9SortOrderE0EfS6_yNS1_21identity_decomposer_tEEEvPKT1_PSB_PKT2_PSF_T3_iiT4_:
	.zero		945


//--------------------- .nv.constant0._ZN3cub18CUB_300001_SM_10006detail11EmptyKernelIvEEvv --------------------------
	.section	.nv.constant0._ZN3cub18CUB_300001_SM_10006detail11EmptyKernelIvEEvv,"a",@progbits
	.sectionflags	@""
	.align	4
.nv.constant0._ZN3cub18CUB_300001_SM_10006detail11EmptyKernelIvEEvv:
	.zero		896


//--------------------- .nv.constant0._Z22extractSmoothingLengthPfS_ii --------------------------
	.section	.nv.constant0._Z22extractSmoothingLengthPfS_ii,"a",@progbits
	.sectionflags	@""
	.align	4
.nv.constant0._Z22extractSmoothingLengthPfS_ii:
	.zero		920


//--------------------- .nv.constant0._Z16computeDistancesPfS_S_S_i --------------------------
	.section	.nv.constant0._Z16computeDistancesPfS_S_S_i,"a",@progbits
	.sectionflags	@""
	.align	4
.nv.constant0._Z16computeDistancesPfS_S_S_i:
	.zero		932


//--------------------- SYMBOLS --------------------------

	.type		.nv.reservedSmem.offset0,@object
	.size		.nv.reservedSmem.offset0,0x4
	.type		.nv.reservedSmem.cap,@object
	.size		.nv.reservedSmem.cap,0x4
